// auto-generated by cutlass_sweep.epilogue — config: {"arch": "sm_90", "cluster_m": 2, "cluster_n": 1, "dtype": "bf16", "fusion": "gelu", "tile_k": 64, "tile_m": 256, "tile_n": 256}
#include "cutlass/cutlass.h"
#include "cutlass/gemm/collective/collective_builder.hpp"
#include "cutlass/gemm/device/gemm_universal_adapter.h"
#include "cutlass/gemm/kernel/gemm_universal.hpp"
#include "cutlass/epilogue/collective/collective_builder.hpp"
#include "cutlass/epilogue/fusion/operations.hpp"
#include "cutlass/epilogue/thread/activation.h"

using Elem = cutlass::bfloat16_t;
using Acc  = float;
using TileShape    = cute::Shape<cute::_256, cute::_256, cute::_64>;
using ClusterShape = cute::Shape<cute::_2, cute::_1, cute::_1>;
using FusionOp     = cutlass::epilogue::fusion::LinCombEltAct<cutlass::epilogue::thread::GELU, Elem, Acc>;

using CollectiveEpilogue = typename cutlass::epilogue::collective::CollectiveBuilder<
    cutlass::arch::Sm90, cutlass::arch::OpClassTensorOp,
    TileShape, ClusterShape,
    cutlass::epilogue::collective::EpilogueTileAuto,
    Acc, Acc,
    Elem, cutlass::layout::RowMajor, 128 / cutlass::sizeof_bits<Elem>::value,
    Elem, cutlass::layout::RowMajor, 128 / cutlass::sizeof_bits<Elem>::value,
    cutlass::epilogue::TmaWarpSpecializedCooperative,
    FusionOp
  >::CollectiveOp;

using CollectiveMainloop = typename cutlass::gemm::collective::CollectiveBuilder<
    cutlass::arch::Sm90, cutlass::arch::OpClassTensorOp,
    Elem, cutlass::layout::RowMajor, 128 / cutlass::sizeof_bits<Elem>::value,
    Elem, cutlass::layout::ColumnMajor, 128 / cutlass::sizeof_bits<Elem>::value,
    Acc,
    TileShape, ClusterShape,
    cutlass::gemm::collective::StageCountAutoCarveout<
        static_cast<int>(sizeof(typename CollectiveEpilogue::SharedStorage))>,
    cutlass::gemm::KernelTmaWarpSpecializedCooperative
  >::CollectiveOp;

using GemmKernel = cutlass::gemm::kernel::GemmUniversal<
    cute::Shape<int,int,int,int>, CollectiveMainloop, CollectiveEpilogue>;
using Gemm = cutlass::gemm::device::GemmUniversalAdapter<GemmKernel>;

auto* _anchor = &cutlass::device_kernel<GemmKernel>;


// ===== COMPILED SASS (sm_90a) =====

	.target	sm_90a

	.elftype	@"ET_EXEC"


//--------------------- .note.nv.tkinfo           --------------------------
	.section	.note.nv.tkinfo,"",@"SHT_NOTE"
	.sectionflags	@"SHF_NOTE_NV_TKINFO"
	.tkinfo
        /*0018*/ 	.word	0x00000002
        /*0030*/ 	.string	""
        /*0030*/ 	.string	"ptxas"
        /*0030*/ 	.string	"Cuda compilation tools, release 13.0, V13.0.88"
        /*0030*/ 	.string	"Build cuda_13.0.r13.0/compiler.36424714_0"
        /*0030*/ 	.string	"-arch sm_90a -m 64 "



//--------------------- .note.nv.cuinfo           --------------------------
	.section	.note.nv.cuinfo,"",@"SHT_NOTE"
	.sectionflags	@"SHF_NOTE_NV_CUINFO"
        /*0018*/ 	.short	0x0002
        /*001a*/ 	.short	0x005a
        /*001c*/ 	.short	0x0082
	.zero		2


//--------------------- .nv.info                  --------------------------
	.section	.nv.info,"",@"SHT_CUDA_INFO"
	.align	4


	//----- nvinfo : EIATTR_REGCOUNT
	.align		4
        /*0000*/ 	.byte	0x04, 0x2f
        /*0002*/ 	.short	(.L_18 - .L_17)
	.align		4
.L_17:
        /*0004*/ 	.word	index@(_ZN7cutlass13device_kernelINS_4gemm6kernel13GemmUniversalIN4cute5tupleIJiiiiEEENS1_10collective13CollectiveMmaINS1_34MainloopSm90TmaGmmaWarpSpecializedILi3ENS5_IJNS4_1CILi2EEENSA_ILi1EEESC_EEENS1_35KernelTmaWarpSpecializedCooperativeEEENS5_IJNSA_ILi256EEESG_NSA_ILi64EEEEEENS_10bfloat16_tENS5_IJlSC_lEEESJ_SK_NS4_8TiledMMAINS4_8MMA_AtomIJNS4_4SM904GMMA28MMA_64x256x16_F32BF16BF16_SSILNSO_5MajorE0ELSQ_0ELNSO_7ScaleInE1ELSR_1EEEEEENS4_6LayoutISD_NS5_IJSC_NSA_ILi0EEESV_EEEEENS5_IJNS4_10UnderscoreESY_SY_EEEEENS4_13SM90_TMA_LOADENS4_14ComposedLayoutINS4_7SwizzleILi3ELi4ELi3EEENS4_18smem_ptr_flag_bitsILi16EEENSU_INS5_IJNSA_ILi8EEESH_EEENS5_IJSH_SC_EEEEEEEvNS4_8identityENS4_23SM90_TMA_LOAD_MULTICASTES1B_vS1C_EENS_8epilogue10collective18CollectiveEpilogueINS1F_22Sm90TmaWarpSpecializedILi4ELi2ELi16ELb1ELb0EEEJSI_NS5_IJNSA_ILi128EEENSA_ILi32EEEEEESJ_SK_SJ_SK_NS1F_6fusion15FusionCallbacksIS1J_NS1N_13LinCombEltActINS1F_6thread4GELUESJ_fSJ_fLNS_15FloatRoundStyleE2EEESI_S1M_JEEES11_NS12_INS13_ILi2ELi4ELi3EEES16_NSU_INS5_IJS17_S1L_EEENS5_IJS1L_SC_EEEEEEENS4_17SM75_U32x4_LDSM_NENS4_14SM90_TMA_STOREES1Z_NS4_17SM90_U32x4_STSM_NENS4_9Copy_AtomIJS22_NS_6half_tEEEEvEEEvvEEEEvNT_6ParamsE)
        /*0008*/ 	.word	0x000000a8


	//----- nvinfo : EIATTR_FRAME_SIZE
	.align		4
.L_18:
        /*000c*/ 	.byte	0x04, 0x11
        /*000e*/ 	.short	(.L_20 - .L_19)
	.align		4
.L_19:
        /*0010*/ 	.word	index@(_ZN7cutlass13device_kernelINS_4gemm6kernel13GemmUniversalIN4cute5tupleIJiiiiEEENS1_10collective13CollectiveMmaINS1_34MainloopSm90TmaGmmaWarpSpecializedILi3ENS5_IJNS4_1CILi2EEENSA_ILi1EEESC_EEENS1_35KernelTmaWarpSpecializedCooperativeEEENS5_IJNSA_ILi256EEESG_NSA_ILi64EEEEEENS_10bfloat16_tENS5_IJlSC_lEEESJ_SK_NS4_8TiledMMAINS4_8MMA_AtomIJNS4_4SM904GMMA28MMA_64x256x16_F32BF16BF16_SSILNSO_5MajorE0ELSQ_0ELNSO_7ScaleInE1ELSR_1EEEEEENS4_6LayoutISD_NS5_IJSC_NSA_ILi0EEESV_EEEEENS5_IJNS4_10UnderscoreESY_SY_EEEEENS4_13SM90_TMA_LOADENS4_14ComposedLayoutINS4_7SwizzleILi3ELi4ELi3EEENS4_18smem_ptr_flag_bitsILi16EEENSU_INS5_IJNSA_ILi8EEESH_EEENS5_IJSH_SC_EEEEEEEvNS4_8identityENS4_23SM90_TMA_LOAD_MULTICASTES1B_vS1C_EENS_8epilogue10collective18CollectiveEpilogueINS1F_22Sm90TmaWarpSpecializedILi4ELi2ELi16ELb1ELb0EEEJSI_NS5_IJNSA_ILi128EEENSA_ILi32EEEEEESJ_SK_SJ_SK_NS1F_6fusion15FusionCallbacksIS1J_NS1N_13LinCombEltActINS1F_6thread4GELUESJ_fSJ_fLNS_15FloatRoundStyleE2EEESI_S1M_JEEES11_NS12_INS13_ILi2ELi4ELi3EEES16_NSU_INS5_IJS17_S1L_EEENS5_IJS1L_SC_EEEEEEENS4_17SM75_U32x4_LDSM_NENS4_14SM90_TMA_STOREES1Z_NS4_17SM90_U32x4_STSM_NENS4_9Copy_AtomIJS22_NS_6half_tEEEEvEEEvvEEEEvNT_6ParamsE)
        /*0014*/ 	.word	0x000007c8


	//----- nvinfo : EIATTR_MIN_STACK_SIZE
	.align		4
.L_20:
        /*0018*/ 	.byte	0x04, 0x12
        /*001a*/ 	.short	(.L_22 - .L_21)
	.align		4
.L_21:
        /*001c*/ 	.word	index@(_ZN7cutlass13device_kernelINS_4gemm6kernel13GemmUniversalIN4cute5tupleIJiiiiEEENS1_10collective13CollectiveMmaINS1_34MainloopSm90TmaGmmaWarpSpecializedILi3ENS5_IJNS4_1CILi2EEENSA_ILi1EEESC_EEENS1_35KernelTmaWarpSpecializedCooperativeEEENS5_IJNSA_ILi256EEESG_NSA_ILi64EEEEEENS_10bfloat16_tENS5_IJlSC_lEEESJ_SK_NS4_8TiledMMAINS4_8MMA_AtomIJNS4_4SM904GMMA28MMA_64x256x16_F32BF16BF16_SSILNSO_5MajorE0ELSQ_0ELNSO_7ScaleInE1ELSR_1EEEEEENS4_6LayoutISD_NS5_IJSC_NSA_ILi0EEESV_EEEEENS5_IJNS4_10UnderscoreESY_SY_EEEEENS4_13SM90_TMA_LOADENS4_14ComposedLayoutINS4_7SwizzleILi3ELi4ELi3EEENS4_18smem_ptr_flag_bitsILi16EEENSU_INS5_IJNSA_ILi8EEESH_EEENS5_IJSH_SC_EEEEEEEvNS4_8identityENS4_23SM90_TMA_LOAD_MULTICASTES1B_vS1C_EENS_8epilogue10collective18CollectiveEpilogueINS1F_22Sm90TmaWarpSpecializedILi4ELi2ELi16ELb1ELb0EEEJSI_NS5_IJNSA_ILi128EEENSA_ILi32EEEEEESJ_SK_SJ_SK_NS1F_6fusion15FusionCallbacksIS1J_NS1N_13LinCombEltActINS1F_6thread4GELUESJ_fSJ_fLNS_15FloatRoundStyleE2EEESI_S1M_JEEES11_NS12_INS13_ILi2ELi4ELi3EEES16_NSU_INS5_IJS17_S1L_EEENS5_IJS1L_SC_EEEEEEENS4_17SM75_U32x4_LDSM_NENS4_14SM90_TMA_STOREES1Z_NS4_17SM90_U32x4_STSM_NENS4_9Copy_AtomIJS22_NS_6half_tEEEEvEEEvvEEEEvNT_6ParamsE)
        /*0020*/ 	.word	0x000007c8
.L_22:


//--------------------- .nv.compat                --------------------------
	.section	.nv.compat,"",@"SHT_CUDA_COMPAT_INFO"
	.align	4
        /*0000*/ 	.byte	0x02, 0x09, 0x01, 0x00, 0x02, 0x02, 0x04, 0x00, 0x02, 0x05, 0x05, 0x00, 0x03, 0x07, 0x01, 0x01
        /*0010*/ 	.byte	0x02, 0x03, 0x01, 0x00, 0x02, 0x06, 0x01, 0x00, 0x04, 0x0b, 0x08, 0x00, 0x00, 0x00, 0x00, 0x00
        /*0020*/ 	.byte	0x00, 0x00, 0x00, 0x00


//--------------------- .nv.info._ZN7cutlass13device_kernelINS_4gemm6kernel13GemmUniversalIN4cute5tupleIJiiiiEEENS1_10collective13CollectiveMmaINS1_34MainloopSm90TmaGmmaWarpSpecializedILi3ENS5_IJNS4_1CILi2EEENSA_ILi1EEESC_EEENS1_35KernelTmaWarpSpecializedCooperativeEEENS5_IJNSA_ILi256EEESG_NSA_ILi64EEEEEENS_10bfloat16_tENS5_IJlSC_lEEESJ_SK_NS4_8TiledMMAINS4_8MMA_AtomIJNS4_4SM904GMMA28MMA_64x256x16_F32BF16BF16_SSILNSO_5MajorE0ELSQ_0ELNSO_7ScaleInE1ELSR_1EEEEEENS4_6LayoutISD_NS5_IJSC_NSA_ILi0EEESV_EEEEENS5_IJNS4_10UnderscoreESY_SY_EEEEENS4_13SM90_TMA_LOADENS4_14ComposedLayoutINS4_7SwizzleILi3ELi4ELi3EEENS4_18smem_ptr_flag_bitsILi16EEENSU_INS5_IJNSA_ILi8EEESH_EEENS5_IJSH_SC_EEEEEEEvNS4_8identityENS4_23SM90_TMA_LOAD_MULTICASTES1B_vS1C_EENS_8epilogue10collective18CollectiveEpilogueINS1F_22Sm90TmaWarpSpecializedILi4ELi2ELi16ELb1ELb0EEEJSI_NS5_IJNSA_ILi128EEENSA_ILi32EEEEEESJ_SK_SJ_SK_NS1F_6fusion15FusionCallbacksIS1J_NS1N_13LinCombEltActINS1F_6thread4GELUESJ_fSJ_fLNS_15FloatRoundStyleE2EEESI_S1M_JEEES11_NS12_INS13_ILi2ELi4ELi3EEES16_NSU_INS5_IJS17_S1L_EEENS5_IJS1L_SC_EEEEEEENS4_17SM75_U32x4_LDSM_NENS4_14SM90_TMA_STOREES1Z_NS4_17SM90_U32x4_STSM_NENS4_9Copy_AtomIJS22_NS_6half_tEEEEvEEEvvEEEEvNT_6ParamsE --------------------------
	.section	.nv.info._ZN7cutlass13device_kernelINS_4gemm6kernel13GemmUniversalIN4cute5tupleIJiiiiEEENS1_10collective13CollectiveMmaINS1_34MainloopSm90TmaGmmaWarpSpecializedILi3ENS5_IJNS4_1CILi2EEENSA_ILi1EEESC_EEENS1_35KernelTmaWarpSpecializedCooperativeEEENS5_IJNSA_ILi256EEESG_NSA_ILi64EEEEEENS_10bfloat16_tENS5_IJlSC_lEEESJ_SK_NS4_8TiledMMAINS4_8MMA_AtomIJNS4_4SM904GMMA28MMA_64x256x16_F32BF16BF16_SSILNSO_5MajorE0ELSQ_0ELNSO_7ScaleInE1ELSR_1EEEEEENS4_6LayoutISD_NS5_IJSC_NSA_ILi0EEESV_EEEEENS5_IJNS4_10UnderscoreESY_SY_EEEEENS4_13SM90_TMA_LOADENS4_14ComposedLayoutINS4_7SwizzleILi3ELi4ELi3EEENS4_18smem_ptr_flag_bitsILi16EEENSU_INS5_IJNSA_ILi8EEESH_EEENS5_IJSH_SC_EEEEEEEvNS4_8identityENS4_23SM90_TMA_LOAD_MULTICASTES1B_vS1C_EENS_8epilogue10collective18CollectiveEpilogueINS1F_22Sm90TmaWarpSpecializedILi4ELi2ELi16ELb1ELb0EEEJSI_NS5_IJNSA_ILi128EEENSA_ILi32EEEEEESJ_SK_SJ_SK_NS1F_6fusion15FusionCallbacksIS1J_NS1N_13LinCombEltActINS1F_6thread4GELUESJ_fSJ_fLNS_15FloatRoundStyleE2EEESI_S1M_JEEES11_NS12_INS13_ILi2ELi4ELi3EEES16_NSU_INS5_IJS17_S1L_EEENS5_IJS1L_SC_EEEEEEENS4_17SM75_U32x4_LDSM_NENS4_14SM90_TMA_STOREES1Z_NS4_17SM90_U32x4_STSM_NENS4_9Copy_AtomIJS22_NS_6half_tEEEEvEEEvvEEEEvNT_6ParamsE,"",@"SHT_CUDA_INFO"
	.sectionflags	@""
	.align	4


	//----- nvinfo : EIATTR_CUDA_API_VERSION
	.align		4
        /*0000*/ 	.byte	0x04, 0x37
        /*0002*/ 	.short	(.L_24 - .L_23)
.L_23:
        /*0004*/ 	.word	0x00000082


	//----- nvinfo : EIATTR_KPARAM_INFO
	.align		4
.L_24:
        /*0008*/ 	.byte	0x04, 0x17
        /*000a*/ 	.short	(.L_26 - .L_25)
.L_25:
        /*000c*/ 	.word	0x00000000
        /*0010*/ 	.short	0x0000
        /*0012*/ 	.short	0x0070
        /*0014*/ 	.byte	0x00, 0xf0, 0x01, 0x1c


	//----- nvinfo : EIATTR_SPARSE_MMA_MASK
	.align		4
.L_26:
        /*0018*/ 	.byte	0x03, 0x50
        /*001a*/ 	.short	0x0000


	//----- nvinfo : EIATTR_MAXREG_COUNT
	.align		4
        /*001c*/ 	.byte	0x03, 0x1b
        /*001e*/ 	.short	0x00a8


	//----- nvinfo : EIATTR_NUM_BARRIERS
	.align		4
        /*0020*/ 	.byte	0x02, 0x4c
        /*0022*/ 	.byte	0x02
	.zero		1


	//----- nvinfo : EIATTR_EXTERNS
	.align		4
        /*0024*/ 	.byte	0x04, 0x0f
        /*0026*/ 	.short	(.L_28 - .L_27)


	//   ....[0]....
	.align		4
.L_27:
        /*0028*/ 	.word	index@(__assertfail)


	//----- nvinfo : EIATTR_ANNOTATIONS
	.align		4
.L_28:
        /*002c*/ 	.byte	0x04, 0x55
        /*002e*/ 	.short	(.L_30 - .L_29)


	//   ....[0]....
.L_29:
        /*0030*/ 	.word	0x00000001
        /*0034*/ 	.byte	0x40, 0x0c, 0x00, 0x00, 0x01, 0x00, 0x00, 0x00, 0x50, 0x0c, 0x00, 0x00, 0x01, 0x00, 0x00, 0x00
        /* <DEDUP_REMOVED lines=686> */
        /*2b24*/ 	.byte	0x60, 0xeb, 0x02, 0x00


	//----- nvinfo : EIATTR_MERCURY_ISA_VERSION
	.align		4
.L_30:
        /*2b28*/ 	.byte	0x03, 0x5f
        /*2b2a*/ 	.short	0x0101


	//----- nvinfo : EIATTR_INT_WARP_WIDE_INSTR_OFFSETS
	.align		4
        /*2b2c*/ 	.byte	0x04, 0x31
        /*2b2e*/ 	.short	(.L_32 - .L_31)


	//   ....[0]....
.L_31:
        /*2b30*/ 	.word	0x000009f0


	//   ....[1]....
        /*2b34*/ 	.word	0x00000a20


	//   ....[2]....
        /*2b38*/ 	.word	0x00000b20


	//----- nvinfo : EIATTR_COOP_GROUP_MASK_REGIDS
	.align		4
.L_32:
        /*2b3c*/ 	.byte	0x04, 0x29
        /*2b3e*/ 	.short	(.L_34 - .L_33)


	//   ....[0]....
.L_33:
        /*2b40*/ 	.word	0xffffffff


	//   ....[1]....
        /*2b44*/ 	.word	0xffffffff


	//   ....[2]....
        /*2b48*/ 	.word	0xffffffff


	//   ....[3]....
        /*2b4c*/ 	.word	0xffffffff


	//   ....[4]....
        /*2b50*/ 	.word	0xffffffff


	//   ....[5]....
        /*2b54*/ 	.word	0xffffffff


	//   ....[6]....
        /*2b58*/ 	.word	0xffffffff


	//----- nvinfo : EIATTR_COOP_GROUP_INSTR_OFFSETS
	.align		4
.L_34:
        /*2b5c*/ 	.byte	0x04, 0x28
        /*2b5e*/ 	.short	(.L_36 - .L_35)


	//   ....[0]....
.L_35:
        /*2b60*/ 	.word	0x00000080


	//   ....[1]....
        /*2b64*/ 	.word	0x00000090


	//   ....[2]....
        /*2b68*/ 	.word	0x00000450


	//   ....[3]....
        /*2b6c*/ 	.word	0x000005c0


	//   ....[4]....
        /*2b70*/ 	.word	0x000007e0


	//   ....[5]....
        /*2b74*/ 	.word	0x00000c90


	//   ....[6]....
        /*2b78*/ 	.word	0x00001810


	//----- nvinfo : EIATTR_REG_RECONFIG
	.align		4
.L_36:
        /*2b7c*/ 	.byte	0x01, 0x54
	.zero		2


	//----- nvinfo : EIATTR_SYSCALL_OFFSETS
	.align		4
        /*2b80*/ 	.byte	0x04, 0x46
        /*2b82*/ 	.short	(.L_38 - .L_37)


	//   ....[0]....
.L_37:
        /*2b84*/ 	.word	0x000019d0


	//   ....[1]....
        /*2b88*/ 	.word	0x000097d0


	//   ....[2]....
        /*2b8c*/ 	.word	0x000098c0


	//----- nvinfo : EIATTR_MBARRIER_INSTR_OFFSETS
	.align		4
.L_38:
        /*2b90*/ 	.byte	0x04, 0x39
        /*2b92*/ 	.short	(.L_40 - .L_39)


	//   ....[0]....
.L_39:
        /*2b94*/ 	.word	0x00000550
        /*2b98*/ 	.word	0x000000ff
        /*2b9c*/ 	.word	0x00000000
        /*2ba0*/ 	.short	0x0100
        /*2ba2*/ 	.byte	0x08
	.zero		1


	//   ....[1]....
        /*2ba4*/ 	.word	0x00000560
        /*2ba8*/ 	.word	0x000000ff
        /*2bac*/ 	.word	0x00000018
        /*2bb0*/ 	.short	0x0100
        /*2bb2*/ 	.byte	0x08
	.zero		1


	//   ....[2]....
        /*2bb4*/ 	.word	0x00000570
        /*2bb8*/ 	.word	0x000000ff
        /*2bbc*/ 	.word	0x00000008
        /*2bc0*/ 	.short	0x0100
        /*2bc2*/ 	.byte	0x08
	.zero		1


	//   ....[3]....
        /*2bc4*/ 	.word	0x00000580
        /*2bc8*/ 	.word	0x000000ff
        /*2bcc*/ 	.word	0x00000020
        /*2bd0*/ 	.short	0x0100
        /*2bd2*/ 	.byte	0x08
	.zero		1


	//   ....[4]....
        /*2bd4*/ 	.word	0x00000590
        /*2bd8*/ 	.word	0x000000ff
        /*2bdc*/ 	.word	0x00000010
        /*2be0*/ 	.short	0x0100
        /*2be2*/ 	.byte	0x08
	.zero		1


	//   ....[5]....
        /*2be4*/ 	.word	0x000005a0
        /*2be8*/ 	.word	0x000000ff
        /*2bec*/ 	.word	0x00000028
        /*2bf0*/ 	.short	0x0100
        /*2bf2*/ 	.byte	0x08
	.zero		1


	//   ....[6]....
        /*2bf4*/ 	.word	0x00000700
        /*2bf8*/ 	.word	0x000000ff
        /*2bfc*/ 	.word	0x00000030
        /*2c00*/ 	.short	0x0100
        /*2c02*/ 	.byte	0x08
	.zero		1


	//   ....[7]....
        /*2c04*/ 	.word	0x00000710
        /*2c08*/ 	.word	0x000000ff
        /*2c0c*/ 	.word	0x00000050
        /*2c10*/ 	.short	0x0100
        /*2c12*/ 	.byte	0x08
	.zero		1


	//   ....[8]....
        /*2c14*/ 	.word	0x00000720
        /*2c18*/ 	.word	0x000000ff
        /*2c1c*/ 	.word	0x00000038
        /*2c20*/ 	.short	0x0100
        /*2c22*/ 	.byte	0x08
	.zero		1


	//   ....[9]....
        /*2c24*/ 	.word	0x00000730
        /*2c28*/ 	.word	0x000000ff
        /*2c2c*/ 	.word	0x00000058
        /*2c30*/ 	.short	0x0100
        /*2c32*/ 	.byte	0x08
	.zero		1


	//   ....[10]....
        /*2c34*/ 	.word	0x00000740
        /*2c38*/ 	.word	0x000000ff
        /*2c3c*/ 	.word	0x00000040
        /*2c40*/ 	.short	0x0100
        /*2c42*/ 	.byte	0x08
	.zero		1


	//   ....[11]....
        /*2c44*/ 	.word	0x00000750
        /*2c48*/ 	.word	0x000000ff
        /*2c4c*/ 	.word	0x00000060
        /*2c50*/ 	.short	0x0100
        /*2c52*/ 	.byte	0x08
	.zero		1


	//   ....[12]....
        /*2c54*/ 	.word	0x00000760
        /*2c58*/ 	.word	0x000000ff
        /*2c5c*/ 	.word	0x00000048
        /*2c60*/ 	.short	0x0100
        /*2c62*/ 	.byte	0x08
	.zero		1


	//   ....[13]....
        /*2c64*/ 	.word	0x00000770
        /*2c68*/ 	.word	0x000000ff
        /*2c6c*/ 	.word	0x00000068
        /*2c70*/ 	.short	0x0100
        /*2c72*/ 	.byte	0x08
	.zero		1


	//   ....[14]....
        /*2c74*/ 	.word	0x00000b90
        /*2c78*/ 	.word	0x000000ff
        /*2c7c*/ 	.word	0x00000070
        /*2c80*/ 	.short	0x0100
        /*2c82*/ 	.byte	0x06
	.zero		1


	//   ....[15]....
        /*2c84*/ 	.word	0x00000c20
        /*2c88*/ 	.word	0x000000ff
        /*2c8c*/ 	.word	0x00000078
        /*2c90*/ 	.short	0x0100
        /*2c92*/ 	.byte	0x06
	.zero		1


	//   ....[16]....
        /*2c94*/ 	.word	0x00001a70
        /*2c98*/ 	.word	0x00000003
        /*2c9c*/ 	.word	0x00000000
        /*2ca0*/ 	.short	0x010a
        /*2ca2*/ 	.byte	0x3f
	.zero		1


	//   ....[17]....
        /*2ca4*/ 	.word	0x00001ab0
        /*2ca8*/ 	.word	0x00000003
        /*2cac*/ 	.word	0x00000000
        /*2cb0*/ 	.short	0x010a
        /*2cb2*/ 	.byte	0x3f
	.zero		1


	//   ....[18]....
        /*2cb4*/ 	.word	0x00005150
        /*2cb8*/ 	.word	0x000000ff
        /*2cbc*/ 	.word	0x00000000
        /*2cc0*/ 	.short	0x010a
        /*2cc2*/ 	.byte	0x04
	.zero		1


	//   ....[19]....
        /*2cc4*/ 	.word	0x00005190
        /*2cc8*/ 	.word	0x000000ff
        /*2ccc*/ 	.word	0x00000000
        /*2cd0*/ 	.short	0x010a
        /*2cd2*/ 	.byte	0x04
	.zero		1


	//   ....[20]....
        /*2cd4*/ 	.word	0x00009360
        /*2cd8*/ 	.word	0x00000004
        /*2cdc*/ 	.word	0x00000000
        /*2ce0*/ 	.short	0x0101
        /*2ce2*/ 	.byte	0x3f
	.zero		1


	//   ....[21]....
        /*2ce4*/ 	.word	0x00009590
        /*2ce8*/ 	.word	0x00000000
        /*2cec*/ 	.word	0x00000000
        /*2cf0*/ 	.short	0x0101
        /*2cf2*/ 	.byte	0x3f
	.zero		1


	//   ....[22]....
        /*2cf4*/ 	.word	0x00009da0
        /*2cf8*/ 	.word	0x000000ff
        /*2cfc*/ 	.word	0x00000030
        /*2d00*/ 	.short	0x010a
        /*2d02*/ 	.byte	0x31
	.zero		1


	//   ....[23]....
        /*2d04*/ 	.word	0x0000c020
        /*2d08*/ 	.word	0x000000ff
        /*2d0c*/ 	.word	0x00000000
        /*2d10*/ 	.short	0x0101
        /*2d12*/ 	.byte	0x04
	.zero		1


	//   ....[24]....
        /*2d14*/ 	.word	0x0000c0f0
        /*2d18*/ 	.word	0x00000006
        /*2d1c*/ 	.word	0x00000030
        /*2d20*/ 	.short	0x010a
        /*2d22*/ 	.byte	0x3f
	.zero		1


	//   ....[25]....
        /*2d24*/ 	.word	0x0000e030
        /*2d28*/ 	.word	0x000000ff
        /*2d2c*/ 	.word	0x00000000
        /*2d30*/ 	.short	0x0101
        /*2d32*/ 	.byte	0x04
	.zero		1


	//   ....[26]....
        /*2d34*/ 	.word	0x0000e110
        /*2d38*/ 	.word	0x00000006
        /*2d3c*/ 	.word	0x00000030
        /*2d40*/ 	.short	0x010a
        /*2d42*/ 	.byte	0x3f
	.zero		1


	//   ....[27]....
        /*2d44*/ 	.word	0x00010180
        /*2d48*/ 	.word	0x000000ff
        /*2d4c*/ 	.word	0x00000000
        /*2d50*/ 	.short	0x0101
        /*2d52*/ 	.byte	0x04
	.zero		1


	//   ....[28]....
        /*2d54*/ 	.word	0x00010250
        /*2d58*/ 	.word	0x00000007
        /*2d5c*/ 	.word	0x00000030
        /*2d60*/ 	.short	0x010a
        /*2d62*/ 	.byte	0x3f
	.zero		1


	//   ....[29]....
        /*2d64*/ 	.word	0x000121d0
        /*2d68*/ 	.word	0x000000ff
        /*2d6c*/ 	.word	0x00000000
        /*2d70*/ 	.short	0x0101
        /*2d72*/ 	.byte	0x04
	.zero		1


	//   ....[30]....
        /*2d74*/ 	.word	0x000122a0
        /*2d78*/ 	.word	0x00000018
        /*2d7c*/ 	.word	0x00000030
        /*2d80*/ 	.short	0x010a
        /*2d82*/ 	.byte	0x3f
	.zero		1


	//   ....[31]....
        /*2d84*/ 	.word	0x00014300
        /*2d88*/ 	.word	0x000000ff
        /*2d8c*/ 	.word	0x00000000
        /*2d90*/ 	.short	0x0101
        /*2d92*/ 	.byte	0x04
	.zero		1


	//   ....[32]....
        /*2d94*/ 	.word	0x000143e0
        /*2d98*/ 	.word	0x00000019
        /*2d9c*/ 	.word	0x00000030
        /*2da0*/ 	.short	0x010a
        /*2da2*/ 	.byte	0x3f
	.zero		1


	//   ....[33]....
        /*2da4*/ 	.word	0x00016330
        /*2da8*/ 	.word	0x000000ff
        /*2dac*/ 	.word	0x00000000
        /*2db0*/ 	.short	0x0101
        /*2db2*/ 	.byte	0x04
	.zero		1


	//   ....[34]....
        /*2db4*/ 	.word	0x00016410
        /*2db8*/ 	.word	0x00000018
        /*2dbc*/ 	.word	0x00000030
        /*2dc0*/ 	.short	0x010a
        /*2dc2*/ 	.byte	0x3f
	.zero		1


	//   ....[35]....
        /*2dc4*/ 	.word	0x00018460
        /*2dc8*/ 	.word	0x000000ff
        /*2dcc*/ 	.word	0x00000000
        /*2dd0*/ 	.short	0x0101
        /*2dd2*/ 	.byte	0x04
	.zero		1


	//   ....[36]....
        /*2dd4*/ 	.word	0x00018540
        /*2dd8*/ 	.word	0x00000018
        /*2ddc*/ 	.word	0x00000030
        /*2de0*/ 	.short	0x010a
        /*2de2*/ 	.byte	0x3f
	.zero		1


	//   ....[37]....
        /*2de4*/ 	.word	0x0001a490
        /*2de8*/ 	.word	0x000000ff
        /*2dec*/ 	.word	0x00000000
        /*2df0*/ 	.short	0x0101
        /*2df2*/ 	.byte	0x04
	.zero		1


	//   ....[38]....
        /*2df4*/ 	.word	0x0001a570
        /*2df8*/ 	.word	0x00000018
        /*2dfc*/ 	.word	0x00000030
        /*2e00*/ 	.short	0x010a
        /*2e02*/ 	.byte	0x3f
	.zero		1


	//   ....[39]....
        /*2e04*/ 	.word	0x0001c5c0
        /*2e08*/ 	.word	0x000000ff
        /*2e0c*/ 	.word	0x00000000
        /*2e10*/ 	.short	0x0101
        /*2e12*/ 	.byte	0x04
	.zero		1


	//   ....[40]....
        /*2e14*/ 	.word	0x0001c6a0
        /*2e18*/ 	.word	0x00000018
        /*2e1c*/ 	.word	0x00000030
        /*2e20*/ 	.short	0x010a
        /*2e22*/ 	.byte	0x3f
	.zero		1


	//   ....[41]....
        /*2e24*/ 	.word	0x0001e5f0
        /*2e28*/ 	.word	0x000000ff
        /*2e2c*/ 	.word	0x00000000
        /*2e30*/ 	.short	0x0101
        /*2e32*/ 	.byte	0x04
	.zero		1


	//   ....[42]....
        /*2e34*/ 	.word	0x0001e6d0
        /*2e38*/ 	.word	0x00000018
        /*2e3c*/ 	.word	0x00000030
        /*2e40*/ 	.short	0x010a
        /*2e42*/ 	.byte	0x3f
	.zero		1


	//   ....[43]....
        /*2e44*/ 	.word	0x00020720
        /*2e48*/ 	.word	0x000000ff
        /*2e4c*/ 	.word	0x00000000
        /*2e50*/ 	.short	0x0101
        /*2e52*/ 	.byte	0x04
	.zero		1


	//   ....[44]....
        /*2e54*/ 	.word	0x00020800
        /*2e58*/ 	.word	0x00000018
        /*2e5c*/ 	.word	0x00000030
        /*2e60*/ 	.short	0x010a
        /*2e62*/ 	.byte	0x3f
	.zero		1


	//   ....[45]....
        /*2e64*/ 	.word	0x00022750
        /*2e68*/ 	.word	0x000000ff
        /*2e6c*/ 	.word	0x00000000
        /*2e70*/ 	.short	0x0101
        /*2e72*/ 	.byte	0x04
	.zero		1


	//   ....[46]....
        /*2e74*/ 	.word	0x00022830
        /*2e78*/ 	.word	0x00000018
        /*2e7c*/ 	.word	0x00000030
        /*2e80*/ 	.short	0x010a
        /*2e82*/ 	.byte	0x3f
	.zero		1


	//   ....[47]....
        /*2e84*/ 	.word	0x00024880
        /*2e88*/ 	.word	0x000000ff
        /*2e8c*/ 	.word	0x00000000
        /*2e90*/ 	.short	0x0101
        /*2e92*/ 	.byte	0x04
	.zero		1


	//   ....[48]....
        /*2e94*/ 	.word	0x00024960
        /*2e98*/ 	.word	0x00000018
        /*2e9c*/ 	.word	0x00000030
        /*2ea0*/ 	.short	0x010a
        /*2ea2*/ 	.byte	0x3f
	.zero		1


	//   ....[49]....
        /*2ea4*/ 	.word	0x000268b0
        /*2ea8*/ 	.word	0x000000ff
        /*2eac*/ 	.word	0x00000000
        /*2eb0*/ 	.short	0x0101
        /*2eb2*/ 	.byte	0x04
	.zero		1


	//   ....[50]....
        /*2eb4*/ 	.word	0x00026990
        /*2eb8*/ 	.word	0x00000018
        /*2ebc*/ 	.word	0x00000030
        /*2ec0*/ 	.short	0x010a
        /*2ec2*/ 	.byte	0x3f
	.zero		1


	//   ....[51]....
        /*2ec4*/ 	.word	0x000289e0
        /*2ec8*/ 	.word	0x000000ff
        /*2ecc*/ 	.word	0x00000000
        /*2ed0*/ 	.short	0x0101
        /*2ed2*/ 	.byte	0x04
	.zero		1


	//   ....[52]....
        /*2ed4*/ 	.word	0x00028ab0
        /*2ed8*/ 	.word	0x00000019
        /*2edc*/ 	.word	0x00000030
        /*2ee0*/ 	.short	0x010a
        /*2ee2*/ 	.byte	0x3f
	.zero		1


	//   ....[53]....
        /*2ee4*/ 	.word	0x0002a9c0
        /*2ee8*/ 	.word	0x000000ff
        /*2eec*/ 	.word	0x00000000
        /*2ef0*/ 	.short	0x0101
        /*2ef2*/ 	.byte	0x04
	.zero		1


	//   ....[54]....
        /*2ef4*/ 	.word	0x0002b390
        /*2ef8*/ 	.word	0x000000ff
        /*2efc*/ 	.word	0x00000000
        /*2f00*/ 	.short	0x0101
        /*2f02*/ 	.byte	0x04
	.zero		1


	//   ....[55]....
        /*2f04*/ 	.word	0x0002b9f0
        /*2f08*/ 	.word	0x000000ff
        /*2f0c*/ 	.word	0x00000078
        /*2f10*/ 	.short	0x010a
        /*2f12*/ 	.byte	0x04
	.zero		1


	//   ....[56]....
        /*2f14*/ 	.word	0x0002be00
        /*2f18*/ 	.word	0x000000ff
        /*2f1c*/ 	.word	0x00000050
        /*2f20*/ 	.short	0x010a
        /*2f22*/ 	.byte	0x0d
	.zero		1


	//   ....[57]....
        /*2f24*/ 	.word	0x0002bef0
        /*2f28*/ 	.word	0x000000ff
        /*2f2c*/ 	.word	0x00000030
        /*2f30*/ 	.short	0x010b
        /*2f32*/ 	.byte	0x0d
	.zero		1


	//   ....[58]....
        /*2f34*/ 	.word	0x0002bf50
        /*2f38*/ 	.word	0x000000ff
        /*2f3c*/ 	.word	0x00000000
        /*2f40*/ 	.short	0x0101
        /*2f42*/ 	.byte	0x1d
	.zero		1


	//   ....[59]....
        /*2f44*/ 	.word	0x0002bf80
        /*2f48*/ 	.word	0x000000ff
        /*2f4c*/ 	.word	0x00000058
        /*2f50*/ 	.short	0x010a
        /*2f52*/ 	.byte	0x0d
	.zero		1


	//   ....[60]....
        /*2f54*/ 	.word	0x0002c090
        /*2f58*/ 	.word	0x000000ff
        /*2f5c*/ 	.word	0x00000038
        /*2f60*/ 	.short	0x010b
        /*2f62*/ 	.byte	0x0d
	.zero		1


	//   ....[61]....
        /*2f64*/ 	.word	0x0002c100
        /*2f68*/ 	.word	0x000000ff
        /*2f6c*/ 	.word	0x00000000
        /*2f70*/ 	.short	0x0101
        /*2f72*/ 	.byte	0x17
	.zero		1


	//   ....[62]....
        /*2f74*/ 	.word	0x0002c130
        /*2f78*/ 	.word	0x000000ff
        /*2f7c*/ 	.word	0x00000060
        /*2f80*/ 	.short	0x010a
        /*2f82*/ 	.byte	0x0d
	.zero		1


	//   ....[63]....
        /*2f84*/ 	.word	0x0002c230
        /*2f88*/ 	.word	0x000000ff
        /*2f8c*/ 	.word	0x00000040
        /*2f90*/ 	.short	0x010b
        /*2f92*/ 	.byte	0x0d
	.zero		1


	//   ....[64]....
        /*2f94*/ 	.word	0x0002c290
        /*2f98*/ 	.word	0x000000ff
        /*2f9c*/ 	.word	0x00000000
        /*2fa0*/ 	.short	0x0101
        /*2fa2*/ 	.byte	0x15
	.zero		1


	//   ....[65]....
        /*2fa4*/ 	.word	0x0002c2c0
        /*2fa8*/ 	.word	0x000000ff
        /*2fac*/ 	.word	0x00000068
        /*2fb0*/ 	.short	0x010a
        /*2fb2*/ 	.byte	0x0d
	.zero		1


	//   ....[66]....
        /*2fb4*/ 	.word	0x0002c3c0
        /*2fb8*/ 	.word	0x000000ff
        /*2fbc*/ 	.word	0x00000048
        /*2fc0*/ 	.short	0x010b
        /*2fc2*/ 	.byte	0x0d
	.zero		1


	//   ....[67]....
        /*2fc4*/ 	.word	0x0002c430
        /*2fc8*/ 	.word	0x000000ff
        /*2fcc*/ 	.word	0x00000000
        /*2fd0*/ 	.short	0x0101
        /*2fd2*/ 	.byte	0x16
	.zero		1


	//   ....[68]....
        /*2fd4*/ 	.word	0x0002c470
        /*2fd8*/ 	.word	0x000000ff
        /*2fdc*/ 	.word	0x00000050
        /*2fe0*/ 	.short	0x010a
        /*2fe2*/ 	.byte	0x0d
	.zero		1


	//   ....[69]....
        /*2fe4*/ 	.word	0x0002c560
        /*2fe8*/ 	.word	0x000000ff
        /*2fec*/ 	.word	0x00000030
        /*2ff0*/ 	.short	0x010b
        /*2ff2*/ 	.byte	0x0d
	.zero		1


	//   ....[70]....
        /*2ff4*/ 	.word	0x0002c5a0
        /*2ff8*/ 	.word	0x000000ff
        /*2ffc*/ 	.word	0x00000000
        /*3000*/ 	.short	0x0101
        /*3002*/ 	.byte	0x1d
	.zero		1


	//   ....[71]....
        /*3004*/ 	.word	0x0002c5d0
        /*3008*/ 	.word	0x000000ff
        /*300c*/ 	.word	0x00000058
        /*3010*/ 	.short	0x010a
        /*3012*/ 	.byte	0x0d
	.zero		1


	//   ....[72]....
        /*3014*/ 	.word	0x0002c6d0
        /*3018*/ 	.word	0x000000ff
        /*301c*/ 	.word	0x00000038
        /*3020*/ 	.short	0x010b
        /*3022*/ 	.byte	0x0d
	.zero		1


	//   ....[73]....
        /*3024*/ 	.word	0x0002c710
        /*3028*/ 	.word	0x000000ff
        /*302c*/ 	.word	0x00000000
        /*3030*/ 	.short	0x0101
        /*3032*/ 	.byte	0x17
	.zero		1


	//   ....[74]....
        /*3034*/ 	.word	0x0002c750
        /*3038*/ 	.word	0x000000ff
        /*303c*/ 	.word	0x00000060
        /*3040*/ 	.short	0x010a
        /*3042*/ 	.byte	0x0d
	.zero		1


	//   ....[75]....
        /*3044*/ 	.word	0x0002c840
        /*3048*/ 	.word	0x000000ff
        /*304c*/ 	.word	0x00000040
        /*3050*/ 	.short	0x010b
        /*3052*/ 	.byte	0x0d
	.zero		1


	//   ....[76]....
        /*3054*/ 	.word	0x0002c880
        /*3058*/ 	.word	0x000000ff
        /*305c*/ 	.word	0x00000000
        /*3060*/ 	.short	0x0101
        /*3062*/ 	.byte	0x15
	.zero		1


	//   ....[77]....
        /*3064*/ 	.word	0x0002c8b0
        /*3068*/ 	.word	0x000000ff
        /*306c*/ 	.word	0x00000068
        /*3070*/ 	.short	0x010a
        /*3072*/ 	.byte	0x0d
	.zero		1


	//   ....[78]....
        /*3074*/ 	.word	0x0002c9b0
        /*3078*/ 	.word	0x000000ff
        /*307c*/ 	.word	0x00000048
        /*3080*/ 	.short	0x010b
        /*3082*/ 	.byte	0x0d
	.zero		1


	//   ....[79]....
        /*3084*/ 	.word	0x0002c9f0
        /*3088*/ 	.word	0x000000ff
        /*308c*/ 	.word	0x00000000
        /*3090*/ 	.short	0x0101
        /*3092*/ 	.byte	0x16
	.zero		1


	//   ....[80]....
        /*3094*/ 	.word	0x0002ca30
        /*3098*/ 	.word	0x000000ff
        /*309c*/ 	.word	0x00000050
        /*30a0*/ 	.short	0x010a
        /*30a2*/ 	.byte	0x0d
	.zero		1


	//   ....[81]....
        /*30a4*/ 	.word	0x0002cb30
        /*30a8*/ 	.word	0x000000ff
        /*30ac*/ 	.word	0x00000030
        /*30b0*/ 	.short	0x010b
        /*30b2*/ 	.byte	0x0d
	.zero		1


	//   ....[82]....
        /*30b4*/ 	.word	0x0002cb70
        /*30b8*/ 	.word	0x000000ff
        /*30bc*/ 	.word	0x00000000
        /*30c0*/ 	.short	0x0101
        /*30c2*/ 	.byte	0x1d
	.zero		1


	//   ....[83]....
        /*30c4*/ 	.word	0x0002cba0
        /*30c8*/ 	.word	0x000000ff
        /*30cc*/ 	.word	0x00000058
        /*30d0*/ 	.short	0x010a
        /*30d2*/ 	.byte	0x0d
	.zero		1


	//   ....[84]....
        /*30d4*/ 	.word	0x0002cca0
        /*30d8*/ 	.word	0x000000ff
        /*30dc*/ 	.word	0x00000038
        /*30e0*/ 	.short	0x010b
        /*30e2*/ 	.byte	0x0d
	.zero		1


	//   ....[85]....
        /*30e4*/ 	.word	0x0002cce0
        /*30e8*/ 	.word	0x000000ff
        /*30ec*/ 	.word	0x00000000
        /*30f0*/ 	.short	0x0101
        /*30f2*/ 	.byte	0x17
	.zero		1


	//   ....[86]....
        /*30f4*/ 	.word	0x0002cd20
        /*30f8*/ 	.word	0x000000ff
        /*30fc*/ 	.word	0x00000060
        /*3100*/ 	.short	0x010a
        /*3102*/ 	.byte	0x0d
	.zero		1


	//   ....[87]....
        /*3104*/ 	.word	0x0002ce20
        /*3108*/ 	.word	0x000000ff
        /*310c*/ 	.word	0x00000040
        /*3110*/ 	.short	0x010b
        /*3112*/ 	.byte	0x0d
	.zero		1


	//   ....[88]....
        /*3114*/ 	.word	0x0002ce60
        /*3118*/ 	.word	0x000000ff
        /*311c*/ 	.word	0x00000000
        /*3120*/ 	.short	0x0101
        /*3122*/ 	.byte	0x15
	.zero		1


	//   ....[89]....
        /*3124*/ 	.word	0x0002ce90
        /*3128*/ 	.word	0x000000ff
        /*312c*/ 	.word	0x00000068
        /*3130*/ 	.short	0x010a
        /*3132*/ 	.byte	0x0d
	.zero		1


	//   ....[90]....
        /*3134*/ 	.word	0x0002cf90
        /*3138*/ 	.word	0x000000ff
        /*313c*/ 	.word	0x00000048
        /*3140*/ 	.short	0x010b
        /*3142*/ 	.byte	0x0d
	.zero		1


	//   ....[91]....
        /*3144*/ 	.word	0x0002cfd0
        /*3148*/ 	.word	0x000000ff
        /*314c*/ 	.word	0x00000000
        /*3150*/ 	.short	0x0101
        /*3152*/ 	.byte	0x16
	.zero		1


	//   ....[92]....
        /*3154*/ 	.word	0x0002d010
        /*3158*/ 	.word	0x000000ff
        /*315c*/ 	.word	0x00000050
        /*3160*/ 	.short	0x010a
        /*3162*/ 	.byte	0x0d
	.zero		1


	//   ....[93]....
        /*3164*/ 	.word	0x0002d110
        /*3168*/ 	.word	0x000000ff
        /*316c*/ 	.word	0x00000030
        /*3170*/ 	.short	0x010b
        /*3172*/ 	.byte	0x0d
	.zero		1


	//   ....[94]....
        /*3174*/ 	.word	0x0002d150
        /*3178*/ 	.word	0x000000ff
        /*317c*/ 	.word	0x00000000
        /*3180*/ 	.short	0x0101
        /*3182*/ 	.byte	0x1d
	.zero		1


	//   ....[95]....
        /*3184*/ 	.word	0x0002d180
        /*3188*/ 	.word	0x000000ff
        /*318c*/ 	.word	0x00000058
        /*3190*/ 	.short	0x010a
        /*3192*/ 	.byte	0x0d
	.zero		1


	//   ....[96]....
        /*3194*/ 	.word	0x0002d280
        /*3198*/ 	.word	0x000000ff
        /*319c*/ 	.word	0x00000038
        /*31a0*/ 	.short	0x010b
        /*31a2*/ 	.byte	0x0d
	.zero		1


	//   ....[97]....
        /*31a4*/ 	.word	0x0002d2c0
        /*31a8*/ 	.word	0x000000ff
        /*31ac*/ 	.word	0x00000000
        /*31b0*/ 	.short	0x0101
        /*31b2*/ 	.byte	0x17
	.zero		1


	//   ....[98]....
        /*31b4*/ 	.word	0x0002d300
        /*31b8*/ 	.word	0x000000ff
        /*31bc*/ 	.word	0x00000060
        /*31c0*/ 	.short	0x010a
        /*31c2*/ 	.byte	0x0d
	.zero		1


	//   ....[99]....
        /*31c4*/ 	.word	0x0002d400
        /*31c8*/ 	.word	0x000000ff
        /*31cc*/ 	.word	0x00000040
        /*31d0*/ 	.short	0x010b
        /*31d2*/ 	.byte	0x0d
	.zero		1


	//   ....[100]....
        /*31d4*/ 	.word	0x0002d440
        /*31d8*/ 	.word	0x000000ff
        /*31dc*/ 	.word	0x00000000
        /*31e0*/ 	.short	0x0101
        /*31e2*/ 	.byte	0x15
	.zero		1


	//   ....[101]....
        /*31e4*/ 	.word	0x0002d470
        /*31e8*/ 	.word	0x000000ff
        /*31ec*/ 	.word	0x00000068
        /*31f0*/ 	.short	0x010a
        /*31f2*/ 	.byte	0x0d
	.zero		1


	//   ....[102]....
        /*31f4*/ 	.word	0x0002d570
        /*31f8*/ 	.word	0x000000ff
        /*31fc*/ 	.word	0x00000048
        /*3200*/ 	.short	0x010b
        /*3202*/ 	.byte	0x0d
	.zero		1


	//   ....[103]....
        /*3204*/ 	.word	0x0002d5c0
        /*3208*/ 	.word	0x000000ff
        /*320c*/ 	.word	0x00000000
        /*3210*/ 	.short	0x0101
        /*3212*/ 	.byte	0x16
	.zero		1


	//   ....[104]....
        /*3214*/ 	.word	0x0002dcc0
        /*3218*/ 	.word	0x00000000
        /*321c*/ 	.word	0x00000050
        /*3220*/ 	.short	0x010a
        /*3222*/ 	.byte	0x3f
	.zero		1


	//   ....[105]....
        /*3224*/ 	.word	0x0002dd00
        /*3228*/ 	.word	0x00000000
        /*322c*/ 	.word	0x00000058
        /*3230*/ 	.short	0x010a
        /*3232*/ 	.byte	0x3f
	.zero		1


	//   ....[106]....
        /*3234*/ 	.word	0x0002dd40
        /*3238*/ 	.word	0x00000000
        /*323c*/ 	.word	0x00000060
        /*3240*/ 	.short	0x010a
        /*3242*/ 	.byte	0x3f
	.zero		1


	//   ....[107]....
        /*3244*/ 	.word	0x0002dda0
        /*3248*/ 	.word	0x00000000
        /*324c*/ 	.word	0x00000068
        /*3250*/ 	.short	0x010a
        /*3252*/ 	.byte	0x3f
	.zero		1


	//   ....[108]....
        /*3254*/ 	.word	0x0002e0e0
        /*3258*/ 	.word	0x0000000d
        /*325c*/ 	.word	0x00000018
        /*3260*/ 	.short	0x010a
        /*3262*/ 	.byte	0x3f
	.zero		1


	//   ....[109]....
        /*3264*/ 	.word	0x0002e470
        /*3268*/ 	.word	0x00000002
        /*326c*/ 	.word	0x00000078
        /*3270*/ 	.short	0x0101
        /*3272*/ 	.byte	0x3f
	.zero		1


	//   ....[110]....
        /*3274*/ 	.word	0x0002ec10
        /*3278*/ 	.word	0x00000005
        /*327c*/ 	.word	0x00000000
        /*3280*/ 	.short	0x010a
        /*3282*/ 	.byte	0x3f
	.zero		1


	//   ....[111]....
        /*3284*/ 	.word	0x0002eca0
        /*3288*/ 	.word	0x00000007
        /*328c*/ 	.word	0x00000000
        /*3290*/ 	.short	0x010a
        /*3292*/ 	.byte	0x3f
	.zero		1


	//   ....[112]....
        /*3294*/ 	.word	0x0002ed30
        /*3298*/ 	.word	0x00000003
        /*329c*/ 	.word	0x00000000
        /*32a0*/ 	.short	0x010a
        /*32a2*/ 	.byte	0x3f
	.zero		1


	//   ....[113]....
        /*32a4*/ 	.word	0x0002ed90
        /*32a8*/ 	.word	0x00000003
        /*32ac*/ 	.word	0x00000000
        /*32b0*/ 	.short	0x010a
        /*32b2*/ 	.byte	0x3f
	.zero		1


	//   ....[114]....
        /*32b4*/ 	.word	0x0002edf0
        /*32b8*/ 	.word	0x00000005
        /*32bc*/ 	.word	0x00000000
        /*32c0*/ 	.short	0x010a
        /*32c2*/ 	.byte	0x3f
	.zero		1


	//   ....[115]....
        /*32c4*/ 	.word	0x0002ee50
        /*32c8*/ 	.word	0x00000003
        /*32cc*/ 	.word	0x00000030
        /*32d0*/ 	.short	0x010a
        /*32d2*/ 	.byte	0x3f
	.zero		1


	//   ....[116]....
        /*32d4*/ 	.word	0x0002eea0
        /*32d8*/ 	.word	0x00000006
        /*32dc*/ 	.word	0x00000030
        /*32e0*/ 	.short	0x010a
        /*32e2*/ 	.byte	0x3f
	.zero		1


	//   ....[117]....
        /*32e4*/ 	.word	0x0002eef0
        /*32e8*/ 	.word	0x00000006
        /*32ec*/ 	.word	0x00000030
        /*32f0*/ 	.short	0x010a
        /*32f2*/ 	.byte	0x3f
	.zero		1


	//   ....[118]....
        /*32f4*/ 	.word	0x0002ef40
        /*32f8*/ 	.word	0x00000007
        /*32fc*/ 	.word	0x00000030
        /*3300*/ 	.short	0x010a
        /*3302*/ 	.byte	0x3f
	.zero		1


	//   ....[119]....
        /*3304*/ 	.word	0x0002ef90
        /*3308*/ 	.word	0x00000018
        /*330c*/ 	.word	0x00000030
        /*3310*/ 	.short	0x010a
        /*3312*/ 	.byte	0x3f
	.zero		1


	//   ....[120]....
        /*3314*/ 	.word	0x0002efe0
        /*3318*/ 	.word	0x00000019
        /*331c*/ 	.word	0x00000030
        /*3320*/ 	.short	0x010a
        /*3322*/ 	.byte	0x3f
	.zero		1


	//   ....[121]....
        /*3324*/ 	.word	0x0002f030
        /*3328*/ 	.word	0x00000018
        /*332c*/ 	.word	0x00000030
        /*3330*/ 	.short	0x010a
        /*3332*/ 	.byte	0x3f
	.zero		1


	//   ....[122]....
        /*3334*/ 	.word	0x0002f080
        /*3338*/ 	.word	0x00000018
        /*333c*/ 	.word	0x00000030
        /*3340*/ 	.short	0x010a
        /*3342*/ 	.byte	0x3f
	.zero		1


	//   ....[123]....
        /*3344*/ 	.word	0x0002f0d0
        /*3348*/ 	.word	0x00000018
        /*334c*/ 	.word	0x00000030
        /*3350*/ 	.short	0x010a
        /*3352*/ 	.byte	0x3f
	.zero		1


	//   ....[124]....
        /*3354*/ 	.word	0x0002f120
        /*3358*/ 	.word	0x00000018
        /*335c*/ 	.word	0x00000030
        /*3360*/ 	.short	0x010a
        /*3362*/ 	.byte	0x3f
	.zero		1


	//   ....[125]....
        /*3364*/ 	.word	0x0002f170
        /*3368*/ 	.word	0x00000018
        /*336c*/ 	.word	0x00000030
        /*3370*/ 	.short	0x010a
        /*3372*/ 	.byte	0x3f
	.zero		1


	//   ....[126]....
        /*3374*/ 	.word	0x0002f1c0
        /*3378*/ 	.word	0x00000018
        /*337c*/ 	.word	0x00000030
        /*3380*/ 	.short	0x010a
        /*3382*/ 	.byte	0x3f
	.zero		1


	//   ....[127]....
        /*3384*/ 	.word	0x0002f210
        /*3388*/ 	.word	0x00000018
        /*338c*/ 	.word	0x00000030
        /*3390*/ 	.short	0x010a
        /*3392*/ 	.byte	0x3f
	.zero		1


	//   ....[128]....
        /*3394*/ 	.word	0x0002f260
        /*3398*/ 	.word	0x00000018
        /*339c*/ 	.word	0x00000030
        /*33a0*/ 	.short	0x010a
        /*33a2*/ 	.byte	0x3f
	.zero		1


	//   ....[129]....
        /*33a4*/ 	.word	0x0002f2b0
        /*33a8*/ 	.word	0x00000018
        /*33ac*/ 	.word	0x00000030
        /*33b0*/ 	.short	0x010a
        /*33b2*/ 	.byte	0x3f
	.zero		1


	//   ....[130]....
        /*33b4*/ 	.word	0x0002f300
        /*33b8*/ 	.word	0x00000019
        /*33bc*/ 	.word	0x00000030
        /*33c0*/ 	.short	0x010a
        /*33c2*/ 	.byte	0x3f
	.zero		1


	//   ....[131]....
        /*33c4*/ 	.word	0x0002f360
        /*33c8*/ 	.word	0x00000005
        /*33cc*/ 	.word	0x00000078
        /*33d0*/ 	.short	0x010a
        /*33d2*/ 	.byte	0x3f
	.zero		1


	//   ....[132]....
        /*33d4*/ 	.word	0x0002f3c0
        /*33d8*/ 	.word	0x00000003
        /*33dc*/ 	.word	0x00000050
        /*33e0*/ 	.short	0x010a
        /*33e2*/ 	.byte	0x3f
	.zero		1


	//   ....[133]....
        /*33e4*/ 	.word	0x0002f420
        /*33e8*/ 	.word	0x00000003
        /*33ec*/ 	.word	0x00000058
        /*33f0*/ 	.short	0x010a
        /*33f2*/ 	.byte	0x3f
	.zero		1


	//   ....[134]....
        /*33f4*/ 	.word	0x0002f480
        /*33f8*/ 	.word	0x00000003
        /*33fc*/ 	.word	0x00000060
        /*3400*/ 	.short	0x010a
        /*3402*/ 	.byte	0x3f
	.zero		1


	//   ....[135]....
        /*3404*/ 	.word	0x0002f4e0
        /*3408*/ 	.word	0x00000003
        /*340c*/ 	.word	0x00000068
        /*3410*/ 	.short	0x010a
        /*3412*/ 	.byte	0x3f
	.zero		1


	//   ....[136]....
        /*3414*/ 	.word	0x0002f540
        /*3418*/ 	.word	0x00000004
        /*341c*/ 	.word	0x00000050
        /*3420*/ 	.short	0x010a
        /*3422*/ 	.byte	0x3f
	.zero		1


	//   ....[137]....
        /*3424*/ 	.word	0x0002f5a0
        /*3428*/ 	.word	0x00000004
        /*342c*/ 	.word	0x00000058
        /*3430*/ 	.short	0x010a
        /*3432*/ 	.byte	0x3f
	.zero		1


	//   ....[138]....
        /*3434*/ 	.word	0x0002f600
        /*3438*/ 	.word	0x00000004
        /*343c*/ 	.word	0x00000060
        /*3440*/ 	.short	0x010a
        /*3442*/ 	.byte	0x3f
	.zero		1


	//   ....[139]....
        /*3444*/ 	.word	0x0002f660
        /*3448*/ 	.word	0x00000004
        /*344c*/ 	.word	0x00000068
        /*3450*/ 	.short	0x010a
        /*3452*/ 	.byte	0x3f
	.zero		1


	//   ....[140]....
        /*3454*/ 	.word	0x0002f6c0
        /*3458*/ 	.word	0x00000005
        /*345c*/ 	.word	0x00000050
        /*3460*/ 	.short	0x010a
        /*3462*/ 	.byte	0x3f
	.zero		1


	//   ....[141]....
        /*3464*/ 	.word	0x0002f720
        /*3468*/ 	.word	0x00000005
        /*346c*/ 	.word	0x00000058
        /*3470*/ 	.short	0x010a
        /*3472*/ 	.byte	0x3f
	.zero		1


	//   ....[142]....
        /*3474*/ 	.word	0x0002f780
        /*3478*/ 	.word	0x00000005
        /*347c*/ 	.word	0x00000060
        /*3480*/ 	.short	0x010a
        /*3482*/ 	.byte	0x3f
	.zero		1


	//   ....[143]....
        /*3484*/ 	.word	0x0002f7e0
        /*3488*/ 	.word	0x00000005
        /*348c*/ 	.word	0x00000068
        /*3490*/ 	.short	0x010a
        /*3492*/ 	.byte	0x3f
	.zero		1


	//   ....[144]....
        /*3494*/ 	.word	0x0002f840
        /*3498*/ 	.word	0x00000002
        /*349c*/ 	.word	0x00000050
        /*34a0*/ 	.short	0x010a
        /*34a2*/ 	.byte	0x3f
	.zero		1


	//   ....[145]....
        /*34a4*/ 	.word	0x0002f8a0
        /*34a8*/ 	.word	0x00000002
        /*34ac*/ 	.word	0x00000058
        /*34b0*/ 	.short	0x010a
        /*34b2*/ 	.byte	0x3f
	.zero		1


	//   ....[146]....
        /*34b4*/ 	.word	0x0002f900
        /*34b8*/ 	.word	0x00000002
        /*34bc*/ 	.word	0x00000060
        /*34c0*/ 	.short	0x010a
        /*34c2*/ 	.byte	0x3f
	.zero		1


	//   ....[147]....
        /*34c4*/ 	.word	0x0002f960
        /*34c8*/ 	.word	0x00000002
        /*34cc*/ 	.word	0x00000068
        /*34d0*/ 	.short	0x010a
        /*34d2*/ 	.byte	0x3f
	.zero		1


	//   ....[148]....
        /*34d4*/ 	.word	0x0002f9b0
        /*34d8*/ 	.word	0x00000000
        /*34dc*/ 	.word	0x00000050
        /*34e0*/ 	.short	0x010a
        /*34e2*/ 	.byte	0x3f
	.zero		1


	//   ....[149]....
        /*34e4*/ 	.word	0x0002fa00
        /*34e8*/ 	.word	0x00000000
        /*34ec*/ 	.word	0x00000058
        /*34f0*/ 	.short	0x010a
        /*34f2*/ 	.byte	0x3f
	.zero		1


	//   ....[150]....
        /*34f4*/ 	.word	0x0002fa50
        /*34f8*/ 	.word	0x00000000
        /*34fc*/ 	.word	0x00000060
        /*3500*/ 	.short	0x010a
        /*3502*/ 	.byte	0x3f
	.zero		1


	//   ....[151]....
        /*3504*/ 	.word	0x0002fb20
        /*3508*/ 	.word	0x0000000d
        /*350c*/ 	.word	0x00000018
        /*3510*/ 	.short	0x010a
        /*3512*/ 	.byte	0x3f
	.zero		1


	//   ....[152]....
        /*3514*/ 	.word	0x0002fbf0
        /*3518*/ 	.word	0x00000005
        /*351c*/ 	.word	0x00000000
        /*3520*/ 	.short	0x010a
        /*3522*/ 	.byte	0x3f
	.zero		1


	//   ....[153]....
        /*3524*/ 	.word	0x0002fc40
        /*3528*/ 	.word	0x00000007
        /*352c*/ 	.word	0x00000000
        /*3530*/ 	.short	0x010a
        /*3532*/ 	.byte	0x3f
	.zero		1


	//----- nvinfo : EIATTR_NUM_MBARRIERS
	.align		4
.L_40:
        /*3534*/ 	.byte	0x03, 0x38
        /*3536*/ 	.short	0x0010


	//----- nvinfo : EIATTR_EXIT_INSTR_OFFSETS
	.align		4
        /*3538*/ 	.byte	0x04, 0x1c
        /*353a*/ 	.short	(.L_42 - .L_41)


	//   ....[0]....
.L_41:
        /*353c*/ 	.word	0x0002ed80


	//----- nvinfo : EIATTR_MAX_THREADS
	.align		4
.L_42:
        /*3540*/ 	.byte	0x04, 0x05
        /*3542*/ 	.short	(.L_44 - .L_43)
.L_43:
        /*3544*/ 	.word	0x00000180
        /*3548*/ 	.word	0x00000001
        /*354c*/ 	.word	0x00000001


	//----- nvinfo : EIATTR_CRS_STACK_SIZE
	.align		4
.L_44:
        /*3550*/ 	.byte	0x04, 0x1e
        /*3552*/ 	.short	(.L_46 - .L_45)
.L_45:
        /*3554*/ 	.word	0x00000000


	//----- nvinfo : EIATTR_CBANK_PARAM_SIZE
	.align		4
.L_46:
        /*3558*/ 	.byte	0x03, 0x19
        /*355a*/ 	.short	0x0770


	//----- nvinfo : EIATTR_PARAM_CBANK
	.align		4
        /*355c*/ 	.byte	0x04, 0x0a
        /*355e*/ 	.short	(.L_48 - .L_47)
	.align		4
.L_47:
        /*3560*/ 	.word	index@(.nv.constant0._ZN7cutlass13device_kernelINS_4gemm6kernel13GemmUniversalIN4cute5tupleIJiiiiEEENS1_10collective13CollectiveMmaINS1_34MainloopSm90TmaGmmaWarpSpecializedILi3ENS5_IJNS4_1CILi2EEENSA_ILi1EEESC_EEENS1_35KernelTmaWarpSpecializedCooperativeEEENS5_IJNSA_ILi256EEESG_NSA_ILi64EEEEEENS_10bfloat16_tENS5_IJlSC_lEEESJ_SK_NS4_8TiledMMAINS4_8MMA_AtomIJNS4_4SM904GMMA28MMA_64x256x16_F32BF16BF16_SSILNSO_5MajorE0ELSQ_0ELNSO_7ScaleInE1ELSR_1EEEEEENS4_6LayoutISD_NS5_IJSC_NSA_ILi0EEESV_EEEEENS5_IJNS4_10UnderscoreESY_SY_EEEEENS4_13SM90_TMA_LOADENS4_14ComposedLayoutINS4_7SwizzleILi3ELi4ELi3EEENS4_18smem_ptr_flag_bitsILi16EEENSU_INS5_IJNSA_ILi8EEESH_EEENS5_IJSH_SC_EEEEEEEvNS4_8identityENS4_23SM90_TMA_LOAD_MULTICASTES1B_vS1C_EENS_8epilogue10collective18CollectiveEpilogueINS1F_22Sm90TmaWarpSpecializedILi4ELi2ELi16ELb1ELb0EEEJSI_NS5_IJNSA_ILi128EEENSA_ILi32EEEEEESJ_SK_SJ_SK_NS1F_6fusion15FusionCallbacksIS1J_NS1N_13LinCombEltActINS1F_6thread4GELUESJ_fSJ_fLNS_15FloatRoundStyleE2EEESI_S1M_JEEES11_NS12_INS13_ILi2ELi4ELi3EEES16_NSU_INS5_IJS17_S1L_EEENS5_IJS1L_SC_EEEEEEENS4_17SM75_U32x4_LDSM_NENS4_14SM90_TMA_STOREES1Z_NS4_17SM90_U32x4_STSM_NENS4_9Copy_AtomIJS22_NS_6half_tEEEEvEEEvvEEEEvNT_6ParamsE)
        /*3564*/ 	.short	0x0210
        /*3566*/ 	.short	0x0770


	//----- nvinfo : EIATTR_SW_WAR
	.align		4
.L_48:
        /*3568*/ 	.byte	0x04, 0x36
        /*356a*/ 	.short	(.L_50 - .L_49)
.L_49:
        /*356c*/ 	.word	0x00000008
.L_50:


//--------------------- .nv.callgraph             --------------------------
	.section	.nv.callgraph,"",@"SHT_CUDA_CALLGRAPH"
	.align	4
	.sectionentsize	8
	.align		4
        /*0000*/ 	.word	0x00000000
	.align		4
        /*0004*/ 	.word	0xffffffff
	.align		4
        /*0008*/ 	.word	index@(_ZN7cutlass13device_kernelINS_4gemm6kernel13GemmUniversalIN4cute5tupleIJiiiiEEENS1_10collective13CollectiveMmaINS1_34MainloopSm90TmaGmmaWarpSpecializedILi3ENS5_IJNS4_1CILi2EEENSA_ILi1EEESC_EEENS1_35KernelTmaWarpSpecializedCooperativeEEENS5_IJNSA_ILi256EEESG_NSA_ILi64EEEEEENS_10bfloat16_tENS5_IJlSC_lEEESJ_SK_NS4_8TiledMMAINS4_8MMA_AtomIJNS4_4SM904GMMA28MMA_64x256x16_F32BF16BF16_SSILNSO_5MajorE0ELSQ_0ELNSO_7ScaleInE1ELSR_1EEEEEENS4_6LayoutISD_NS5_IJSC_NSA_ILi0EEESV_EEEEENS5_IJNS4_10UnderscoreESY_SY_EEEEENS4_13SM90_TMA_LOADENS4_14ComposedLayoutINS4_7SwizzleILi3ELi4ELi3EEENS4_18smem_ptr_flag_bitsILi16EEENSU_INS5_IJNSA_ILi8EEESH_EEENS5_IJSH_SC_EEEEEEEvNS4_8identityENS4_23SM90_TMA_LOAD_MULTICASTES1B_vS1C_EENS_8epilogue10collective18CollectiveEpilogueINS1F_22Sm90TmaWarpSpecializedILi4ELi2ELi16ELb1ELb0EEEJSI_NS5_IJNSA_ILi128EEENSA_ILi32EEEEEESJ_SK_SJ_SK_NS1F_6fusion15FusionCallbacksIS1J_NS1N_13LinCombEltActINS1F_6thread4GELUESJ_fSJ_fLNS_15FloatRoundStyleE2EEESI_S1M_JEEES11_NS12_INS13_ILi2ELi4ELi3EEES16_NSU_INS5_IJS17_S1L_EEENS5_IJS1L_SC_EEEEEEENS4_17SM75_U32x4_LDSM_NENS4_14SM90_TMA_STOREES1Z_NS4_17SM90_U32x4_STSM_NENS4_9Copy_AtomIJS22_NS_6half_tEEEEvEEEvvEEEEvNT_6ParamsE)
	.align		4
        /*000c*/ 	.word	index@(__assertfail)
	.align		4
        /*0010*/ 	.word	0x00000000
	.align		4
        /*0014*/ 	.word	0xfffffffe
	.align		4
        /*0018*/ 	.word	0x00000000
	.align		4
        /*001c*/ 	.word	0xfffffffd
	.align		4
        /*0020*/ 	.word	0x00000000
	.align		4
        /*0024*/ 	.word	0xfffffffc


//--------------------- .nv.constant4             --------------------------
	.section	.nv.constant4,"a",@progbits
	.align	8
	.align		8
.nv.constant4:
        /*0000*/ 	.dword	__assertfail
	.align		8
        /*0008*/ 	.dword	__unnamed_1
	.align		8
        /*0010*/ 	.dword	__unnamed_2
	.align		8
        /*0018*/ 	.dword	_ZN39_INTERNAL_3d675b93_4_k_cu_a02a8ef0_27894cuda3std3__45__cpo5beginE
	.align		8
        /*0020*/ 	.dword	_ZN39_INTERNAL_3d675b93_4_k_cu_a02a8ef0_27894cuda3std3__45__cpo3endE
	.align		8
        /*0028*/ 	.dword	_ZN39_INTERNAL_3d675b93_4_k_cu_a02a8ef0_27894cuda3std3__45__cpo6cbeginE
	.align		8
        /*0030*/ 	.dword	_ZN39_INTERNAL_3d675b93_4_k_cu_a02a8ef0_27894cuda3std3__45__cpo4cendE
	.align		8
        /*0038*/ 	.dword	_ZN39_INTERNAL_3d675b93_4_k_cu_a02a8ef0_27894cuda3std3__441_GLOBAL__N__3d675b93_4_k_cu_a02a8ef0_27896ignoreE
	.align		8
        /*0040*/ 	.dword	_ZN39_INTERNAL_3d675b93_4_k_cu_a02a8ef0_27894cuda3std3__419piecewise_constructE
	.align		8
        /*0048*/ 	.dword	_ZN39_INTERNAL_3d675b93_4_k_cu_a02a8ef0_27894cuda3std3__48in_placeE
	.align		8
        /*0050*/ 	.dword	_ZN39_INTERNAL_3d675b93_4_k_cu_a02a8ef0_27894cuda3std6ranges3__45__cpo4swapE
	.align		8
        /*0058*/ 	.dword	_ZN39_INTERNAL_3d675b93_4_k_cu_a02a8ef0_27894cuda3std6ranges3__45__cpo9iter_moveE
	.align		8
        /*0060*/ 	.dword	_ZN39_INTERNAL_3d675b93_4_k_cu_a02a8ef0_27894cute7productE
	.align		8
        /*0068*/ 	.dword	_ZN39_INTERNAL_3d675b93_4_k_cu_a02a8ef0_27894cute1_E
	.align		8
        /*0070*/ 	.dword	$str$22
	.align		8
        /*0078*/ 	.dword	$str$23
	.align		8
        /*0080*/ 	.dword	$str$26
	.align		8
        /*0088*/ 	.dword	$str$27


//--------------------- .text._ZN7cutlass13device_kernelINS_4gemm6kernel13GemmUniversalIN4cute5tupleIJiiiiEEENS1_10collective13CollectiveMmaINS1_34MainloopSm90TmaGmmaWarpSpecializedILi3ENS5_IJNS4_1CILi2EEENSA_ILi1EEESC_EEENS1_35KernelTmaWarpSpecializedCooperativeEEENS5_IJNSA_ILi256EEESG_NSA_ILi64EEEEEENS_10bfloat16_tENS5_IJlSC_lEEESJ_SK_NS4_8TiledMMAINS4_8MMA_AtomIJNS4_4SM904GMMA28MMA_64x256x16_F32BF16BF16_SSILNSO_5MajorE0ELSQ_0ELNSO_7ScaleInE1ELSR_1EEEEEENS4_6LayoutISD_NS5_IJSC_NSA_ILi0EEESV_EEEEENS5_IJNS4_10UnderscoreESY_SY_EEEEENS4_13SM90_TMA_LOADENS4_14ComposedLayoutINS4_7SwizzleILi3ELi4ELi3EEENS4_18smem_ptr_flag_bitsILi16EEENSU_INS5_IJNSA_ILi8EEESH_EEENS5_IJSH_SC_EEEEEEEvNS4_8identityENS4_23SM90_TMA_LOAD_MULTICASTES1B_vS1C_EENS_8epilogue10collective18CollectiveEpilogueINS1F_22Sm90TmaWarpSpecializedILi4ELi2ELi16ELb1ELb0EEEJSI_NS5_IJNSA_ILi128EEENSA_ILi32EEEEEESJ_SK_SJ_SK_NS1F_6fusion15FusionCallbacksIS1J_NS1N_13LinCombEltActINS1F_6thread4GELUESJ_fSJ_fLNS_15FloatRoundStyleE2EEESI_S1M_JEEES11_NS12_INS13_ILi2ELi4ELi3EEES16_NSU_INS5_IJS17_S1L_EEENS5_IJS1L_SC_EEEEEEENS4_17SM75_U32x4_LDSM_NENS4_14SM90_TMA_STOREES1Z_NS4_17SM90_U32x4_STSM_NENS4_9Copy_AtomIJS22_NS_6half_tEEEEvEEEvvEEEEvNT_6ParamsE --------------------------
	.section	.text._ZN7cutlass13device_kernelINS_4gemm6kernel13GemmUniversalIN4cute5tupleIJiiiiEEENS1_10collective13CollectiveMmaINS1_34MainloopSm90TmaGmmaWarpSpecializedILi3ENS5_IJNS4_1CILi2EEENSA_ILi1EEESC_EEENS1_35KernelTmaWarpSpecializedCooperativeEEENS5_IJNSA_ILi256EEESG_NSA_ILi64EEEEEENS_10bfloat16_tENS5_IJlSC_lEEESJ_SK_NS4_8TiledMMAINS4_8MMA_AtomIJNS4_4SM904GMMA28MMA_64x256x16_F32BF16BF16_SSILNSO_5MajorE0ELSQ_0ELNSO_7ScaleInE1ELSR_1EEEEEENS4_6LayoutISD_NS5_IJSC_NSA_ILi0EEESV_EEEEENS5_IJNS4_10UnderscoreESY_SY_EEEEENS4_13SM90_TMA_LOADENS4_14ComposedLayoutINS4_7SwizzleILi3ELi4ELi3EEENS4_18smem_ptr_flag_bitsILi16EEENSU_INS5_IJNSA_ILi8EEESH_EEENS5_IJSH_SC_EEEEEEEvNS4_8identityENS4_23SM90_TMA_LOAD_MULTICASTES1B_vS1C_EENS_8epilogue10collective18CollectiveEpilogueINS1F_22Sm90TmaWarpSpecializedILi4ELi2ELi16ELb1ELb0EEEJSI_NS5_IJNSA_ILi128EEENSA_ILi32EEEEEESJ_SK_SJ_SK_NS1F_6fusion15FusionCallbacksIS1J_NS1N_13LinCombEltActINS1F_6thread4GELUESJ_fSJ_fLNS_15FloatRoundStyleE2EEESI_S1M_JEEES11_NS12_INS13_ILi2ELi4ELi3EEES16_NSU_INS5_IJS17_S1L_EEENS5_IJS1L_SC_EEEEEEENS4_17SM75_U32x4_LDSM_NENS4_14SM90_TMA_STOREES1Z_NS4_17SM90_U32x4_STSM_NENS4_9Copy_AtomIJS22_NS_6half_tEEEEvEEEvvEEEEvNT_6ParamsE,"ax",@progbits
	.align	128
.text._ZN7cutlass13device_kernelINS_4gemm6kernel13GemmUniversalIN4cute5tupleIJiiiiEEENS1_10collective13CollectiveMmaINS1_34MainloopSm90TmaGmmaWarpSpecializedILi3ENS5_IJNS4_1CILi2EEENSA_ILi1EEESC_EEENS1_35KernelTmaWarpSpecializedCooperativeEEENS5_IJNSA_ILi256EEESG_NSA_ILi64EEEEEENS_10bfloat16_tENS5_IJlSC_lEEESJ_SK_NS4_8TiledMMAINS4_8MMA_AtomIJNS4_4SM904GMMA28MMA_64x256x16_F32BF16BF16_SSILNSO_5MajorE0ELSQ_0ELNSO_7ScaleInE1ELSR_1EEEEEENS4_6LayoutISD_NS5_IJSC_NSA_ILi0EEESV_EEEEENS5_IJNS4_10UnderscoreESY_SY_EEEEENS4_13SM90_TMA_LOADENS4_14ComposedLayoutINS4_7SwizzleILi3ELi4ELi3EEENS4_18smem_ptr_flag_bitsILi16EEENSU_INS5_IJNSA_ILi8EEESH_EEENS5_IJSH_SC_EEEEEEEvNS4_8identityENS4_23SM90_TMA_LOAD_MULTICASTES1B_vS1C_EENS_8epilogue10collective18CollectiveEpilogueINS1F_22Sm90TmaWarpSpecializedILi4ELi2ELi16ELb1ELb0EEEJSI_NS5_IJNSA_ILi128EEENSA_ILi32EEEEEESJ_SK_SJ_SK_NS1F_6fusion15FusionCallbacksIS1J_NS1N_13LinCombEltActINS1F_6thread4GELUESJ_fSJ_fLNS_15FloatRoundStyleE2EEESI_S1M_JEEES11_NS12_INS13_ILi2ELi4ELi3EEES16_NSU_INS5_IJS17_S1L_EEENS5_IJS1L_SC_EEEEEEENS4_17SM75_U32x4_LDSM_NENS4_14SM90_TMA_STOREES1Z_NS4_17SM90_U32x4_STSM_NENS4_9Copy_AtomIJS22_NS_6half_tEEEEvEEEvvEEEEvNT_6ParamsE:
        .type           _ZN7cutlass13device_kernelINS_4gemm6kernel13GemmUniversalIN4cute5tupleIJiiiiEEENS1_10collective13CollectiveMmaINS1_34MainloopSm90TmaGmmaWarpSpecializedILi3ENS5_IJNS4_1CILi2EEENSA_ILi1EEESC_EEENS1_35KernelTmaWarpSpecializedCooperativeEEENS5_IJNSA_ILi256EEESG_NSA_ILi64EEEEEENS_10bfloat16_tENS5_IJlSC_lEEESJ_SK_NS4_8TiledMMAINS4_8MMA_AtomIJNS4_4SM904GMMA28MMA_64x256x16_F32BF16BF16_SSILNSO_5MajorE0ELSQ_0ELNSO_7ScaleInE1ELSR_1EEEEEENS4_6LayoutISD_NS5_IJSC_NSA_ILi0EEESV_EEEEENS5_IJNS4_10UnderscoreESY_SY_EEEEENS4_13SM90_TMA_LOADENS4_14ComposedLayoutINS4_7SwizzleILi3ELi4ELi3EEENS4_18smem_ptr_flag_bitsILi16EEENSU_INS5_IJNSA_ILi8EEESH_EEENS5_IJSH_SC_EEEEEEEvNS4_8identityENS4_23SM90_TMA_LOAD_MULTICASTES1B_vS1C_EENS_8epilogue10collective18CollectiveEpilogueINS1F_22Sm90TmaWarpSpecializedILi4ELi2ELi16ELb1ELb0EEEJSI_NS5_IJNSA_ILi128EEENSA_ILi32EEEEEESJ_SK_SJ_SK_NS1F_6fusion15FusionCallbacksIS1J_NS1N_13LinCombEltActINS1F_6thread4GELUESJ_fSJ_fLNS_15FloatRoundStyleE2EEESI_S1M_JEEES11_NS12_INS13_ILi2ELi4ELi3EEES16_NSU_INS5_IJS17_S1L_EEENS5_IJS1L_SC_EEEEEEENS4_17SM75_U32x4_LDSM_NENS4_14SM90_TMA_STOREES1Z_NS4_17SM90_U32x4_STSM_NENS4_9Copy_AtomIJS22_NS_6half_tEEEEvEEEvvEEEEvNT_6ParamsE,@function
        .size           _ZN7cutlass13device_kernelINS_4gemm6kernel13GemmUniversalIN4cute5tupleIJiiiiEEENS1_10collective13CollectiveMmaINS1_34MainloopSm90TmaGmmaWarpSpecializedILi3ENS5_IJNS4_1CILi2EEENSA_ILi1EEESC_EEENS1_35KernelTmaWarpSpecializedCooperativeEEENS5_IJNSA_ILi256EEESG_NSA_ILi64EEEEEENS_10bfloat16_tENS5_IJlSC_lEEESJ_SK_NS4_8TiledMMAINS4_8MMA_AtomIJNS4_4SM904GMMA28MMA_64x256x16_F32BF16BF16_SSILNSO_5MajorE0ELSQ_0ELNSO_7ScaleInE1ELSR_1EEEEEENS4_6LayoutISD_NS5_IJSC_NSA_ILi0EEESV_EEEEENS5_IJNS4_10UnderscoreESY_SY_EEEEENS4_13SM90_TMA_LOADENS4_14ComposedLayoutINS4_7SwizzleILi3ELi4ELi3EEENS4_18smem_ptr_flag_bitsILi16EEENSU_INS5_IJNSA_ILi8EEESH_EEENS5_IJSH_SC_EEEEEEEvNS4_8identityENS4_23SM90_TMA_LOAD_MULTICASTES1B_vS1C_EENS_8epilogue10collective18CollectiveEpilogueINS1F_22Sm90TmaWarpSpecializedILi4ELi2ELi16ELb1ELb0EEEJSI_NS5_IJNSA_ILi128EEENSA_ILi32EEEEEESJ_SK_SJ_SK_NS1F_6fusion15FusionCallbacksIS1J_NS1N_13LinCombEltActINS1F_6thread4GELUESJ_fSJ_fLNS_15FloatRoundStyleE2EEESI_S1M_JEEES11_NS12_INS13_ILi2ELi4ELi3EEES16_NSU_INS5_IJS17_S1L_EEENS5_IJS1L_SC_EEEEEEENS4_17SM75_U32x4_LDSM_NENS4_14SM90_TMA_STOREES1Z_NS4_17SM90_U32x4_STSM_NENS4_9Copy_AtomIJS22_NS_6half_tEEEEvEEEvvEEEEvNT_6ParamsE,(.L_x_418 - _ZN7cutlass13device_kernelINS_4gemm6kernel13GemmUniversalIN4cute5tupleIJiiiiEEENS1_10collective13CollectiveMmaINS1_34MainloopSm90TmaGmmaWarpSpecializedILi3ENS5_IJNS4_1CILi2EEENSA_ILi1EEESC_EEENS1_35KernelTmaWarpSpecializedCooperativeEEENS5_IJNSA_ILi256EEESG_NSA_ILi64EEEEEENS_10bfloat16_tENS5_IJlSC_lEEESJ_SK_NS4_8TiledMMAINS4_8MMA_AtomIJNS4_4SM904GMMA28MMA_64x256x16_F32BF16BF16_SSILNSO_5MajorE0ELSQ_0ELNSO_7ScaleInE1ELSR_1EEEEEENS4_6LayoutISD_NS5_IJSC_NSA_ILi0EEESV_EEEEENS5_IJNS4_10UnderscoreESY_SY_EEEEENS4_13SM90_TMA_LOADENS4_14ComposedLayoutINS4_7SwizzleILi3ELi4ELi3EEENS4_18smem_ptr_flag_bitsILi16EEENSU_INS5_IJNSA_ILi8EEESH_EEENS5_IJSH_SC_EEEEEEEvNS4_8identityENS4_23SM90_TMA_LOAD_MULTICASTES1B_vS1C_EENS_8epilogue10collective18CollectiveEpilogueINS1F_22Sm90TmaWarpSpecializedILi4ELi2ELi16ELb1ELb0EEEJSI_NS5_IJNSA_ILi128EEENSA_ILi32EEEEEESJ_SK_SJ_SK_NS1F_6fusion15FusionCallbacksIS1J_NS1N_13LinCombEltActINS1F_6thread4GELUESJ_fSJ_fLNS_15FloatRoundStyleE2EEESI_S1M_JEEES11_NS12_INS13_ILi2ELi4ELi3EEES16_NSU_INS5_IJS17_S1L_EEENS5_IJS1L_SC_EEEEEEENS4_17SM75_U32x4_LDSM_NENS4_14SM90_TMA_STOREES1Z_NS4_17SM90_U32x4_STSM_NENS4_9Copy_AtomIJS22_NS_6half_tEEEEvEEEvvEEEEvNT_6ParamsE)
        .other          _ZN7cutlass13device_kernelINS_4gemm6kernel13GemmUniversalIN4cute5tupleIJiiiiEEENS1_10collective13CollectiveMmaINS1_34MainloopSm90TmaGmmaWarpSpecializedILi3ENS5_IJNS4_1CILi2EEENSA_ILi1EEESC_EEENS1_35KernelTmaWarpSpecializedCooperativeEEENS5_IJNSA_ILi256EEESG_NSA_ILi64EEEEEENS_10bfloat16_tENS5_IJlSC_lEEESJ_SK_NS4_8TiledMMAINS4_8MMA_AtomIJNS4_4SM904GMMA28MMA_64x256x16_F32BF16BF16_SSILNSO_5MajorE0ELSQ_0ELNSO_7ScaleInE1ELSR_1EEEEEENS4_6LayoutISD_NS5_IJSC_NSA_ILi0EEESV_EEEEENS5_IJNS4_10UnderscoreESY_SY_EEEEENS4_13SM90_TMA_LOADENS4_14ComposedLayoutINS4_7SwizzleILi3ELi4ELi3EEENS4_18smem_ptr_flag_bitsILi16EEENSU_INS5_IJNSA_ILi8EEESH_EEENS5_IJSH_SC_EEEEEEEvNS4_8identityENS4_23SM90_TMA_LOAD_MULTICASTES1B_vS1C_EENS_8epilogue10collective18CollectiveEpilogueINS1F_22Sm90TmaWarpSpecializedILi4ELi2ELi16ELb1ELb0EEEJSI_NS5_IJNSA_ILi128EEENSA_ILi32EEEEEESJ_SK_SJ_SK_NS1F_6fusion15FusionCallbacksIS1J_NS1N_13LinCombEltActINS1F_6thread4GELUESJ_fSJ_fLNS_15FloatRoundStyleE2EEESI_S1M_JEEES11_NS12_INS13_ILi2ELi4ELi3EEES16_NSU_INS5_IJS17_S1L_EEENS5_IJS1L_SC_EEEEEEENS4_17SM75_U32x4_LDSM_NENS4_14SM90_TMA_STOREES1Z_NS4_17SM90_U32x4_STSM_NENS4_9Copy_AtomIJS22_NS_6half_tEEEEvEEEvvEEEEvNT_6ParamsE,@"STO_CUDA_ENTRY STV_DEFAULT"
_ZN7cutlass13device_kernelINS_4gemm6kernel13GemmUniversalIN4cute5tupleIJiiiiEEENS1_10collective13CollectiveMmaINS1_34MainloopSm90TmaGmmaWarpSpecializedILi3ENS5_IJNS4_1CILi2EEENSA_ILi1EEESC_EEENS1_35KernelTmaWarpSpecializedCooperativeEEENS5_IJNSA_ILi256EEESG_NSA_ILi64EEEEEENS_10bfloat16_tENS5_IJlSC_lEEESJ_SK_NS4_8TiledMMAINS4_8MMA_AtomIJNS4_4SM904GMMA28MMA_64x256x16_F32BF16BF16_SSILNSO_5MajorE0ELSQ_0ELNSO_7ScaleInE1ELSR_1EEEEEENS4_6LayoutISD_NS5_IJSC_NSA_ILi0EEESV_EEEEENS5_IJNS4_10UnderscoreESY_SY_EEEEENS4_13SM90_TMA_LOADENS4_14ComposedLayoutINS4_7SwizzleILi3ELi4ELi3EEENS4_18smem_ptr_flag_bitsILi16EEENSU_INS5_IJNSA_ILi8EEESH_EEENS5_IJSH_SC_EEEEEEEvNS4_8identityENS4_23SM90_TMA_LOAD_MULTICASTES1B_vS1C_EENS_8epilogue10collective18CollectiveEpilogueINS1F_22Sm90TmaWarpSpecializedILi4ELi2ELi16ELb1ELb0EEEJSI_NS5_IJNSA_ILi128EEENSA_ILi32EEEEEESJ_SK_SJ_SK_NS1F_6fusion15FusionCallbacksIS1J_NS1N_13LinCombEltActINS1F_6thread4GELUESJ_fSJ_fLNS_15FloatRoundStyleE2EEESI_S1M_JEEES11_NS12_INS13_ILi2ELi4ELi3EEES16_NSU_INS5_IJS17_S1L_EEENS5_IJS1L_SC_EEEEEEENS4_17SM75_U32x4_LDSM_NENS4_14SM90_TMA_STOREES1Z_NS4_17SM90_U32x4_STSM_NENS4_9Copy_AtomIJS22_NS_6half_tEEEEvEEEvvEEEEvNT_6ParamsE:
[----:B------:R-:W1:Y:S02]  /*0000*/  LDC R1, c[0x0][0x28] ;  /* 0x00000a00ff017b82 */ /* 0x000e640000000800 */
[----:B-1----:R-:W-:Y:S01]  /*0010*/  IADD3 R1, R1, -0x7c8, RZ ;  /* 0xfffff83801017810 */ /* 0x002fe20007ffe0ff */
[----:B------:R-:W1:Y:S05]  /*0020*/  S2R R9, SR_TID.X ;  /* 0x0000000000097919 */ /* 0x000e6a0000002100 */
[----:B------:R-:W2:Y:S01]  /*0030*/  LDC.64 R6, c[0x0][0x588] ;  /* 0x00016200ff067b82 */ /* 0x000ea20000000a00 */
[----:B------:R-:W-:Y:S01]  /*0040*/  ELECT P0, URZ, PT ;  /* 0x00000000003f782f */ /* 0x000fe20003800000 */
[----:B------:R-:W-:Y:S01]  /*0050*/  BSSY B0, `(.L_x_0) ;  /* 0x0000016000007945 */ /* 0x000fe20003800000 */
[----:B-1----:R-:W-:-:S02]  /*0060*/  SHF.R.U32.HI R8, RZ, 0x5, R9 ;  /* 0x00000005ff087819 */ /* 0x002fc40000011609 */
[----:B------:R-:W-:-:S03]  /*0070*/  SHF.R.U32.HI R2, RZ, 0x7, R9 ;  /* 0x00000007ff027819 */ /* 0x000fc60000011609 */
[----:B------:R-:W1:Y:S04]  /*0080*/  SHFL.IDX PT, R0, R8, RZ, 0x1f ;  /* 0x00001fff08007589 */ /* 0x000e6800000e0000 */
[----:B------:R3:W4:Y:S01]  /*0090*/  SHFL.IDX PT, R5, R2, RZ, 0x1f ;  /* 0x00001fff02057589 */ /* 0x00072200000e0000 */
[----:B-1----:R-:W-:Y:S02]  /*00a0*/  ISETP.NE.OR P0, PT, R0, RZ, !P0 ;  /* 0x000000ff0000720c */ /* 0x002fe40004705670 */
[----:B------:R-:W-:-:S11]  /*00b0*/  SHF.R.S32.HI R3, RZ, 0x1f, R0 ;  /* 0x0000001fff037819 */ /* 0x000fd60000011400 */
[----:B--234-:R-:W-:Y:S05]  /*00c0*/  @P0 BRA `(.L_x_1) ;  /* 0x0000000000380947 */ /* 0x01cfea0003800000 */
[----:B------:R-:W-:Y:S02]  /*00d0*/  ULDC.64 UR4, c[0x0][0x198] ;  /* 0x0000660000047ab9 */ /* 0x000fe40000000a00 */
[----:B------:R-:W-:Y:S02]  /*00e0*/  UIADD3 UR6, UP0, UR4, 0xf0, URZ ;  /* 0x000000f004067890 */ /* 0x000fe4000ff1e03f */
[----:B------:R-:W-:Y:S02]  /*00f0*/  UIADD3 UR8, UP1, UR4, 0x1f0, URZ ;  /* 0x000001f004087890 */ /* 0x000fe4000ff3e03f */
[----:B------:R-:W-:Y:S02]  /*0100*/  UIADD3 UR10, UP2, UR4, 0x3f0, URZ ;  /* 0x000003f0040a7890 */ /* 0x000fe4000ff5e03f */
[----:B------:R-:W-:Y:S02]  /*0110*/  UIADD3 UR4, UP3, UR4, 0x4f0, URZ ;  /* 0x000004f004047890 */ /* 0x000fe4000ff7e03f */
[----:B------:R-:W-:-:S02]  /*0120*/  UIADD3.X UR7, URZ, UR5, URZ, UP0, !UPT ;  /* 0x000000053f077290 */ /* 0x000fc400087fe43f */
[----:B------:R-:W-:Y:S02]  /*0130*/  UIADD3.X UR9, URZ, UR5, URZ, UP1, !UPT ;  /* 0x000000053f097290 */ /* 0x000fe40008ffe43f */
[----:B------:R-:W-:Y:S02]  /*0140*/  UIADD3.X UR11, URZ, UR5, URZ, UP2, !UPT ;  /* 0x000000053f0b7290 */ /* 0x000fe400097fe43f */
[----:B------:R-:W-:-:S03]  /*0150*/  UIADD3.X UR5, URZ, UR5, URZ, UP3, !UPT ;  /* 0x000000053f057290 */ /* 0x000fc60009ffe43f */
[----:B------:R1:W-:Y:S02]  /*0160*/  UTMACCTL.PF [UR6] ;  /* 0x00000000060079b9 */ /* 0x0003e40008040000 */
[----:B------:R1:W-:Y:S02]  /*0170*/  UTMACCTL.PF [UR8] ;  /* 0x00000000080079b9 */ /* 0x0003e40008040000 */
[----:B------:R1:W-:Y:S02]  /*0180*/  UTMACCTL.PF [UR10] ;  /* 0x000000000a0079b9 */ /* 0x0003e40008040000 */
[----:B------:R1:W-:Y:S02]  /*0190*/  UTMACCTL.PF [UR4] ;  /* 0x00000000040079b9 */ /* 0x0003e40008040000 */
[----:B-1----:R-:W-:Y:S01]  /*01a0*/  NOP ;  /* 0x0000000000007918 */ /* 0x002fe20000000000 */
.L_x_1:
[----:B------:R-:W-:Y:S05]  /*01b0*/  BSYNC B0 ;  /* 0x0000000000007941 */ /* 0x000fea0003800000 */
.L_x_0:
[----:B------:R-:W-:Y:S01]  /*01c0*/  ULDC.64 UR4, c[0x0][0x590] ;  /* 0x0001640000047ab9 */ /* 0x000fe20000000a00 */
[----:B------:R-:W-:Y:S01]  /*01d0*/  LEA.HI R3, R3, R0, RZ, 0x2 ;  /* 0x0000000003037211 */ /* 0x000fe200078f10ff */
[----:B------:R-:W-:Y:S01]  /*01e0*/  ULDC.64 UR54, c[0x0][0x208] ;  /* 0x0000820000367ab9 */ /* 0x000fe20000000a00 */
[----:B------:R-:W-:Y:S02]  /*01f0*/  ISETP.NE.U32.AND P2, PT, RZ, UR4, PT ;  /* 0x00000004ff007c0c */ /* 0x000fe4000bf45070 */
[----:B------:R-:W-:Y:S02]  /*0200*/  LOP3.LUT R3, R3, 0xfffffffc, RZ, 0xc0, !PT ;  /* 0xfffffffc03037812 */ /* 0x000fe400078ec0ff */
[----:B------:R-:W-:Y:S02]  /*0210*/  ISETP.NE.AND.EX P3, PT, RZ, UR5, PT, P2 ;  /* 0x00000005ff007c0c */ /* 0x000fe4000bf65320 */
[----:B------:R-:W-:Y:S01]  /*0220*/  PRMT R4, RZ, 0x7610, R4 ;  /* 0x00007610ff047816 */ /* 0x000fe20000000004 */
[----:B------:R-:W-:Y:S01]  /*0230*/  IMAD.IADD R0, R0, 0x1, -R3 ;  /* 0x0000000100007824 */ /* 0x000fe200078e0a03 */
[----:B------:R-:W-:Y:S01]  /*0240*/  MOV R2, R6 ;  /* 0x0000000600027202 */ /* 0x000fe20000000f00 */
[----:B------:R-:W-:-:S08]  /*0250*/  IMAD.MOV.U32 R3, RZ, RZ, R7 ;  /* 0x000000ffff037224 */ /* 0x000fd000078e0007 */
[----:B------:R-:W-:Y:S05]  /*0260*/  @P3 BRA `(.L_x_2) ;  /* 0x0000000000303947 */ /* 0x000fea0003800000 */
[----:B------:R-:W-:Y:S02]  /*0270*/  ULDC.64 UR6, c[0x0][0x588] ;  /* 0x0001620000067ab9 */ /* 0x000fe40000000a00 */
[----:B------:R-:W-:-:S04]  /*0280*/  ISETP.NE.U32.AND P0, PT, RZ, UR6, PT ;  /* 0x00000006ff007c0c */ /* 0x000fc8000bf05070 */
[----:B------:R-:W-:-:S13]  /*0290*/  ISETP.NE.AND.EX P0, PT, RZ, UR7, PT, P0 ;  /* 0x00000007ff007c0c */ /* 0x000fda000bf05300 */
[----:B------:R-:W-:Y:S05]  /*02a0*/  @!P0 BRA `(.L_x_3) ;  /* 0x0000000000108947 */ /* 0x000fea0003800000 */
[----:B------:R-:W2:Y:S02]  /*02b0*/  LDG.E R4, desc[UR54][R2.64] ;  /* 0x0000003602047981 */ /* 0x000ea4000c1e1900 */
[----:B--2---:R-:W-:Y:S02]  /*02c0*/  FSETP.NEU.AND P1, PT, R4, RZ, PT ;  /* 0x000000ff0400720b */ /* 0x004fe40003f2d000 */
[----:B------:R-:W-:Y:S01]  /*02d0*/  MOV R4, 0x1 ;  /* 0x0000000100047802 */ /* 0x000fe20000000f00 */
[----:B------:R-:W-:Y:S10]  /*02e0*/  BRA `(.L_x_2) ;  /* 0x0000000000107947 */ /* 0x000ff40003800000 */
.L_x_3:
[----:B------:R-:W-:Y:S01]  /*02f0*/  ULDC UR6, c[0x0][0x580] ;  /* 0x0001600000067ab9 */ /* 0x000fe20000000800 */
[----:B------:R-:W-:Y:S01]  /*0300*/  IMAD.MOV.U32 R4, RZ, RZ, 0x1 ;  /* 0x00000001ff047424 */ /* 0x000fe200078e00ff */
[----:B------:R-:W-:Y:S02]  /*0310*/  FSETP.NEU.AND P1, PT, RZ, UR6, PT ;  /* 0x00000006ff007c0b */ /* 0x000fe4000bf2d000 */
[----:B------:R-:W-:-:S11]  /*0320*/  CS2R R2, SRZ ;  /* 0x0000000000027805 */ /* 0x000fd6000001ff00 */
.L_x_2:
[----:B------:R-:W-:Y:S02]  /*0330*/  ISETP.NE.U32.AND P4, PT, R2, RZ, PT ;  /* 0x000000ff0200720c */ /* 0x000fe40003f85070 */
[----:B------:R-:W-:Y:S02]  /*0340*/  ISETP.NE.AND.EX P5, PT, RZ, UR5, PT, P2 ;  /* 0x00000005ff007c0c */ /* 0x000fe4000bfa5320 */
[----:B------:R-:W-:Y:S02]  /*0350*/  ISETP.NE.AND.EX P2, PT, R3, RZ, PT, P4 ;  /* 0x000000ff0300720c */ /* 0x000fe40003f45340 */
[----:B------:R-:W-:-:S11]  /*0360*/  PLOP3.LUT P0, PT, PT, PT, PT, 0x8, 0x0 ;  /* 0x000000000000781c */ /* 0x000fd60003f0e170 */
[----:B------:R-:W-:Y:S05]  /*0370*/  @P2 BRA P5, `(.L_x_4) ;  /* 0x0000000000342947 */ /* 0x000fea0002800000 */
[----:B------:R-:W-:-:S04]  /*0380*/  ISETP.NE.U32.AND P0, PT, RZ, UR4, PT ;  /* 0x00000004ff007c0c */ /* 0x000fc8000bf05070 */
[----:B------:R-:W-:-:S13]  /*0390*/  ISETP.NE.AND.EX P0, PT, RZ, UR5, PT, P0 ;  /* 0x00000005ff007c0c */ /* 0x000fda000bf05300 */
[----:B------:R-:W-:Y:S05]  /*03a0*/  @!P0 BRA `(.L_x_5) ;  /* 0x0000000000248947 */ /* 0x000fea0003800000 */
[----:B------:R-:W-:Y:S02]  /*03b0*/  PRMT R4, R4, 0x9910, RZ ;  /* 0x0000991004047816 */ /* 0x000fe400000000ff */
[----:B------:R-:W-:Y:S02]  /*03c0*/  ISETP.NE.U32.AND P0, PT, R2, RZ, PT ;  /* 0x000000ff0200720c */ /* 0x000fe40003f05070 */
[----:B------:R-:W-:Y:S02]  /*03d0*/  ISETP.NE.AND P2, PT, R4, RZ, PT ;  /* 0x000000ff0400720c */ /* 0x000fe40003f45270 */
[----:B------:R-:W-:Y:S02]  /*03e0*/  ISETP.NE.AND.EX P0, PT, R3, RZ, PT, P0 ;  /* 0x000000ff0300720c */ /* 0x000fe40003f05300 */
[----:B------:R-:W-:-:S09]  /*03f0*/  SEL R2, RZ, 0xffffffff, P1 ;  /* 0xffffffffff027807 */ /* 0x000fd20000800000 */
[----:B------:R-:W-:-:S04]  /*0400*/  @!P2 SEL R2, RZ, 0xffffffff, P0 ;  /* 0xffffffffff02a807 */ /* 0x000fc80000000000 */
[----:B------:R-:W-:-:S04]  /*0410*/  LOP3.LUT R2, R2, 0x1, RZ, 0xc0, !PT ;  /* 0x0000000102027812 */ /* 0x000fc800078ec0ff */
[----:B------:R-:W-:Y:S01]  /*0420*/  ISETP.EQ.U32.AND P0, PT, R2, 0x1, PT ;  /* 0x000000010200780c */ /* 0x000fe20003f02070 */
[----:B------:R-:W-:-:S12]  /*0430*/  BRA `(.L_x_4) ;  /* 0x0000000000047947 */ /* 0x000fd80003800000 */
.L_x_5:
[----:B------:R-:W-:-:S13]  /*0440*/  PLOP3.LUT P0, PT, P1, PT, PT, 0x8, 0x0 ;  /* 0x000000000000781c */ /* 0x000fda0000f0e170 */
.L_x_4:
[----:B------:R-:W1:Y:S02]  /*0450*/  SHFL.IDX PT, R2, R8, RZ, 0x1f ;  /* 0x00001fff08027589 */ /* 0x000e6400000e0000 */
[----:B-1----:R-:W-:-:S13]  /*0460*/  ISETP.NE.AND P1, PT, R2, RZ, PT ;  /* 0x000000ff0200720c */ /* 0x002fda0003f25270 */
[----:B------:R-:W-:Y:S05]  /*0470*/  @P1 BRA `(.L_x_6) ;  /* 0x0000000000501947 */ /* 0x000fea0003800000 */
[----:B------:R-:W1:Y:S01]  /*0480*/  S2UR UR8, SR_CgaCtaId ;  /* 0x00000000000879c3 */ /* 0x000e620000008800 */
[----:B------:R-:W-:Y:S01]  /*0490*/  UMOV UR4, 0x400 ;  /* 0x0000040000047882 */ /* 0x000fe20000000000 */
[----:B------:R-:W-:Y:S01]  /*04a0*/  UMOV UR5, 0x1 ;  /* 0x0000000100057882 */ /* 0x000fe20000000000 */
[----:B------:R-:W-:Y:S01]  /*04b0*/  UMOV UR6, 0x4 ;  /* 0x0000000400067882 */ /* 0x000fe20000000000 */
[----:B------:R-:W-:Y:S01]  /*04c0*/  ELECT P1, URZ, PT ;  /* 0x00000000003f782f */ /* 0x000fe20003820000 */
[----:B------:R-:W-:-:S04]  /*04d0*/  UIADD3 UR6, -UR6, 0x100000, URZ ;  /* 0x0010000006067890 */ /* 0x000fc8000fffe13f */
[----:B------:R-:W-:Y:S02]  /*04e0*/  USHF.L.U32 UR7, UR6, 0xb, URZ ;  /* 0x0000000b06077899 */ /* 0x000fe4000800063f */
[----:B------:R-:W-:Y:S02]  /*04f0*/  USHF.L.U32 UR6, UR6, 0x1, URZ ;  /* 0x0000000106067899 */ /* 0x000fe4000800063f */
[----:B-1----:R-:W-:Y:S02]  /*0500*/  ULEA UR8, UR8, UR4, 0x18 ;  /* 0x0000000408087291 */ /* 0x002fe4000f8ec03f */
[----:B------:R-:W-:-:S04]  /*0510*/  UIADD3 UR4, -UR5, 0x100000, URZ ;  /* 0x0010000005047890 */ /* 0x000fc8000fffe13f */
[----:B------:R-:W-:Y:S02]  /*0520*/  USHF.L.U32 UR5, UR4, 0xb, URZ ;  /* 0x0000000b04057899 */ /* 0x000fe4000800063f */
[----:B------:R-:W-:Y:S01]  /*0530*/  USHF.L.U32 UR4, UR4, 0x1, URZ ;  /* 0x0000000104047899 */ /* 0x000fe2000800063f */
[----:B------:R-:W1:Y:S11]  /*0540*/  FENCE.VIEW.ASYNC.S ;  /* 0x00000000000073c6 */ /* 0x000e760000000000 */
[----:B-1----:R1:W2:Y:S01]  /*0550*/  SYNCS.EXCH.64 URZ, [UR8], UR4 ;  /* 0x00000004083f75b2 */ /* 0x0022a20008000100 */
[----:B------:R1:W3:Y:S01]  /*0560*/  SYNCS.EXCH.64 URZ, [UR8+0x18], UR6 ;  /* 0x00001806083f75b2 */ /* 0x0002e20008000100 */
[----:B------:R1:W4:Y:S01]  /*0570*/  SYNCS.EXCH.64 URZ, [UR8+0x8], UR4 ;  /* 0x00000804083f75b2 */ /* 0x0003220008000100 */
[----:B------:R1:W1:Y:S01]  /*0580*/  SYNCS.EXCH.64 URZ, [UR8+0x20], UR6 ;  /* 0x00002006083f75b2 */ /* 0x0002620008000100 */
[----:B------:R1:W1:Y:S01]  /*0590*/  SYNCS.EXCH.64 URZ, [UR8+0x10], UR4 ;  /* 0x00001004083f75b2 */ /* 0x0002620008000100 */
[----:B------:R1:W1:Y:S01]  /*05a0*/  SYNCS.EXCH.64 URZ, [UR8+0x28], UR6 ;  /* 0x00002806083f75b2 */ /* 0x0002620008000100 */
[----:B------:R-:W-:Y:S01]  /*05b0*/  NOP ;  /* 0x0000000000007918 */ /* 0x000fe20000000000 */
.L_x_6:
[----:B------:R-:W5:Y:S01]  /*05c0*/  SHFL.IDX PT, R3, R8, RZ, 0x1f ;  /* 0x00001fff08037589 */ /* 0x000f6200000e0000 */
[----:B------:R-:W1:Y:S01]  /*05d0*/  S2UR UR9, SR_CTAID.X ;  /* 0x00000000000979c3 */ /* 0x000e620000002500 */
[----:B------:R-:W-:Y:S01]  /*05e0*/  NOP ;  /* 0x0000000000007918 */ /* 0x000fe20000000000 */
[----:B-----5:R-:W-:Y:S02]  /*05f0*/  ISETP.NE.AND P1, PT, R3, RZ, PT ;  /* 0x000000ff0300720c */ /* 0x020fe40003f25270 */
[----:B------:R-:W-:-:S04]  /*0600*/  SHF.R.S32.HI R3, RZ, 0x1f, R9 ;  /* 0x0000001fff037819 */ /* 0x000fc80000011409 */
[----:B------:R-:W-:-:S07]  /*0610*/  LEA.HI R3, R3, R9, RZ, 0x7 ;  /* 0x0000000903037211 */ /* 0x000fce00078f38ff */
[----:B-1----:R-:W-:Y:S05]  /*0620*/  @P1 BRA `(.L_x_7) ;  /* 0x0000000000581947 */ /* 0x002fea0003800000 */
[----:B------:R-:W1:Y:S01]  /*0630*/  S2UR UR5, SR_CgaCtaId ;  /* 0x00000000000579c3 */ /* 0x000e620000008800 */
[----:B------:R-:W-:Y:S01]  /*0640*/  UMOV UR4, 0x400 ;  /* 0x0000040000047882 */ /* 0x000fe20000000000 */
[----:B------:R-:W-:Y:S01]  /*0650*/  UMOV UR6, 0x20 ;  /* 0x0000002000067882 */ /* 0x000fe20000000000 */
[----:B------:R-:W-:Y:S01]  /*0660*/  UMOV UR7, 0x100 ;  /* 0x0000010000077882 */ /* 0x000fe20000000000 */
[----:B------:R-:W-:Y:S01]  /*0670*/  ELECT P1, URZ, PT ;  /* 0x00000000003f782f */ /* 0x000fe20003820000 */
[----:B-1----:R-:W-:Y:S02]  /*0680*/  ULEA UR8, UR5, UR4, 0x18 ;  /* 0x0000000405087291 */ /* 0x002fe4000f8ec03f */
[----:B------:R-:W-:-:S04]  /*0690*/  UIADD3 UR4, -UR6, 0x100000, URZ ;  /* 0x0010000006047890 */ /* 0x000fc8000fffe13f */
[----:B------:R-:W-:Y:S02]  /*06a0*/  USHF.L.U32 UR5, UR4, 0xb, URZ ;  /* 0x0000000b04057899 */ /* 0x000fe4000800063f */
[----:B------:R-:W-:Y:S02]  /*06b0*/  USHF.L.U32 UR4, UR4, 0x1, URZ ;  /* 0x0000000104047899 */ /* 0x000fe4000800063f */
[----:B------:R-:W-:-:S04]  /*06c0*/  UIADD3 UR6, -UR7, 0x100000, URZ ;  /* 0x0010000007067890 */ /* 0x000fc8000fffe13f */
[----:B------:R-:W-:Y:S02]  /*06d0*/  USHF.L.U32 UR7, UR6, 0xb, URZ ;  /* 0x0000000b06077899 */ /* 0x000fe4000800063f */
[----:B------:R-:W-:Y:S01]  /*06e0*/  USHF.L.U32 UR6, UR6, 0x1, URZ ;  /* 0x0000000106067899 */ /* 0x000fe2000800063f */
[----:B------:R-:W1:Y:S03]  /*06f0*/  FENCE.VIEW.ASYNC.S ;  /* 0x00000000000073c6 */ /* 0x000e660000000000 */
[----:B-1----:R1:W1:Y:S08]  /*0700*/  SYNCS.EXCH.64 URZ, [UR8+0x30], UR4 ;  /* 0x00003004083f75b2 */ /* 0x0022700008000100 */
[----:B------:R1:W1:Y:S01]  /*0710*/  SYNCS.EXCH.64 URZ, [UR8+0x50], UR6 ;  /* 0x00005006083f75b2 */ /* 0x0002620008000100 */
[----:B------:R1:W1:Y:S01]  /*0720*/  SYNCS.EXCH.64 URZ, [UR8+0x38], UR4 ;  /* 0x00003804083f75b2 */ /* 0x0002620008000100 */
[----:B------:R1:W1:Y:S01]  /*0730*/  SYNCS.EXCH.64 URZ, [UR8+0x58], UR6 ;  /* 0x00005806083f75b2 */ /* 0x0002620008000100 */
[----:B------:R1:W1:Y:S01]  /*0740*/  SYNCS.EXCH.64 URZ, [UR8+0x40], UR4 ;  /* 0x00004004083f75b2 */ /* 0x0002620008000100 */
[----:B------:R1:W1:Y:S01]  /*0750*/  SYNCS.EXCH.64 URZ, [UR8+0x60], UR6 ;  /* 0x00006006083f75b2 */ /* 0x0002620008000100 */
[----:B------:R1:W1:Y:S01]  /*0760*/  SYNCS.EXCH.64 URZ, [UR8+0x48], UR4 ;  /* 0x00004804083f75b2 */ /* 0x0002620008000100 */
[----:B------:R1:W1:Y:S01]  /*0770*/  SYNCS.EXCH.64 URZ, [UR8+0x68], UR6 ;  /* 0x00006806083f75b2 */ /* 0x0002620008000100 */
[----:B------:R-:W-:Y:S01]  /*0780*/  NOP ;  /* 0x0000000000007918 */ /* 0x000fe20000000000 */
.L_x_7:
[----:B------:R-:W-:Y:S01]  /*0790*/  LOP3.LUT R3, R3, 0xffffff80, RZ, 0xc0, !PT ;  /* 0xffffff8003037812 */ /* 0x000fe200078ec0ff */
[----:B------:R-:W5:Y:S01]  /*07a0*/  S2R R4, SR_CTAID.Y ;  /* 0x0000000000047919 */ /* 0x000f620000002600 */
[----:B------:R-:W-:Y:S01]  /*07b0*/  SHF.R.S32.HI R11, RZ, 0x1f, R2 ;  /* 0x0000001fff0b7819 */ /* 0x000fe20000011402 */
[----:B-1----:R-:W-:Y:S01]  /*07c0*/  ULDC UR4, c[0x0][0x150] ;  /* 0x0000540000047ab9 */ /* 0x002fe20000000800 */
[----:B------:R-:W-:Y:S01]  /*07d0*/  IADD3 R3, -R3, R9, RZ ;  /* 0x0000000903037210 */ /* 0x000fe20007ffe1ff */
[----:B------:R-:W1:Y:S01]  /*07e0*/  SHFL.IDX PT, R8, R8, RZ, 0x1f ;  /* 0x00001fff08087589 */ /* 0x000e6200000e0000 */
[----:B------:R-:W-:Y:S01]  /*07f0*/  I2FP.F32.U32 R12, UR9 ;  /* 0x00000009000c7c45 */ /* 0x000fe20008201000 */
[----:B------:R-:W2:Y:S01]  /*0800*/  LDC R13, c[0x0][0x144] ;  /* 0x00005100ff0d7b82 */ /* 0x000ea20000000800 */
[----:B------:R-:W-:Y:S02]  /*0810*/  SHF.R.S32.HI R10, RZ, 0x1f, R3 ;  /* 0x0000001fff0a7819 */ /* 0x000fe40000011403 */
[----:B------:R-:W-:-:S02]  /*0820*/  ELECT P1, URZ, PT ;  /* 0x00000000003f782f */ /* 0x000fc40003820000 */
[----:B------:R-:W-:Y:S01]  /*0830*/  LEA.HI R11, R11, R2, RZ, 0x2 ;  /* 0x000000020b0b7211 */ /* 0x000fe200078f10ff */
[----:B------:R-:W-:Y:S01]  /*0840*/  FMUL R12, R12, UR4 ;  /* 0x000000040c0c7c20 */ /* 0x000fe20008400000 */
[----:B------:R-:W-:Y:S01]  /*0850*/  LEA.HI R10, R10, R3, RZ, 0x3 ;  /* 0x000000030a0a7211 */ /* 0x000fe200078f18ff */
[----:B------:R-:W-:Y:S01]  /*0860*/  ULDC UR4, c[0x0][0x154] ;  /* 0x0000550000047ab9 */ /* 0x000fe20000000800 */
[----:B------:R-:W-:Y:S01]  /*0870*/  LOP3.LUT R11, R11, 0x3ffffffc, RZ, 0xc0, !PT ;  /* 0x3ffffffc0b0b7812 */ /* 0x000fe200078ec0ff */
[----:B------:R-:W-:Y:S01]  /*0880*/  NOP ;  /* 0x0000000000007918 */ /* 0x000fe20000000000 */
[--C-:B------:R-:W-:Y:S01]  /*0890*/  SHF.R.S32.HI R9, RZ, 0x3, R10.reuse ;  /* 0x00000003ff097819 */ /* 0x100fe2000001140a */
[----:B------:R-:W3:Y:S01]  /*08a0*/  F2I.U32.TRUNC.NTZ R12, R12 ;  /* 0x0000000c000c7305 */ /* 0x000ee2000020f000 */
[----:B------:R-:W-:Y:S01]  /*08b0*/  SHF.R.S32.HI R10, RZ, 0x1f, R10 ;  /* 0x0000001fff0a7819 */ /* 0x000fe2000001140a */
[----:B------:R-:W-:Y:S01]  /*08c0*/  IMAD.IADD R11, R2, 0x1, -R11 ;  /* 0x00000001020b7824 */ /* 0x000fe200078e0a0b */
[----:B------:R-:W-:-:S02]  /*08d0*/  ISETP.NE.AND P4, PT, R0, RZ, PT ;  /* 0x000000ff0000720c */ /* 0x000fc40003f85270 */
[----:B------:R-:W-:Y:S02]  /*08e0*/  LEA.HI R10, R10, R9, RZ, 0x2 ;  /* 0x000000090a0a7211 */ /* 0x000fe400078f10ff */
[----:B------:R-:W-:Y:S02]  /*08f0*/  MOV R158, 0x1 ;  /* 0x00000001009e7802 */ /* 0x000fe40000000f00 */
[----:B------:R-:W-:Y:S02]  /*0900*/  LOP3.LUT R10, R10, 0xfffffffc, RZ, 0xc0, !PT ;  /* 0xfffffffc0a0a7812 */ /* 0x000fe400078ec0ff */
[----:B------:R-:W-:Y:S02]  /*0910*/  ISETP.EQ.OR P2, PT, R0, 0x3, !P4 ;  /* 0x000000030000780c */ /* 0x000fe40006742670 */
[----:B------:R-:W-:Y:S02]  /*0920*/  IADD3 R10, R9, -R10, RZ ;  /* 0x8000000a090a7210 */ /* 0x000fe40007ffe0ff */
[----:B-1----:R-:W-:Y:S01]  /*0930*/  ISETP.NE.OR P1, PT, R8, RZ, !P1 ;  /* 0x000000ff0800720c */ /* 0x002fe20004f25670 */
[----:B------:R-:W1:Y:S01]  /*0940*/  LDC R9, c[0x0][0x148] ;  /* 0x00005200ff097b82 */ /* 0x000e620000000800 */
[----:B-----5:R-:W-:Y:S01]  /*0950*/  I2FP.F32.U32 R8, R4 ;  /* 0x0000000400087245 */ /* 0x020fe20000201000 */
[----:B------:R-:W-:Y:S01]  /*0960*/  IMAD R10, R11, 0x4, R10 ;  /* 0x000000040b0a7824 */ /* 0x000fe200078e020a */
[----:B---3--:R-:W-:-:S02]  /*0970*/  IADD3 R14, -R12, RZ, RZ ;  /* 0x000000ff0c0e7210 */ /* 0x008fc40007ffe1ff */
[----:B------:R-:W-:Y:S01]  /*0980*/  ISETP.EQ.AND P2, PT, R5, RZ, P2 ;  /* 0x000000ff0500720c */ /* 0x000fe20001742270 */
[----:B------:R-:W-:Y:S01]  /*0990*/  FMUL R12, R8, UR4 ;  /* 0x00000004080c7c20 */ /* 0x000fe20008400000 */
[C---:B------:R-:W-:Y:S01]  /*09a0*/  LEA.HI R2, R10.reuse, R10, RZ, 0x1 ;  /* 0x0000000a0a027211 */ /* 0x040fe200078f08ff */
[----:B--2---:R-:W-:Y:S01]  /*09b0*/  IMAD R8, R13, R14, UR9 ;  /* 0x000000090d087e24 */ /* 0x004fe2000f8e020e */
[----:B------:R-:W-:Y:S01]  /*09c0*/  SHF.L.U32 R159, R10, 0x2, RZ ;  /* 0x000000020a9f7819 */ /* 0x000fe200000006ff */
[----:B------:R-:W-:Y:S01]  /*09d0*/  UMOV UR4, 0x20 ;  /* 0x0000002000047882 */ /* 0x000fe20000000000 */
[----:B------:R-:W-:Y:S01]  /*09e0*/  LOP3.LUT R11, R2, 0xfffffffe, RZ, 0xc0, !PT ;  /* 0xfffffffe020b7812 */ /* 0x000fe200078ec0ff */
[----:B------:R-:W-:Y:S01]  /*09f0*/  VOTEU.ALL UP0, P1 ;  /* 0x00000000003f7886 */ /* 0x000fe20000800000 */
[----:B------:R-:W2:Y:S01]  /*0a00*/  F2I.U32.TRUNC.NTZ R12, R12 ;  /* 0x0000000c000c7305 */ /* 0x000ea2000020f000 */
[C---:B------:R-:W-:Y:S01]  /*0a10*/  LOP3.LUT R159, R10.reuse, 0xc, R159, 0x78, !PT ;  /* 0x0000000c0a9f7812 */ /* 0x040fe200078e789f */
[----:B------:R-:W-:Y:S01]  /*0a20*/  VOTEU.ALL UP1, P1 ;  /* 0x00000000003f7886 */ /* 0x000fe20000820000 */
[----:B------:R-:W-:Y:S01]  /*0a30*/  IMAD.IADD R11, R10, 0x1, -R11 ;  /* 0x000000010a0b7824 */ /* 0x000fe200078e0a0b */
[----:B------:R-:W3:Y:S01]  /*0a40*/  @!UP0 S2UR UR7, SR_CgaCtaId ;  /* 0x00000000000789c3 */ /* 0x000ee20000008800 */
[----:B------:R-:W-:Y:S01]  /*0a50*/  @!UP0 UMOV UR6, 0x400 ;  /* 0x0000040000068882 */ /* 0x000fe20000000000 */
[----:B------:R-:W-:-:S04]  /*0a60*/  @!UP0 UIADD3 UR4, -UR4, 0x100000, URZ ;  /* 0x0010000004048890 */ /* 0x000fc8000fffe13f */
[----:B------:R-:W-:Y:S02]  /*0a70*/  @!UP0 USHF.L.U32 UR5, UR4, 0xb, URZ ;  /* 0x0000000b04058899 */ /* 0x000fe4000800063f */
[----:B------:R-:W-:Y:S01]  /*0a80*/  @!UP0 USHF.L.U32 UR4, UR4, 0x1, URZ ;  /* 0x0000000104048899 */ /* 0x000fe2000800063f */
[----:B------:R-:W-:Y:S01]  /*0a90*/  ISETP.NE.AND P5, PT, R11, R8, PT ;  /* 0x000000080b00720c */ /* 0x000fe20003fa5270 */
[----:B------:R-:W5:Y:S01]  /*0aa0*/  LDC R10, c[0x0][0x140] ;  /* 0x00005000ff0a7b82 */ /* 0x000f620000000800 */
[----:B--2---:R-:W-:Y:S02]  /*0ab0*/  IMAD.MOV R16, RZ, RZ, -R12 ;  /* 0x000000ffff107224 */ /* 0x004fe400078e0a0c */
[----:B------:R-:W-:Y:S02]  /*0ac0*/  VIADD R12, R5, 0xffffffff ;  /* 0xffffffff050c7836 */ /* 0x000fe40000000000 */
[----:B-1----:R-:W-:-:S07]  /*0ad0*/  IMAD R11, R9, R16, R4 ;  /* 0x00000010090b7224 */ /* 0x002fce00078e0204 */
[----:B------:R-:W-:-:S04]  /*0ae0*/  @P5 LEA.HI R2, R159, R159, RZ, 0x1 ;  /* 0x0000009f9f025211 */ /* 0x000fc800078f08ff */
[----:B------:R-:W-:Y:S01]  /*0af0*/  @P5 SHF.R.S32.HI R2, RZ, 0x1, R2 ;  /* 0x00000001ff025819 */ /* 0x000fe20000011402 */
[----:B---3--:R-:W-:-:S03]  /*0b00*/  @!UP0 ULEA UR6, UR7, UR6, 0x18 ;  /* 0x0000000607068291 */ /* 0x008fc6000f8ec03f */
[----:B------:R-:W-:Y:S01]  /*0b10*/  @P5 ISETP.NE.AND P6, PT, R2, R11, PT ;  /* 0x0000000b0200520c */ /* 0x000fe20003fc5270 */
[----:B------:R-:W-:Y:S01]  /*0b20*/  VOTEU.ALL UP0, P1 ;  /* 0x00000000003f7886 */ /* 0x000fe20000800000 */
[----:B------:R-:W-:Y:S02]  /*0b30*/  LOP3.LUT P1, RZ, R3, 0x7, RZ, 0xc0, !PT ;  /* 0x0000000703ff7812 */ /* 0x000fe4000782c0ff */
[----:B------:R-:W-:Y:S02]  /*0b40*/  @P5 SEL R158, RZ, 0x1, P6 ;  /* 0x00000001ff9e5807 */ /* 0x000fe40003000000 */
[----:B------:R-:W-:Y:S02]  /*0b50*/  ISETP.NE.AND P5, PT, R5, RZ, PT ;  /* 0x000000ff0500720c */ /* 0x000fe40003fa5270 */
[----:B------:R-:W-:Y:S02]  /*0b60*/  ISETP.LT.U32.AND P1, PT, R159, 0x2, !P1 ;  /* 0x000000029f00780c */ /* 0x000fe40004f21070 */
[----:B------:R-:W-:Y:S01]  /*0b70*/  ISETP.EQ.AND P6, PT, R0, 0x2, !P5 ;  /* 0x000000020000780c */ /* 0x000fe20006fc2270 */
[----:B------:R-:W1:Y:S02]  /*0b80*/  FENCE.VIEW.ASYNC.S ;  /* 0x00000000000073c6 */ /* 0x000e640000000000 */
[----:B-1----:R1:W2:Y:S01]  /*0b90*/  @!UP0 SYNCS.EXCH.64 URZ, [UR6+0x70], UR4 ;  /* 0x00007004063f85b2 */ /* 0x0022a20008000100 */
[----:B------:R-:W-:-:S02]  /*0ba0*/  SEL R2, RZ, 0x1, !P2 ;  /* 0x00000001ff027807 */ /* 0x000fc40005000000 */
[----:B-----5:R-:W-:Y:S02]  /*0bb0*/  ISETP.EQ.U32.AND P2, PT, R10, 0x1, PT ;  /* 0x000000010a00780c */ /* 0x020fe40003f42070 */
[----:B------:R-:W-:Y:S02]  /*0bc0*/  SEL R3, RZ, 0x1, !P1 ;  /* 0x00000001ff037807 */ /* 0x000fe40004800000 */
[----:B------:R-:W-:Y:S02]  /*0bd0*/  ISETP.GE.U32.AND P1, PT, R12, 0x2, PT ;  /* 0x000000020c00780c */ /* 0x000fe40003f26070 */
[----:B------:R-:W-:Y:S02]  /*0be0*/  SEL R10, RZ, 0x1, !P6 ;  /* 0x00000001ff0a7807 */ /* 0x000fe40007000000 */
[----:B------:R-:W-:Y:S02]  /*0bf0*/  LOP3.LUT R158, R158, R3, RZ, 0xc0, !PT ;  /* 0x000000039e9e7212 */ /* 0x000fe400078ec0ff */
[----:B------:R-:W-:-:S02]  /*0c00*/  SEL R3, R10, 0x2, P1 ;  /* 0x000000020a037807 */ /* 0x000fc40000800000 */
[----:B------:R-:W-:Y:S01]  /*0c10*/  SEL R2, R2, 0x2, P1 ;  /* 0x0000000202027807 */ /* 0x000fe20000800000 */
[----:B------:R1:W3:Y:S01]  /*0c20*/  @!UP1 SYNCS.EXCH.64 URZ, [UR6+0x78], UR4 ;  /* 0x00007804063f95b2 */ /* 0x0002e20008000100 */
[----:B------:R-:W-:Y:S01]  /*0c30*/  NOP ;  /* 0x0000000000007918 */ /* 0x000fe20000000000 */
[----:B------:R1:W-:Y:S04]  /*0c40*/  STL [R1+0x214], R3 ;  /* 0x0002140301007387 */ /* 0x0003e80000100800 */
[----:B------:R1:W-:Y:S01]  /*0c50*/  STL [R1+0x208], R2 ;  /* 0x0002080201007387 */ /* 0x0003e20000100800 */
[----:B--2---:R-:W-:Y:S05]  /*0c60*/  @!P2 BRA `(.L_x_8) ;  /* 0x000000000008a947 */ /* 0x004fea0003800000 */
[----:B---34-:R-:W-:Y:S01]  /*0c70*/  UCGABAR_ARV ;  /* 0x00000000000079c7 */ /* 0x018fe20008000000 */
[----:B------:R-:W-:Y:S05]  /*0c80*/  BRA `(.L_x_9) ;  /* 0x0000000000047947 */ /* 0x000fea0003800000 */
.L_x_8:
[----:B---34-:R-:W-:Y:S01]  /*0c90*/  NOP ;  /* 0x0000000000007918 */ /* 0x018fe20000000000 */
.L_x_9:
[----:B-1----:R-:W1:Y:S01]  /*0ca0*/  LDC R2, c[0x0][0x904] ;  /* 0x00024100ff027b82 */ /* 0x002e620000000800 */
[----:B------:R-:W-:Y:S02]  /*0cb0*/  MOV R3, RZ ;  /* 0x000000ff00037202 */ /* 0x000fe40000000f00 */
[----:B-1----:R-:W-:Y:S02]  /*0cc0*/  ISETP.NE.AND P1, PT, R2, 0x1, PT ;  /* 0x000000010200780c */ /* 0x002fe40003f25270 */
[----:B------:R-:W-:-:S11]  /*0cd0*/  MOV R2, UR9 ;  /* 0x0000000900027c02 */ /* 0x000fd60008000f00 */
[----:B------:R-:W1:Y:S01]  /*0ce0*/  @P1 LDC R11, c[0x0][0x10] ;  /* 0x00000400ff0b1b82 */ /* 0x000e620000000800 */
[----:B------:R-:W-:Y:S02]  /*0cf0*/  @P1 IMAD.MOV.U32 R5, RZ, RZ, RZ ;  /* 0x000000ffff051224 */ /* 0x000fe400078e00ff */
[----:B------:R-:W-:-:S05]  /*0d00*/  @P1 IMAD.MOV.U32 R15, RZ, RZ, RZ ;  /* 0x000000ffff0f1224 */ /* 0x000fca00078e00ff */
[----:B------:R-:W2:Y:S01]  /*0d10*/  @!P1 LDC R13, c[0x0][0xc] ;  /* 0x00000300ff0d9b82 */ /* 0x000ea20000000800 */
[----:B------:R-:W-:Y:S01]  /*0d20*/  ULDC UR4, c[0x0][0xc] ;  /* 0x0000030000047ab9 */ /* 0x000fe20000000800 */
[----:B------:R-:W-:Y:S01]  /*0d30*/  ULDC UR5, c[0x0][0x10] ;  /* 0x0000040000057ab9 */ /* 0x000fe20000000800 */
[----:B------:R-:W-:Y:S01]  /*0d40*/  ULDC UR6, c[0x0][0x14] ;  /* 0x0000050000067ab9 */ /* 0x000fe20000000800 */
[----:B------:R-:W-:-:S04]  /*0d50*/  UIMAD.WIDE.U32 UR4, UR4, UR5, URZ ;  /* 0x00000005040472a5 */ /* 0x000fc8000f8e003f */
[----:B------:R-:W-:Y:S02]  /*0d60*/  UIMAD.WIDE.U32 UR46, UR4, UR6, URZ ;  /* 0x00000006042e72a5 */ /* 0x000fe4000f8e003f */
[----:B------:R-:W-:-:S04]  /*0d70*/  UIMAD UR38, UR5, UR6, URZ ;  /* 0x00000006052672a4 */ /* 0x000fc8000f8e023f */
[----:B------:R-:W-:Y:S01]  /*0d80*/  UIADD3 UR38, UR47, UR38, URZ ;  /* 0x000000262f267290 */ /* 0x000fe2000fffe03f */
[----:B-1----:R-:W-:-:S04]  /*0d90*/  @P1 IMAD.WIDE.U32 R10, R11, UR9, R4 ;  /* 0x000000090b0a1c25 */ /* 0x002fc8000f8e0004 */
[----:B------:R-:W-:Y:S01]  /*0da0*/  @P1 IMAD.IADD R20, R11, 0x1, R15 ;  /* 0x000000010b141824 */ /* 0x000fe200078e020f */
[----:B------:R-:W-:Y:S01]  /*0db0*/  @P1 MOV R17, R10 ;  /* 0x0000000a00111202 */ /* 0x000fe20000000f00 */
[----:B--2---:R-:W-:-:S04]  /*0dc0*/  @!P1 IMAD.WIDE.U32 R2, R4, R13, R2 ;  /* 0x0000000d04029225 */ /* 0x004fc800078e0002 */
[----:B------:R-:W-:Y:S01]  /*0dd0*/  @!P1 IMAD.MOV.U32 R20, RZ, RZ, R3 ;  /* 0x000000ffff149224 */ /* 0x000fe200078e0003 */
[----:B------:R-:W-:-:S05]  /*0de0*/  @!P1 MOV R17, R2 ;  /* 0x0000000200119202 */ /* 0x000fca0000000f00 */
[----:B------:R1:W-:Y:S04]  /*0df0*/  STL [R1+0x200], R17 ;  /* 0x0002001101007387 */ /* 0x0003e80000100800 */
[----:B------:R1:W-:Y:S01]  /*0e00*/  STL [R1+0x204], R20 ;  /* 0x0002041401007387 */ /* 0x0003e20000100800 */
[----:B------:R-:W-:Y:S05]  /*0e10*/  @!P2 BRA `(.L_x_10) ;  /* 0x00000000000ca947 */ /* 0x000fea0003800000 */
[----:B------:R-:W-:Y:S01]  /*0e20*/  UCGABAR_WAIT ;  /* 0x0000000000007dc7 */ /* 0x000fe20008000000 */
[----:B------:R-:W-:Y:S01]  /*0e30*/  CCTL.IVALL ;  /* 0x00000000ff00798f */ /* 0x000fe20002000000 */
[----:B------:R-:W-:Y:S05]  /*0e40*/  BRA `(.L_x_11) ;  /* 0x0000000000047947 */ /* 0x000fea0003800000 */
.L_x_10:
[----:B------:R-:W-:Y:S06]  /*0e50*/  BAR.SYNC.DEFER_BLOCKING 0x0 ;  /* 0x0000000000007b1d */ /* 0x000fec0000010000 */
.L_x_11:
[----:B------:R-:W2:Y:S01]  /*0e60*/  S2UR UR37, SR_CgaCtaId ;  /* 0x00000000002579c3 */ /* 0x000ea20000008800 */
[----:B------:R-:W-:Y:S04]  /*0e70*/  BSSY B6, `(.L_x_12) ;  /* 0x0002df0000067945 */ /* 0x000fe80003800000 */
[----:B------:R-:W-:Y:S05]  /*0e80*/  @!P5 BRA `(.L_x_13) ;  /* 0x000002a40048d947 */ /* 0x000fea0003800000 */
[----:B------:R-:W-:-:S13]  /*0e90*/  ISETP.GT.U32.AND P0, PT, R12, 0x1, PT ;  /* 0x000000010c00780c */ /* 0x000fda0003f04070 */
[----:B------:R-:W-:Y:S05]  /*0ea0*/  @P0 BRA `(.L_x_14) ;  /* 0x000002dc00b00947 */ /* 0x000fea0003800000 */
[----:B------:R-:W-:Y:S01]  /*0eb0*/  PRMT R2, RZ, 0x7610, R2 ;  /* 0x00007610ff027816 */ /* 0x000fe20000000002 */
[----:B------:R-:W-:Y:S01]  /*0ec0*/  ULDC.64 UR4, c[0x0][0x8f8] ;  /* 0x00023e0000047ab9 */ /* 0x000fe20000000a00 */
[----:B------:R-:W-:Y:S01]  /*0ed0*/  UMOV UR43, 0xffffffff ;  /* 0xffffffff002b7882 */ /* 0x000fe20000000000 */
[----:B------:R-:W-:Y:S01]  /*0ee0*/  ISETP.GE.U32.AND P0, PT, R17, UR4, PT ;  /* 0x0000000411007c0c */ /* 0x000fe2000bf06070 */
[----:B------:R-:W-:Y:S01]  /*0ef0*/  IMAD.MOV.U32 R18, RZ, RZ, -0x1 ;  /* 0xffffffffff127424 */ /* 0x000fe200078e00ff */
[----:B------:R3:W-:Y:S01]  /*0f00*/  STL.S16 [R1+0x20c], R2 ;  /* 0x00020c0201007387 */ /* 0x0007e20000100600 */
[----:B------:R-:W-:Y:S02]  /*0f10*/  MOV R19, 0xffffffff ;  /* 0xffffffff00137802 */ /* 0x000fe40000000f00 */
[----:B------:R-:W-:Y:S02]  /*0f20*/  ISETP.GE.U32.AND.EX P0, PT, R20, UR5, PT, P0 ;  /* 0x0000000514007c0c */ /* 0x000fe4000bf06100 */
[----:B------:R-:W-:-:S11]  /*0f30*/  PRMT R0, RZ, 0x7610, R0 ;  /* 0x00007610ff007816 */ /* 0x000fd60000000000 */
[----:B---3--:R-:W-:Y:S05]  /*0f40*/  @P0 BRA `(.L_x_15) ;  /* 0x0000000400300947 */ /* 0x008fea0003800000 */
[----:B------:R-:W3:Y:S01]  /*0f50*/  LDC.64 R14, c[0x0][0x8d0] ;  /* 0x00023400ff0e7b82 */ /* 0x000ee20000000a00 */
[----:B------:R-:W-:Y:S01]  /*0f60*/  MOV R2, R17 ;  /* 0x0000001100027202 */ /* 0x000fe20000000f00 */
[----:B------:R-:W-:-:S06]  /*0f70*/  IMAD.MOV.U32 R3, RZ, RZ, R20 ;  /* 0x000000ffff037224 */ /* 0x000fcc00078e0014 */
[----:B------:R-:W4:Y:S08]  /*0f80*/  LDC R0, c[0x0][0x8d8] ;  /* 0x00023600ff007b82 */ /* 0x000f300000000800 */
[----:B------:R-:W1:Y:S01]  /*0f90*/  LDC.64 R18, c[0x0][0x8c8] ;  /* 0x00023200ff127b82 */ /* 0x000e620000000a00 */
[----:B---3--:R-:W-:-:S04]  /*0fa0*/  ISETP.NE.U32.AND P0, PT, R14, RZ, PT ;  /* 0x000000ff0e00720c */ /* 0x008fc80003f05070 */
[----:B------:R-:W-:-:S13]  /*0fb0*/  ISETP.NE.AND.EX P0, PT, R15, RZ, PT, P0 ;  /* 0x000000ff0f00720c */ /* 0x000fda0003f05300 */
[----:B-1--4-:R-:W-:Y:S05]  /*0fc0*/  @!P0 BRA `(.L_x_16) ;  /* 0x0000000000288947 */ /* 0x012fea0003800000 */
[----:B------:R-:W1:Y:S02]  /*0fd0*/  LDC R11, c[0x0][0x8dc] ;  /* 0x00023700ff0b7b82 */ /* 0x000e640000000800 */
[----:B-1----:R-:W-:-:S04]  /*0fe0*/  IADD3 R11, P0, R17, R11, RZ ;  /* 0x0000000b110b7210 */ /* 0x002fc80007f1e0ff */
[----:B------:R-:W-:-:S05]  /*0ff0*/  IADD3.X R13, RZ, R20, RZ, P0, !PT ;  /* 0x00000014ff0d7210 */ /* 0x000fca00007fe4ff */
[----:B------:R-:W-:-:S04]  /*1000*/  IMAD.WIDE.U32 R2, R13, R14, RZ ;  /* 0x0000000e0d027225 */ /* 0x000fc800078e00ff */
[----:B------:R-:W-:-:S04]  /*1010*/  IMAD.WIDE.U32 R6, P0, R11, R15, R2 ;  /* 0x0000000f0b067225 */ /* 0x000fc80007800002 */
[----:B------:R-:W-:Y:S01]  /*1020*/  IMAD.WIDE.U32 R2, R11, R14, RZ ;  /* 0x0000000e0b027225 */ /* 0x000fe200078e00ff */
[----:B------:R-:W-:-:S03]  /*1030*/  MOV R10, R7 ;  /* 0x00000007000a7202 */ /* 0x000fc60000000f00 */
[----:B------:R-:W-:Y:S01]  /*1040*/  IMAD.X R11, RZ, RZ, RZ, P0 ;  /* 0x000000ffff0b7224 */ /* 0x000fe200000e06ff */
[----:B------:R-:W-:-:S05]  /*1050*/  IADD3 RZ, P0, R3, R6, RZ ;  /* 0x0000000603ff7210 */ /* 0x000fca0007f1e0ff */
[----:B------:R-:W-:-:S08]  /*1060*/  IMAD.WIDE.U32.X R2, R13, R15, R10, P0 ;  /* 0x0000000f0d027225 */ /* 0x000fd000000e040a */
.L_x_16:
[----:B------:R-:W1:Y:S01]  /*1070*/  LDC.64 R14, c[0x0][0x8e8] ;  /* 0x00023a00ff0e7b82 */ /* 0x000e620000000a00 */
[--C-:B------:R-:W-:Y:S01]  /*1080*/  SHF.R.U64 R22, R2, R0, R3.reuse ;  /* 0x0000000002167219 */ /* 0x100fe20000001203 */
[----:B------:R-:W-:Y:S01]  /*1090*/  IMAD R23, R9, R16, R4 ;  /* 0x0000001009177224 */ /* 0x000fe200078e0204 */
[----:B------:R-:W-:Y:S02]  /*10a0*/  SHF.R.U32.HI R0, RZ, R0, R3 ;  /* 0x00000000ff007219 */ /* 0x000fe40000011603 */
[----:B------:R-:W-:Y:S02]  /*10b0*/  IADD3 R5, P0, RZ, -R22, RZ ;  /* 0x80000016ff057210 */ /* 0x000fe40007f1e0ff */
[----:B------:R-:W-:Y:S01]  /*10c0*/  MOV R2, R17 ;  /* 0x0000001100027202 */ /* 0x000fe20000000f00 */
[----:B------:R-:W3:Y:S01]  /*10d0*/  LDC R6, c[0x0][0x8c0] ;  /* 0x00023000ff067b82 */ /* 0x000ee20000000800 */
[----:B------:R-:W-:Y:S01]  /*10e0*/  MOV R16, 0x1 ;  /* 0x0000000100107802 */ /* 0x000fe20000000f00 */
[----:B------:R-:W-:-:S04]  /*10f0*/  IMAD.X R3, RZ, RZ, ~R0, P0 ;  /* 0x000000ffff037224 */ /* 0x000fc800000e0e00 */
[-C--:B------:R-:W-:Y:S02]  /*1100*/  IMAD R0, R3, R18.reuse, RZ ;  /* 0x0000001203007224 */ /* 0x080fe400078e02ff */
[----:B------:R-:W4:Y:S01]  /*1110*/  LDC R12, c[0x0][0x8b0] ;  /* 0x00022c00ff0c7b82 */ /* 0x000f220000000800 */
[----:B------:R-:W-:Y:S02]  /*1120*/  IMAD.MOV.U32 R3, RZ, RZ, R20 ;  /* 0x000000ffff037224 */ /* 0x000fe400078e0014 */
[----:B------:R-:W-:-:S05]  /*1130*/  IMAD.WIDE.U32 R2, R5, R18, R2 ;  /* 0x0000001205027225 */ /* 0x000fca00078e0002 */
[----:B------:R-:W5:Y:S01]  /*1140*/  LDC R13, c[0x0][0x900] ;  /* 0x00024000ff0d7b82 */ /* 0x000f620000000800 */
[----:B------:R-:W-:Y:S01]  /*1150*/  IMAD R5, R5, R19, R0 ;  /* 0x0000001305057224 */ /* 0x000fe200078e0200 */
[----:B-1----:R-:W-:Y:S01]  /*1160*/  ISETP.NE.U32.AND P0, PT, R14, RZ, PT ;  /* 0x000000ff0e00720c */ /* 0x002fe20003f05070 */
[----:B------:R-:W-:-:S03]  /*1170*/  IMAD.MOV.U32 R0, RZ, RZ, -0x1 ;  /* 0xffffffffff007424 */ /* 0x000fc600078e00ff */
[----:B------:R-:W-:Y:S02]  /*1180*/  IADD3 R3, R3, R5, RZ ;  /* 0x0000000503037210 */ /* 0x000fe40007ffe0ff */
[----:B------:R-:W1:Y:S01]  /*1190*/  LDC R19, c[0x0][0x8a8] ;  /* 0x00022a00ff137b82 */ /* 0x000e620000000800 */
[----:B------:R-:W-:Y:S02]  /*11a0*/  ISETP.NE.AND.EX P0, PT, R15, RZ, PT, P0 ;  /* 0x000000ff0f00720c */ /* 0x000fe40003f05300 */
[-CC-:B---3--:R-:W-:Y:S02]  /*11b0*/  SHF.R.U64 R10, R2, R6.reuse, R3.reuse ;  /* 0x00000006020a7219 */ /* 0x188fe40000001203 */
[----:B------:R-:W-:-:S03]  /*11c0*/  SHF.R.U32.HI R3, RZ, R6, R3 ;  /* 0x00000006ff037219 */ /* 0x000fc60000011603 */
[----:B------:R-:W3:Y:S01]  /*11d0*/  LDC R17, c[0x0][0x8f0] ;  /* 0x00023c00ff117b82 */ /* 0x000ee20000000800 */
[-CC-:B----4-:R-:W-:Y:S02]  /*11e0*/  SHF.R.U64 R20, R10, R12.reuse, R3.reuse ;  /* 0x0000000c0a147219 */ /* 0x190fe40000001203 */
[----:B------:R-:W-:-:S05]  /*11f0*/  SHF.R.U32.HI R2, RZ, R12, R3 ;  /* 0x0000000cff027219 */ /* 0x000fca0000011603 */
[----:B------:R-:W4:Y:S01]  /*1200*/  LDC R21, c[0x0][0x8e0] ;  /* 0x00023800ff157b82 */ /* 0x000f220000000800 */
[-CC-:B-----5:R-:W-:Y:S02]  /*1210*/  SHF.R.U64 R12, R20, R13.reuse, R2.reuse ;  /* 0x0000000d140c7219 */ /* 0x1a0fe40000001202 */
[-C--:B------:R-:W-:Y:S02]  /*1220*/  SHF.L.U32 R0, R0, R13.reuse, RZ ;  /* 0x0000000d00007219 */ /* 0x080fe400000006ff */
[----:B------:R-:W-:Y:S01]  /*1230*/  SHF.R.U32.HI R3, RZ, R13, R2 ;  /* 0x0000000dff037219 */ /* 0x000fe20000011602 */
[----:B------:R-:W-:Y:S01]  /*1240*/  IMAD.MOV.U32 R2, RZ, RZ, R12 ;  /* 0x000000ffff027224 */ /* 0x000fe200078e000c */
[----:B------:R-:W-:Y:S01]  /*1250*/  LOP3.LUT R9, RZ, R0, RZ, 0x33, !PT ;  /* 0x00000000ff097212 */ /* 0x000fe200078e33ff */
[----:B------:R-:W1:Y:S01]  /*1260*/  LDC R18, c[0x0][0x8b8] ;  /* 0x00022e00ff127b82 */ /* 0x000e620000000800 */
[----:B------:R-:W-:Y:S05]  /*1270*/  @!P0 BRA `(.L_x_17) ;  /* 0x0000000000288947 */ /* 0x000fea0003800000 */
[----:B------:R-:W5:Y:S02]  /*1280*/  LDC R7, c[0x0][0x8f4] ;  /* 0x00023d00ff077b82 */ /* 0x000f640000000800 */
[----:B-----5:R-:W-:-:S04]  /*1290*/  IADD3 R7, P0, R12, R7, RZ ;  /* 0x000000070c077210 */ /* 0x020fc80007f1e0ff */
        /* <DEDUP_REMOVED lines=8> */
.L_x_17:
[----:B---3--:R-:W-:Y:S01]  /*1320*/  SHF.R.U64 R2, R2, R17, R3 ;  /* 0x0000001102027219 */ /* 0x008fe20000001203 */
[----:B-1----:R-:W-:Y:S01]  /*1330*/  VIADD R3, R19, 0xffffffff ;  /* 0xffffffff13037836 */ /* 0x002fe20000000000 */
[----:B------:R-:W-:Y:S02]  /*1340*/  SHF.L.U32 R0, R16, R13, RZ ;  /* 0x0000000d10007219 */ /* 0x000fe400000006ff */
[----:B------:R-:W-:Y:S02]  /*1350*/  LOP3.LUT R9, R20, R9, RZ, 0xc0, !PT ;  /* 0x0000000914097212 */ /* 0x000fe400078ec0ff */
[----:B------:R-:W-:Y:S02]  /*1360*/  IADD3 R4, -R2, RZ, RZ ;  /* 0x000000ff02047210 */ /* 0x000fe40007ffe1ff */
[----:B------:R-:W-:Y:S01]  /*1370*/  SEL R8, R8, R23, !P1 ;  /* 0x0000001708087207 */ /* 0x000fe20004800000 */
[----:B------:R-:W-:Y:S01]  /*1380*/  IMAD R9, R0, R2, R9 ;  /* 0x0000000200097224 */ /* 0x000fe200078e0209 */
[----:B------:R-:W-:Y:S01]  /*1390*/  LOP3.LUT R3, R10, R3, RZ, 0xc0, !PT ;  /* 0x000000030a037212 */ /* 0x000fe200078ec0ff */
[----:B----4-:R-:W-:Y:S01]  /*13a0*/  IMAD R0, R4, R21, R12 ;  /* 0x0000001504007224 */ /* 0x010fe200078e020c */
[----:B------:R-:W-:Y:S01]  /*13b0*/  R2UR UR43, R22 ;  /* 0x00000000162b72ca */ /* 0x000fe200000e0000 */
[----:B------:R-:W-:-:S02]  /*13c0*/  IMAD R8, R9, R18, R8 ;  /* 0x0000001209087224 */ /* 0x000fc400078e0208 */
[----:B------:R-:W-:Y:S02]  /*13d0*/  IMAD R19, R0, R19, R3 ;  /* 0x0000001300137224 */ /* 0x000fe400078e0203 */
[----:B------:R-:W-:-:S03]  /*13e0*/  IMAD.MOV.U32 R0, RZ, RZ, 0x1 ;  /* 0x00000001ff007424 */ /* 0x000fc600078e00ff */
[----:B------:R-:W-:Y:S02]  /*13f0*/  SEL R18, R19, R8, !P1 ;  /* 0x0000000813127207 */ /* 0x000fe40004800000 */
[----:B------:R-:W-:-:S07]  /*1400*/  SEL R19, R8, R19, !P1 ;  /* 0x0000001308137207 */ /* 0x000fce0004800000 */
.L_x_15:
[----:B------:R-:W-:-:S08]  /*1410*/  NOP ;  /* 0x0000000000007918 */ /* 0x000fd00000000000 */
[----:B------:R-:W3:Y:S02]  /*1420*/  USETMAXREG.TRY_ALLOC.CTAPOOL UP0, 0xf0 ;  /* 0x000000f0000079c8 */ /* 0x000ee40008000600 */
[----:B---3--:R-:W-:-:S13]  /*1430*/  PLOP3.LUT P0, PT, PT, PT, UP0, 0x80, 0x0 ;  /* 0x000000000000781c */ /* 0x008fda0003f0f008 */
[----:B------:R-:W-:Y:S05]  /*1440*/  @!P0 BRA `(.L_x_15) ;  /* 0xfffffffc00f08947 */ /* 0x000fea000383ffff */
[----:B------:R-:W-:Y:S02]  /*1450*/  ULDC.64 UR4, c[0x0][0x590] ;  /* 0x0001640000047ab9 */ /* 0x000fe40000000a00 */
[----:B------:R-:W-:Y:S01]  /*1460*/  MOV R173, UR4 ;  /* 0x0000000400ad7c02 */ /* 0x000fe20008000f00 */
[----:B------:R-:W-:-:S03]  /*1470*/  IMAD.U32 R174, RZ, RZ, UR5 ;  /* 0x00000005ffae7e24 */ /* 0x000fc6000f8e00ff */
[----:B------:R-:W-:-:S04]  /*1480*/  ISETP.NE.U32.AND P1, PT, R173, RZ, PT ;  /* 0x000000ffad00720c */ /* 0x000fc80003f25070 */
[----:B------:R-:W-:-:S13]  /*1490*/  ISETP.NE.AND.EX P0, PT, R174, RZ, PT, P1 ;  /* 0x000000ffae00720c */ /* 0x000fda0003f05310 */
[----:B------:R-:W-:Y:S05]  /*14a0*/  @P0 BRA `(.L_x_18) ;  /* 0x0000000000340947 */ /* 0x000fea0003800000 */
[----:B------:R-:W-:Y:S02]  /*14b0*/  ULDC.64 UR4, c[0x0][0x588] ;  /* 0x0001620000047ab9 */ /* 0x000fe40000000a00 */
[----:B------:R-:W-:-:S04]  /*14c0*/  ISETP.NE.U32.AND P0, PT, RZ, UR4, PT ;  /* 0x00000004ff007c0c */ /* 0x000fc8000bf05070 */
[----:B------:R-:W-:-:S13]  /*14d0*/  ISETP.NE.AND.EX P0, PT, RZ, UR5, PT, P0 ;  /* 0x00000005ff007c0c */ /* 0x000fda000bf05300 */
[----:B------:R-:W-:Y:S05]  /*14e0*/  @!P0 BRA `(.L_x_19) ;  /* 0x0000000000148947 */ /* 0x000fea0003800000 */
[----:B-1----:R-:W1:Y:S02]  /*14f0*/  LDC.64 R16, c[0x0][0x588] ;  /* 0x00016200ff107b82 */ /* 0x002e640000000a00 */
[----:B-1----:R3:W5:Y:S01]  /*1500*/  LDG.E R16, desc[UR54][R16.64] ;  /* 0x0000003610107981 */ /* 0x002762000c1e1900 */
[----:B------:R-:W-:-:S05]  /*1510*/  MOV R2, 0x1 ;  /* 0x0000000100027802 */ /* 0x000fca0000000f00 */
[----:B------:R3:W-:Y:S01]  /*1520*/  STL.S16 [R1+0x20c], R2 ;  /* 0x00020c0201007387 */ /* 0x0007e20000100600 */
[----:B------:R-:W-:Y:S05]  /*1530*/  BRA `(.L_x_18) ;  /* 0x0000000000107947 */ /* 0x000fea0003800000 */
.L_x_19:
[----:B------:R-:W-:Y:S01]  /*1540*/  IMAD.MOV.U32 R2, RZ, RZ, 0x1 ;  /* 0x00000001ff027424 */ /* 0x000fe200078e00ff */
[----:B------:R-:W-:Y:S02]  /*1550*/  ULDC UR4, c[0x0][0x580] ;  /* 0x0001600000047ab9 */ /* 0x000fe40000000800 */
[----:B------:R-:W-:Y:S02]  /*1560*/  MOV R16, UR4 ;  /* 0x0000000400107c02 */ /* 0x000fe40008000f00 */
[----:B------:R4:W-:Y:S05]  /*1570*/  STL.S16 [R1+0x20c], R2 ;  /* 0x00020c0201007387 */ /* 0x0009ea0000100600 */
.L_x_18:
[----:B------:R-:W-:Y:S02]  /*1580*/  ULDC.64 UR4, c[0x0][0x5b0] ;  /* 0x00016c0000047ab9 */ /* 0x000fe40000000a00 */
[----:B------:R-:W-:-:S04]  /*1590*/  ISETP.NE.U32.AND P0, PT, RZ, UR4, PT ;  /* 0x00000004ff007c0c */ /* 0x000fc8000bf05070 */
[----:B------:R-:W-:-:S13]  /*15a0*/  ISETP.NE.AND.EX P0, PT, RZ, UR5, PT, P0 ;  /* 0x00000005ff007c0c */ /* 0x000fda000bf05300 */
[----:B------:R-:W-:Y:S05]  /*15b0*/  @P0 BRA `(.L_x_20) ;  /* 0x0000000000240947 */ /* 0x000fea0003800000 */
[----:B------:R-:W-:Y:S02]  /*15c0*/  ULDC.64 UR4, c[0x0][0x5a8] ;  /* 0x00016a0000047ab9 */ /* 0x000fe40000000a00 */
[----:B------:R-:W-:-:S04]  /*15d0*/  ISETP.NE.U32.AND P0, PT, RZ, UR4, PT ;  /* 0x00000004ff007c0c */ /* 0x000fc8000bf05070 */
[----:B------:R-:W-:-:S13]  /*15e0*/  ISETP.NE.AND.EX P0, PT, RZ, UR5, PT, P0 ;  /* 0x00000005ff007c0c */ /* 0x000fda000bf05300 */
[----:B------:R-:W-:Y:S05]  /*15f0*/  @!P0 BRA `(.L_x_21) ;  /* 0x00000000000c8947 */ /* 0x000fea0003800000 */
[----:B---34-:R-:W1:Y:S02]  /*1600*/  LDC.64 R2, c[0x0][0x5a8] ;  /* 0x00016a00ff027b82 */ /* 0x018e640000000a00 */
[----:B-1----:R1:W5:Y:S01]  /*1610*/  LDG.E R17, desc[UR54][R2.64] ;  /* 0x0000003602117981 */ /* 0x002362000c1e1900 */
[----:B------:R-:W-:Y:S05]  /*1620*/  BRA `(.L_x_20) ;  /* 0x0000000000087947 */ /* 0x000fea0003800000 */
.L_x_21:
[----:B------:R-:W-:Y:S02]  /*1630*/  ULDC UR4, c[0x0][0x5a0] ;  /* 0x0001680000047ab9 */ /* 0x000fe40000000800 */
[----:B-1-3--:R-:W-:-:S07]  /*1640*/  IMAD.U32 R17, RZ, RZ, UR4 ;  /* 0x00000004ff117e24 */ /* 0x00afce000f8e00ff */
.L_x_20:
[----:B------:R-:W-:Y:S01]  /*1650*/  LOP3.LUT P2, RZ, R0, 0xff, RZ, 0xc0, !PT ;  /* 0x000000ff00ff7812 */ /* 0x000fe2000784c0ff */
[----:B------:R-:W-:Y:S01]  /*1660*/  UMOV UR36, URZ ;  /* 0x0000003f00247c82 */ /* 0x000fe20008000000 */
[----:B------:R-:W-:-:S11]  /*1670*/  PLOP3.LUT P0, PT, PT, PT, PT, 0x80, 0x0 ;  /* 0x000000000000781c */ /* 0x000fd60003f0f070 */
[----:B------:R-:W-:Y:S05]  /*1680*/  @!P2 BRA `(.L_x_22) ;  /* 0x0000029800a8a947 */ /* 0x000fea0003800000 */
[----:B-1-34-:R-:W3:Y:S01]  /*1690*/  LDL R2, [R1+0x214] ;  /* 0x0002140001027983 */ /* 0x01aee20000100800 */
[----:B------:R-:W-:Y:S01]  /*16a0*/  ULDC UR4, c[0x0][0x28c] ;  /* 0x0000a30000047ab9 */ /* 0x000fe20000000800 */
[----:B------:R-:W-:Y:S01]  /*16b0*/  MOV R156, 0x10 ;  /* 0x00000010009c7802 */ /* 0x000fe20000000f00 */
[----:B------:R-:W-:Y:S01]  /*16c0*/  UIADD3 UR4, UR4, 0x3f, URZ ;  /* 0x0000003f04047890 */ /* 0x000fe2000fffe03f */
[----:B------:R-:W1:Y:S01]  /*16d0*/  S2R R3, SR_TID.X ;  /* 0x0000000000037919 */ /* 0x000e620000002100 */
[----:B------:R-:W-:Y:S01]  /*16e0*/  ULDC.64 UR50, c[0x0][0x198] ;  /* 0x0000660000327ab9 */ /* 0x000fe20000000a00 */
[----:B------:R-:W-:Y:S01]  /*16f0*/  UMOV UR39, URZ ;  /* 0x0000003f00277c82 */ /* 0x000fe20008000000 */
[----:B------:R-:W-:Y:S01]  /*1700*/  USHF.R.S32.HI UR5, URZ, 0x1f, UR4 ;  /* 0x0000001f3f057899 */ /* 0x000fe20008011404 */
[----:B------:R-:W-:Y:S01]  /*1710*/  UMOV UR44, URZ ;  /* 0x0000003f002c7c82 */ /* 0x000fe20008000000 */
[----:B------:R-:W-:Y:S02]  /*1720*/  UMOV UR40, URZ ;  /* 0x0000003f00287c82 */ /* 0x000fe40008000000 */
[----:B------:R-:W-:Y:S01]  /*1730*/  ULEA.HI UR5, UR5, UR4, URZ, 0x6 ;  /* 0x0000000405057291 */ /* 0x000fe2000f8f303f */
[----:B------:R-:W-:-:S03]  /*1740*/  UMOV UR36, URZ ;  /* 0x0000003f00247c82 */ /* 0x000fc60008000000 */
[----:B------:R-:W-:Y:S01]  /*1750*/  USHF.R.S32.HI UR45, URZ, 0x6, UR5 ;  /* 0x000000063f2d7899 */ /* 0x000fe20008011405 */
[C---:B-1----:R-:W-:Y:S02]  /*1760*/  LOP3.LUT R175, R3.reuse, 0xff, RZ, 0xc0, !PT ;  /* 0x000000ff03af7812 */ /* 0x042fe400078ec0ff */
[----:B------:R-:W-:-:S03]  /*1770*/  LOP3.LUT P0, RZ, R3, 0x4, RZ, 0xc0, !PT ;  /* 0x0000000403ff7812 */ /* 0x000fc6000780c0ff */
[----:B------:R-:W-:Y:S01]  /*1780*/  VIADD R175, R175, 0x1f ;  /* 0x0000001fafaf7836 */ /* 0x000fe20000000000 */
[----:B------:R-:W-:Y:S02]  /*1790*/  SEL R156, R156, 0xfffffff0, !P0 ;  /* 0xfffffff09c9c7807 */ /* 0x000fe40004000000 */
[----:B---3--:R-:W-:-:S07]  /*17a0*/  LOP3.LUT R22, R2, 0x1, RZ, 0xfc, !PT ;  /* 0x0000000102167812 */ /* 0x008fce00078efcff */
.L_x_229:
[----:B------:R-:W1:Y:S01]  /*17b0*/  S2R R0, SR_TID.X ;  /* 0x0000000000007919 */ /* 0x000e620000002100 */
[----:B------:R-:W3:Y:S01]  /*17c0*/  S2UR UR48, SR_CgaCtaId ;  /* 0x00000000003079c3 */ /* 0x000ee20000008800 */
[----:B------:R-:W-:Y:S02]  /*17d0*/  UMOV UR49, 0x400 ;  /* 0x0000040000317882 */ /* 0x000fe40000000000 */
[----:B---3--:R-:W-:Y:S01]  /*17e0*/  ULEA UR49, UR48, UR49, 0x18 ;  /* 0x0000003130317291 */ /* 0x008fe2000f8ec03f */
[----:B-1----:R-:W-:-:S04]  /*17f0*/  LOP3.LUT R0, R0, 0x80, RZ, 0xc0, !PT ;  /* 0x0000008000007812 */ /* 0x002fc800078ec0ff */
[----:B------:R-:W-:-:S06]  /*1800*/  SHF.R.U32.HI R0, RZ, 0x7, R0 ;  /* 0x00000007ff007819 */ /* 0x000fcc0000011600 */
[----:B------:R-:W1:Y:S02]  /*1810*/  SHFL.IDX PT, R0, R0, RZ, 0x1f ;  /* 0x00001fff00007589 */ /* 0x000e6400000e0000 */
[----:B-1----:R-:W-:-:S13]  /*1820*/  R2UR UR4, R0 ;  /* 0x00000000000472ca */ /* 0x002fda00000e0000 */
[----:B------:R-:W-:-:S04]  /*1830*/  ULEA.HI UR5, UR4, UR4, URZ, 0x1 ;  /* 0x0000000404057291 */ /* 0x000fc8000f8f083f */
[----:B------:R-:W-:-:S04]  /*1840*/  ULOP3.LUT UR5, UR5, 0x7fffe, URZ, 0xc0, !UPT ;  /* 0x0007fffe05057892 */ /* 0x000fc8000f8ec03f */
[----:B------:R-:W-:-:S03]  /*1850*/  UIADD3 UR5, UR4, -UR5, URZ ;  /* 0x8000000504057290 */ /* 0x000fc6000fffe03f */
[----:B------:R-:W-:Y:S01]  /*1860*/  ULDC UR4, c[0x0][0x28c] ;  /* 0x0000a30000047ab9 */ /* 0x000fe20000000800 */
[----:B------:R-:W-:Y:S01]  /*1870*/  ULEA UR5, UR5, UR49, 0xd ;  /* 0x0000003105057291 */ /* 0x000fe2000f8e683f */
[----:B------:R-:W-:-:S03]  /*1880*/  ISETP.LT.AND P0, PT, RZ, UR4, PT ;  /* 0x00000004ff007c0c */ /* 0x000fc6000bf01270 */
[----:B------:R-:W-:-:S04]  /*1890*/  UIADD3 UR5, UR5, 0x8400, URZ ;  /* 0x0000840005057890 */ /* 0x000fc8000fffe03f */
[----:B------:R-:W-:-:S04]  /*18a0*/  USHF.R.U32.HI UR5, URZ, 0x4, UR5 ;  /* 0x000000043f057899 */ /* 0x000fc80008011605 */
[----:B------:R-:W-:-:S04]  /*18b0*/  ULOP3.LUT UR5, UR5, 0x3fff, URZ, 0xc0, !UPT ;  /* 0x00003fff05057892 */ /* 0x000fc8000f8ec03f */
[----:B------:R-:W-:Y:S01]  /*18c0*/  ULOP3.LUT UR41, UR5, 0x10000, URZ, 0xfc, !UPT ;  /* 0x0001000005297892 */ /* 0x000fe2000f8efc3f */
[----:B------:R-:W-:Y:S11]  /*18d0*/  @P0 BRA `(.L_x_23) ;  /* 0x0000000000400947 */ /* 0x000ff60003800000 */
[----:B------:R-:W-:Y:S01]  /*18e0*/  MOV R0, 0x0 ;  /* 0x0000000000007802 */ /* 0x000fe20000000f00 */
[----:B------:R-:W-:Y:S01]  /*18f0*/  ULDC.64 UR4, c[0x4][0x70] ;  /* 0x01001c0000047ab9 */ /* 0x000fe20000000a00 */
[----:B------:R-:W-:Y:S01]  /*1900*/  ULDC.64 UR6, c[0x4][0x8] ;  /* 0x0100020000067ab9 */ /* 0x000fe20000000a00 */
[----:B------:R-:W-:Y:S01]  /*1910*/  MOV R4, UR4 ;  /* 0x0000000400047c02 */ /* 0x000fe20008000f00 */
[----:B------:R1:W3:Y:S01]  /*1920*/  LDC.64 R2, c[0x4][R0] ;  /* 0x0100000000027b82 */ /* 0x0002e20000000a00 */
[----:B------:R-:W-:Y:S01]  /*1930*/  IMAD.U32 R5, RZ, RZ, UR5 ;  /* 0x00000005ff057e24 */ /* 0x000fe2000f8e00ff */
[----:B------:R-:W-:Y:S01]  /*1940*/  ULDC.64 UR4, c[0x4][0x78] ;  /* 0x01001e0000047ab9 */ /* 0x000fe20000000a00 */
[----:B------:R-:W-:Y:S01]  /*1950*/  MOV R10, UR6 ;  /* 0x00000006000a7c02 */ /* 0x000fe20008000f00 */
[----:B------:R-:W-:Y:S01]  /*1960*/  IMAD.U32 R7, RZ, RZ, UR5 ;  /* 0x00000005ff077e24 */ /* 0x000fe2000f8e00ff */
[----:B------:R-:W-:Y:S01]  /*1970*/  MOV R6, UR4 ;  /* 0x0000000400067c02 */ /* 0x000fe20008000f00 */
[----:B------:R-:W-:Y:S01]  /*1980*/  IMAD.U32 R11, RZ, RZ, UR7 ;  /* 0x00000007ff0b7e24 */ /* 0x000fe2000f8e00ff */
[----:B------:R-:W-:Y:S01]  /*1990*/  MOV R8, 0x1e1 ;  /* 0x000001e100087802 */ /* 0x000fe20000000f00 */
[----:B------:R-:W-:Y:S01]  /*19a0*/  IMAD.MOV.U32 R12, RZ, RZ, 0x1 ;  /* 0x00000001ff0c7424 */ /* 0x000fe200078e00ff */
[----:B-1----:R-:W-:-:S07]  /*19b0*/  MOV R13, RZ ;  /* 0x000000ff000d7202 */ /* 0x002fce0000000f00 */
[----:B------:R-:W-:-:S07]  /*19c0*/  LEPC R20, `(.L_x_23) ;  /* 0x000000001014794e */ /* 0x000fce0000000000 */
[----:B--23-5:R-:W-:Y:S05]  /*19d0*/  CALL.ABS.NOINC R2 ;  /* 0x0000000002007343 */ /* 0x02cfea0003c00000 */
.L_x_23:
[----:B------:R-:W3:Y:S02]  /*19e0*/  LDL R2, [R1+0x208] ;  /* 0x0002080001027983 */ /* 0x000ee40000100800 */
[----:B---3--:R-:W-:-:S04]  /*19f0*/  LOP3.LUT R0, R2, 0x1, RZ, 0xfc, !PT ;  /* 0x0000000102007812 */ /* 0x008fc800078efcff */
[----:B------:R-:W-:-:S13]  /*1a00*/  ISETP.NE.AND P0, PT, R0, 0x3, PT ;  /* 0x000000030000780c */ /* 0x000fda0003f05270 */
[----:B------:R-:W-:Y:S05]  /*1a10*/  @!P0 BRA `(.L_x_24) ;  /* 0x0000000000048947 */ /* 0x000fea0003800000 */
[----:B--2---:R-:W-:Y:S01]  /*1a20*/  BPT.TRAP 0x1 ;  /* 0x000000040000795c */ /* 0x004fe20000300000 */
.L_x_24:
[----:B------:R-:W-:Y:S01]  /*1a30*/  IMAD.U32 R3, RZ, RZ, UR40 ;  /* 0x00000028ff037e24 */ /* 0x000fe2000f8e00ff */
[----:B------:R-:W-:-:S04]  /*1a40*/  MOV R0, UR44 ;  /* 0x0000002c00007c02 */ /* 0x000fc80008000f00 */
[----:B------:R-:W-:Y:S02]  /*1a50*/  LEA R3, R3, UR49, 0x3 ;  /* 0x0000003103037c11 */ /* 0x000fe4000f8e18ff */
[----:B------:R-:W-:-:S04]  /*1a60*/  SHF.L.U32 R0, R0, 0x1f, RZ ;  /* 0x0000001f00007819 */ /* 0x000fc800000006ff */
[----:B------:R1:W3:Y:S01]  /*1a70*/  SYNCS.PHASECHK.TRANS64.TRYWAIT P1, [R3+URZ], R0 ;  /* 0x00000000030075a7 */ /* 0x0002e2000802017f */
[----:B------:R-:W-:Y:S05]  /*1a80*/  @!P0 BRA `(.L_x_25) ;  /* 0x0000000000048947 */ /* 0x000fea0003800000 */
[----:B--2---:R-:W-:Y:S01]  /*1a90*/  BPT.TRAP 0x1 ;  /* 0x000000040000795c */ /* 0x004fe20000300000 */
.L_x_25:
[----:B---3--:R-:W-:Y:S05]  /*1aa0*/  @P1 BRA `(.L_x_26) ;  /* 0x0000000000081947 */ /* 0x008fea0003800000 */
[----:B------:R-:W3:Y:S02]  /*1ab0*/  SYNCS.PHASECHK.TRANS64.TRYWAIT P1, [R3+URZ], R0 ;  /* 0x00000000030075a7 */ /* 0x000ee4000802017f */
[----:B---3--:R-:W-:Y:S05]  /*1ac0*/  @!P1 BRA `(.L_x_27) ;  /* 0x000002d000b09947 */ /* 0x008fea0003800000 */
.L_x_26:
[----:B------:R-:W-:-:S04]  /*1ad0*/  UISETP.LT.AND UP0, UPT, UR45, 0x1, UPT ;  /* 0x000000012d00788c */ /* 0x000fc8000bf01270 */
[----:B------:R-:W-:-:S06]  /*1ae0*/  USEL UR4, UR45, 0x1, UP0 ;  /* 0x000000012d047887 */ /* 0x000fcc0008000000 */
[----:B-1-3--:R-:W-:Y:S01]  /*1af0*/  IMAD.U32 R3, RZ, RZ, UR4 ;  /* 0x00000004ff037e24 */ /* 0x00afe2000f8e00ff */
[----:B------:R-:W-:Y:S05]  /*1b00*/  WARPSYNC.ALL ;  /* 0x0000000000007948 */ /* 0x000fea0003800000 */
[----:B------:R-:W-:-:S04]  /*1b10*/  IADD3 R3, -R3, UR45, RZ ;  /* 0x0000002d03037c10 */ /* 0x000fc8000fffe1ff */
[----:B------:R-:W-:Y:S01]  /*1b20*/  ISETP.GE.AND P1, PT, R3, 0x1, PT ;  /* 0x000000010300780c */ /* 0x000fe20003f26270 */
[----:B------:R-:W-:Y:S01]  /*1b30*/  UIADD3 UR4, UR49, 0x20400, URZ ;  /* 0x0002040031047890 */ /* 0x000fe2000fffe03f */
[----:B------:R-:W-:Y:S01]  /*1b40*/  WARPGROUP.ARRIVE ;  /* 0x00000000000079c5 */ /* 0x000fe20000000000 */
[----:B------:R-:W-:Y:S01]  /*1b50*/  ULEA UR9, UR40, UR41, 0xb ;  /* 0x0000002928097291 */ /* 0x000fe2000f8e583f */
[----:B------:R-:W-:Y:S01]  /*1b60*/  STL [R1+0x2f0], R22 ;  /* 0x0002f01601007387 */ /* 0x000fe20000100800 */
[----:B------:R-:W-:Y:S01]  /*1b70*/  USHF.R.U32.HI UR4, URZ, 0x4, UR4 ;  /* 0x000000043f047899 */ /* 0x000fe20008011604 */
[----:B------:R-:W-:Y:S01]  /*1b80*/  UMOV UR5, 0x40000040 ;  /* 0x4000004000057882 */ /* 0x000fe20000000000 */
[----:B------:R-:W-:Y:S02]  /*1b90*/  UMOV UR7, 0x40000040 ;  /* 0x4000004000077882 */ /* 0x000fe40000000000 */
[----:B------:R-:W-:Y:S01]  /*1ba0*/  ULOP3.LUT UR4, UR4, 0x3fff, URZ, 0xc0, !UPT ;  /* 0x00003fff04047892 */ /* 0x000fe2000f8ec03f */
[----:B------:R-:W-:Y:S03]  /*1bb0*/  STL [R1+0x2ec], R19 ;  /* 0x0002ec1301007387 */ /* 0x000fe60000100800 */
[----:B------:R-:W-:Y:S01]  /*1bc0*/  ULOP3.LUT UR8, UR4, 0x10000, URZ, 0xfc, !UPT ;  /* 0x0001000004087892 */ /* 0x000fe2000f8efc3f */
[----:B------:R1:W-:Y:S02]  /*1bd0*/  STL [R1+0x2e8], R18 ;  /* 0x0002e81201007387 */ /* 0x0003e40000100800 */
[----:B------:R-:W-:Y:S01]  /*1be0*/  UMOV UR4, UR9 ;  /* 0x0000000900047c82 */ /* 0x000fe20008000000 */
[----:B------:R-:W-:Y:S01]  /*1bf0*/  ULEA UR10, UR40, UR8, 0xb ;  /* 0x00000008280a7291 */ /* 0x000fe2000f8e583f */
[----:B-----5:R-:W-:Y:S04]  /*1c00*/  STL [R1+0x2e4], R17 ;  /* 0x0002e41101007387 */ /* 0x020fe80000100800 */
[----:B------:R-:W-:Y:S02]  /*1c10*/  STL [R1+0x2e0], R16 ;  /* 0x0002e01001007387 */ /* 0x000fe40000100800 */
[----:B------:R-:W-:-:S02]  /*1c20*/  UMOV UR6, UR10 ;  /* 0x0000000a00067c82 */ /* 0x000fc40008000000 */
[----:B------:R-:W-:Y:S01]  /*1c30*/  HGMMA.64x256x16.F32.BF16 R24, gdesc[UR4], RZ, !UPT, gsb0 ;  /* 0x03e00000041879f0 */ /* 0x000fe2000c0018ff */
[----:B------:R3:W-:Y:S01]  /*1c40*/  STL [R1+0x2dc], R3 ;  /* 0x0002dc0301007387 */ /* 0x0007e20000100800 */
[----:B------:R-:W-:Y:S01]  /*1c50*/  UIADD3 UR4, UR9, 0x400, URZ ;  /* 0x0000040009047890 */ /* 0x000fe2000fffe03f */
[----:B------:R-:W-:Y:S01]  /*1c60*/  UMOV UR5, 0x40000040 ;  /* 0x4000004000057882 */ /* 0x000fe20000000000 */
[----:B------:R-:W-:Y:S02]  /*1c70*/  WARPGROUP.DEPBAR.LE gsb0, 0x0 ;  /* 0x00008000000079c5 */ /* 0x000fe40000010000 */
[----:B------:R-:W-:Y:S01]  /*1c80*/  STL.64 [R1], R24 ;  /* 0x0000001801007387 */ /* 0x000fe20000100a00 */
[----:B------:R-:W-:Y:S01]  /*1c90*/  MOV R235, R49 ;  /* 0x0000003100eb7202 */ /* 0x000fe20000000f00 */
[----:B------:R-:W-:Y:S01]  /*1ca0*/  IMAD.MOV.U32 R234, RZ, RZ, R50 ;  /* 0x000000ffffea7224 */ /* 0x000fe200078e0032 */
[----:B------:R-:W-:Y:S01]  /*1cb0*/  MOV R233, R51 ;  /* 0x0000003300e97202 */ /* 0x000fe20000000f00 */
[----:B------:R-:W-:Y:S01]  /*1cc0*/  STL.64 [R1+0x8], R26 ;  /* 0x0000081a01007387 */ /* 0x000fe20000100a00 */
[----:B------:R-:W-:Y:S01]  /*1cd0*/  IMAD.MOV.U32 R232, RZ, RZ, R52 ;  /* 0x000000ffffe87224 */ /* 0x000fe200078e0034 */
[----:B------:R-:W-:Y:S01]  /*1ce0*/  MOV R231, R53 ;  /* 0x0000003500e77202 */ /* 0x000fe20000000f00 */
[----:B------:R-:W-:Y:S01]  /*1cf0*/  IMAD.MOV.U32 R230, RZ, RZ, R54 ;  /* 0x000000ffffe67224 */ /* 0x000fe200078e0036 */
[----:B------:R-:W-:Y:S01]  /*1d00*/  STL.64 [R1+0x10], R28 ;  /* 0x0000101c01007387 */ /* 0x000fe20000100a00 */
        /* <DEDUP_REMOVED lines=36> */
[----:B------:R-:W-:Y:S01]  /*1f50*/  MOV R166, R82 ;  /* 0x0000005200a67202 */ /* 0x000fe20000000f00 */
[----:B------:R-:W-:Y:S01]  /*1f60*/  IMAD.MOV.U32 R167, RZ, RZ, R83 ;  /* 0x000000ffffa77224 */ /* 0x000fe200078e0053 */
        /* <DEDUP_REMOVED lines=33> */
[----:B-1----:R-:W-:Y:S01]  /*2180*/  IMAD.MOV.U32 R18, RZ, RZ, R134 ;  /* 0x000000ffff127224 */ /* 0x002fe200078e0086 */
        /* <DEDUP_REMOVED lines=9> */
[----:B---3--:R-:W-:Y:S01]  /*2220*/  IMAD.MOV.U32 R3, RZ, RZ, R149 ;  /* 0x000000ffff037224 */ /* 0x008fe200078e0095 */
[----:B------:R-:W-:Y:S01]  /*2230*/  MOV R201, R117 ;  /* 0x0000007500c97202 */ /* 0x000fe20000000f00 */
[----:B------:R1:W-:Y:S01]  /*2240*/  STL [R1+0x60], R48 ;  /* 0x0000603001007387 */ /* 0x0003e20000100800 */
[----:B------:R-:W-:-:S02]  /*2250*/  MOV R202, R118 ;  /* 0x0000007600ca7202 */ /* 0x000fc40000000f00 */
[----:B------:R-:W-:Y:S01]  /*2260*/  MOV R204, R120 ;  /* 0x0000007800cc7202 */ /* 0x000fe20000000f00 */
[----:B------:R-:W-:Y:S01]  /*2270*/  STL [R1+0x5b8], R175 ;  /* 0x0005b8af01007387 */ /* 0x000fe20000100800 */
[----:B------:R-:W-:Y:S02]  /*2280*/  MOV R205, R121 ;  /* 0x0000007900cd7202 */ /* 0x000fe40000000f00 */
[----:B------:R-:W-:Y:S01]  /*2290*/  MOV R207, R123 ;  /* 0x0000007b00cf7202 */ /* 0x000fe20000000f00 */
[----:B------:R-:W-:Y:S01]  /*22a0*/  STL.64 [R1+0x5b0], R158 ;  /* 0x0005b09e01007387 */ /* 0x000fe20000100a00 */
[----:B------:R-:W-:Y:S02]  /*22b0*/  MOV R208, R124 ;  /* 0x0000007c00d07202 */ /* 0x000fe40000000f00 */
[----:B------:R-:W-:Y:S01]  /*22c0*/  MOV R210, R126 ;  /* 0x0000007e00d27202 */ /* 0x000fe20000000f00 */
[----:B------:R-:W-:Y:S01]  /*22d0*/  STL [R1+0x5a8], R156 ;  /* 0x0005a89c01007387 */ /* 0x000fe20000100800 */
[----:B------:R-:W-:-:S02]  /*22e0*/  MOV R211, R127 ;  /* 0x0000007f00d37202 */ /* 0x000fc40000000f00 */
[----:B------:R-:W-:Y:S02]  /*22f0*/  MOV R23, R129 ;  /* 0x0000008100177202 */ /* 0x000fe40000000f00 */
[----:B------:R-:W-:Y:S02]  /*2300*/  MOV R22, R130 ;  /* 0x0000008200167202 */ /* 0x000fe40000000f00 */
[----:B------:R-:W-:Y:S02]  /*2310*/  MOV R20, R132 ;  /* 0x0000008400147202 */ /* 0x000fe40000000f00 */
[----:B------:R-:W-:Y:S02]  /*2320*/  MOV R19, R133 ;  /* 0x0000008500137202 */ /* 0x000fe40000000f00 */
[----:B------:R-:W-:Y:S02]  /*2330*/  MOV R17, R135 ;  /* 0x0000008700117202 */ /* 0x000fe40000000f00 */
        /* <DEDUP_REMOVED lines=11> */
[----:B-1----:R-:W-:-:S06]  /*23f0*/  WARPGROUP.ARRIVE ;  /* 0x00000000000079c5 */ /* 0x002fcc0000000000 */
[----:B------:R-:W-:Y:S03]  /*2400*/  HGMMA.64x256x16.F32.BF16 R24, gdesc[UR4], RZ, !UPT, gsb0 ;  /* 0x03e00000041879f0 */ /* 0x000fe6000c0018ff */
[----:B------:R-:W-:Y:S02]  /*2410*/  WARPGROUP.DEPBAR.LE gsb0, 0x0 ;  /* 0x00008000000079c5 */ /* 0x000fe40000010000 */
[----:B------:R-:W-:Y:S04]  /*2420*/  STL.64 [R1+0x5a0], R150 ;  /* 0x0005a09601007387 */ /* 0x000fe80000100a00 */
        /* <DEDUP_REMOVED lines=20> */
[----:B------:R1:W-:Y:S04]  /*2570*/  STL.64 [R1+0x4f8], R108 ;  /* 0x0004f86c01007387 */ /* 0x0003e80000100a00 */
[----:B-1----:R-:W3:Y:S04]  /*2580*/  LDL.LU R108, [R1] ;  /* 0x00000000016c7983 */ /* 0x002ee80000300800 */
[----:B------:R-:W3:Y:S04]  /*2590*/  LDL.LU R109, [R1+0x4] ;  /* 0x00000400016d7983 */ /* 0x000ee80000300800 */
        /* <DEDUP_REMOVED lines=22> */
[----:B------:R-:W3:Y:S01]  /*2700*/  LDL.LU R132, [R1+0x60] ;  /* 0x0000600001847983 */ /* 0x000ee20000300800 */
        /* <DEDUP_REMOVED lines=32> */
[----:B------:R-:W-:Y:S01]  /*2910*/  UIADD3 UR4, UR9, 0x2, URZ ;  /* 0x0000000209047890 */ /* 0x000fe2000fffe03f */
[----:B------:R-:W-:Y:S01]  /*2920*/  MOV R215, R21 ;  /* 0x0000001500d77202 */ /* 0x000fe20000000f00 */
[----:B------:R-:W-:Y:S01]  /*2930*/  UIADD3 UR6, UR10, 0x2, URZ ;  /* 0x000000020a067890 */ /* 0x000fe2000fffe03f */
[----:B------:R-:W-:Y:S01]  /*2940*/  MOV R216, R20 ;  /* 0x0000001400d87202 */ /* 0x000fe20000000f00 */
[----:B------:R-:W-:Y:S01]  /*2950*/  UMOV UR5, 0x40000040 ;  /* 0x4000004000057882 */ /* 0x000fe20000000000 */
[----:B------:R-:W-:Y:S01]  /*2960*/  MOV R218, R18 ;  /* 0x0000001200da7202 */ /* 0x000fe20000000f00 */
[----:B------:R-:W-:Y:S01]  /*2970*/  UMOV UR7, 0x40000040 ;  /* 0x4000004000077882 */ /* 0x000fe20000000000 */
        /* <DEDUP_REMOVED lines=10> */
[----:B------:R-:W-:-:S06]  /*2a20*/  MOV R234, R2 ;  /* 0x0000000200ea7202 */ /* 0x000fcc0000000f00 */
[----:B---3--:R-:W-:-:S06]  /*2a30*/  WARPGROUP.ARRIVE ;  /* 0x00000000000079c5 */ /* 0x008fcc0000000000 */
[----:B------:R-:W-:Y:S03]  /*2a40*/  HGMMA.64x256x16.F32.BF16 R108, gdesc[UR4], R108, gsb0 ;  /* 0x03e00000046c79f0 */ /* 0x000fe6000800186c */
[----:B------:R-:W-:Y:S02]  /*2a50*/  WARPGROUP.DEPBAR.LE gsb0, 0x0 ;  /* 0x00008000000079c5 */ /* 0x000fe40000010000 */
[----:B------:R-:W-:Y:S04]  /*2a60*/  STL.64 [R1], R108 ;  /* 0x0000006c01007387 */ /* 0x000fe80000100a00 */
        /* <DEDUP_REMOVED lines=63> */
[----:B-1----:R-:W3:Y:S04]  /*2e60*/  LDL.LU R175, [R1+0x5b8] ;  /* 0x0005b80001af7983 */ /* 0x002ee80000300800 */
[----:B------:R-:W4:Y:S04]  /*2e70*/  LDL.LU.64 R158, [R1+0x5b0] ;  /* 0x0005b000019e7983 */ /* 0x000f280000300a00 */
[----:B------:R-:W2:Y:S04]  /*2e80*/  LDL.LU R156, [R1+0x5a8] ;  /* 0x0005a800019c7983 */ /* 0x000ea80000300800 */
[----:B------:R-:W3:Y:S04]  /*2e90*/  LDL.LU.64 R150, [R1+0x5a0] ;  /* 0x0005a00001967983 */ /* 0x000ee80000300a00 */
        /* <DEDUP_REMOVED lines=20> */
[----:B------:R-:W3:Y:S01]  /*2fe0*/  LDL.LU.64 R108, [R1+0x4f8] ;  /* 0x0004f800016c7983 */ /* 0x000ee20000300a00 */
[----:B------:R-:W-:Y:S01]  /*2ff0*/  UIADD3 UR4, UR9, 0x402, URZ ;  /* 0x0000040209047890 */ /* 0x000fe2000fffe03f */
[----:B------:R-:W-:Y:S01]  /*3000*/  UMOV UR5, 0x40000040 ;  /* 0x4000004000057882 */ /* 0x000fe20000000000 */
[----:B---3--:R-:W-:-:S07]  /*3010*/  WARPGROUP.ARRIVE ;  /* 0x00000000000079c5 */ /* 0x008fce0000000000 */
[----:B------:R-:W-:Y:S03]  /*3020*/  HGMMA.64x256x16.F32.BF16 R24, gdesc[UR4], R24, gsb0 ;  /* 0x03e00000041879f0 */ /* 0x000fe60008001818 */
        /* <DEDUP_REMOVED lines=65> */
[----:B-1----:R-:W3:Y:S04]  /*3440*/  LDL.LU.64 R24, [R1] ;  /* 0x0000000001187983 */ /* 0x002ee80000300a00 */
        /* <DEDUP_REMOVED lines=63> */
[----:B------:R-:W-:-:S02]  /*3840*/  UIADD3 UR4, UR9, 0x4, URZ ;  /* 0x0000000409047890 */ /* 0x000fc4000fffe03f */
[----:B------:R-:W-:Y:S01]  /*3850*/  UIADD3 UR6, UR10, 0x4, URZ ;  /* 0x000000040a067890 */ /* 0x000fe2000fffe03f */
[----:B------:R-:W-:Y:S01]  /*3860*/  UMOV UR5, 0x40000040 ;  /* 0x4000004000057882 */ /* 0x000fe20000000000 */
[----:B------:R-:W-:Y:S01]  /*3870*/  UMOV UR7, 0x40000040 ;  /* 0x4000004000077882 */ /* 0x000fe20000000000 */
[----:B---3--:R-:W-:-:S06]  /*3880*/  WARPGROUP.ARRIVE ;  /* 0x00000000000079c5 */ /* 0x008fcc0000000000 */
[----:B------:R-:W-:Y:S03]  /*3890*/  HGMMA.64x256x16.F32.BF16 R24, gdesc[UR4], R24, gsb0 ;  /* 0x03e00000041879f0 */ /* 0x000fe60008001818 */
[----:B------:R-:W-:Y:S02]  /*38a0*/  WARPGROUP.DEPBAR.LE gsb0, 0x0 ;  /* 0x00008000000079c5 */ /* 0x000fe40000010000 */
[----:B------:R-:W-:Y:S01]  /*38b0*/  STL.64 [R1], R24 ;  /* 0x0000001801007387 */ /* 0x000fe20000100a00 */
        /* <DEDUP_REMOVED lines=47> */
[----:B------:R1:W-:Y:S01]  /*3bb0*/  STL [R1+0x60], R48 ;  /* 0x0000603001007387 */ /* 0x0003e20000100800 */
[----:B------:R-:W-:Y:S01]  /*3bc0*/  MOV R200, R116 ;  /* 0x0000007400c87202 */ /* 0x000fe20000000f00 */
[----:B------:R-:W-:Y:S01]  /*3bd0*/  IMAD.MOV.U32 R195, RZ, RZ, R111 ;  /* 0x000000ffffc37224 */ /* 0x000fe200078e006f */
[----:B------:R-:W-:Y:S01]  /*3be0*/  MOV R199, R115 ;  /* 0x0000007300c77202 */ /* 0x000fe20000000f00 */
[----:B------:R-:W3:Y:S01]  /*3bf0*/  LDL.LU.64 R150, [R1+0x4f0] ;  /* 0x0004f00001967983 */ /* 0x000ee20000300a00 */
        /* <DEDUP_REMOVED lines=80> */
[----:B------:R-:W-:-:S02]  /*4100*/  MOV R17, R52 ;  /* 0x0000003400117202 */ /* 0x000fc40000000f00 */
[----:B------:R-:W-:Y:S01]  /*4110*/  MOV R16, R53 ;  /* 0x0000003500107202 */ /* 0x000fe20000000f00 */
[----:B------:R-:W3:Y:S01]  /*4120*/  LDL.LU.64 R108, [R1+0x448] ;  /* 0x00044800016c7983 */ /* 0x000ee20000300a00 */
[----:B------:R-:W-:Y:S02]  /*4130*/  MOV R19, R50 ;  /* 0x0000003200137202 */ /* 0x000fe40000000f00 */
[----:B------:R-:W-:Y:S01]  /*4140*/  MOV R22, R49 ;  /* 0x0000003100167202 */ /* 0x000fe20000000f00 */
        /* <DEDUP_REMOVED lines=29> */
[----:B-1----:R-:W3:Y:S04]  /*4320*/  LDL.LU.64 R48, [R1+0x358] ;  /* 0x0003580001307983 */ /* 0x002ee80000300a00 */
        /* <DEDUP_REMOVED lines=13> */
[----:B------:R-:W-:-:S02]  /*4400*/  UMOV UR5, 0x40000040 ;  /* 0x4000004000057882 */ /* 0x000fc40000000000 */
[----:B------:R-:W-:Y:S04]  /*4410*/  STL [R1+0x2d8], R175 ;  /* 0x0002d8af01007387 */ /* 0x000fe80000100800 */
[----:B----4-:R-:W-:Y:S04]  /*4420*/  STL.64 [R1+0x2d0], R158 ;  /* 0x0002d09e01007387 */ /* 0x010fe80000100a00 */
[----:B--2---:R-:W-:Y:S01]  /*4430*/  STL [R1+0x2c8], R156 ;  /* 0x0002c89c01007387 */ /* 0x004fe20000100800 */
[----:B---3--:R-:W-:-:S06]  /*4440*/  WARPGROUP.ARRIVE ;  /* 0x00000000000079c5 */ /* 0x008fcc0000000000 */
        /* <DEDUP_REMOVED lines=24> */
[----:B-1----:R-:W2:Y:S04]  /*45d0*/  LDL.LU R108, [R1] ;  /* 0x00000000016c7983 */ /* 0x002ea80000300800 */
[----:B------:R-:W2:Y:S04]  /*45e0*/  LDL.LU R109, [R1+0x4] ;  /* 0x00000400016d7983 */ /* 0x000ea80000300800 */
        /* <DEDUP_REMOVED lines=22> */
[----:B------:R-:W2:Y:S01]  /*4750*/  LDL.LU R132, [R1+0x60] ;  /* 0x0000600001847983 */ /* 0x000ea20000300800 */
        /* <DEDUP_REMOVED lines=34> */
[----:B------:R-:W-:Y:S01]  /*4980*/  MOV R222, R15 ;  /* 0x0000000f00de7202 */ /* 0x000fe20000000f00 */
[----:B------:R1:W5:Y:S01]  /*4990*/  LDL.LU R22, [R1+0x2f0] ;  /* 0x0002f00001167983 */ /* 0x0003620000300800 */
[----:B------:R-:W-:-:S02]  /*49a0*/  MOV R223, R14 ;  /* 0x0000000e00df7202 */ /* 0x000fc40000000f00 */
[----:B------:R-:W-:Y:S01]  /*49b0*/  MOV R225, R12 ;  /* 0x0000000c00e17202 */ /* 0x000fe20000000f00 */
[----:B------:R1:W5:Y:S01]  /*49c0*/  LDL.LU R19, [R1+0x2ec] ;  /* 0x0002ec0001137983 */ /* 0x0003620000300800 */
[----:B------:R-:W-:Y:S02]  /*49d0*/  MOV R226, R11 ;  /* 0x0000000b00e27202 */ /* 0x000fe40000000f00 */
[----:B------:R-:W-:Y:S01]  /*49e0*/  MOV R228, R9 ;  /* 0x0000000900e47202 */ /* 0x000fe20000000f00 */
[----:B------:R1:W5:Y:S01]  /*49f0*/  LDL.LU R18, [R1+0x2e8] ;  /* 0x0002e80001127983 */ /* 0x0003620000300800 */
[----:B------:R-:W-:Y:S02]  /*4a00*/  MOV R229, R8 ;  /* 0x0000000800e57202 */ /* 0x000fe40000000f00 */
[----:B------:R-:W-:Y:S01]  /*4a10*/  MOV R231, R6 ;  /* 0x0000000600e77202 */ /* 0x000fe20000000f00 */
[----:B------:R1:W5:Y:S01]  /*4a20*/  LDL.LU R17, [R1+0x2e4] ;  /* 0x0002e40001117983 */ /* 0x0003620000300800 */
[----:B------:R-:W-:-:S02]  /*4a30*/  MOV R232, R5 ;  /* 0x0000000500e87202 */ /* 0x000fc40000000f00 */
[----:B------:R-:W-:Y:S01]  /*4a40*/  MOV R234, R2 ;  /* 0x0000000200ea7202 */ /* 0x000fe20000000f00 */
[----:B------:R1:W5:Y:S01]  /*4a50*/  LDL.LU R16, [R1+0x2e0] ;  /* 0x0002e00001107983 */ /* 0x0003620000300800 */
[----:B------:R-:W-:-:S03]  /*4a60*/  MOV R235, R0 ;  /* 0x0000000000eb7202 */ /* 0x000fc60000000f00 */
[----:B------:R1:W5:Y:S03]  /*4a70*/  LDL.LU R3, [R1+0x2dc] ;  /* 0x0002dc0001037983 */ /* 0x0003660000300800 */
[----:B--2---:R-:W-:-:S06]  /*4a80*/  WARPGROUP.ARRIVE ;  /* 0x00000000000079c5 */ /* 0x004fcc0000000000 */
        /* <DEDUP_REMOVED lines=66> */
[----:B--2---:R1:W5:Y:S04]  /*4eb0*/  LDL.LU R175, [R1+0x2d8] ;  /* 0x0002d80001af7983 */ /* 0x0043680000300800 */
[----:B------:R1:W5:Y:S04]  /*4ec0*/  LDL.LU.64 R158, [R1+0x2d0] ;  /* 0x0002d000019e7983 */ /* 0x0003680000300a00 */
[----:B------:R1:W5:Y:S04]  /*4ed0*/  LDL.LU R156, [R1+0x2c8] ;  /* 0x0002c800019c7983 */ /* 0x0003680000300800 */
[----:B------:R-:W2:Y:S04]  /*4ee0*/  LDL.LU.64 R150, [R1+0x2c0] ;  /* 0x0002c00001967983 */ /* 0x000ea80000300a00 */
        /* <DEDUP_REMOVED lines=20> */
[----:B------:R-:W2:Y:S01]  /*5030*/  LDL.LU.64 R108, [R1+0x218] ;  /* 0x00021800016c7983 */ /* 0x000ea20000300a00 */
[----:B------:R-:W-:Y:S01]  /*5040*/  UIADD3 UR4, UR9, 0x406, URZ ;  /* 0x0000040609047890 */ /* 0x000fe2000fffe03f */
[----:B------:R-:W-:Y:S01]  /*5050*/  UMOV UR5, 0x40000040 ;  /* 0x4000004000057882 */ /* 0x000fe20000000000 */
[----:B--2---:R-:W-:-:S07]  /*5060*/  WARPGROUP.ARRIVE ;  /* 0x00000000000079c5 */ /* 0x004fce0000000000 */
[----:B------:R-:W-:Y:S03]  /*5070*/  HGMMA.64x256x16.F32.BF16 R24, gdesc[UR4], R24, gsb0 ;  /* 0x03e00000041879f0 */ /* 0x000fe60008001818 */
[----:B------:R-:W-:Y:S02]  /*5080*/  WARPGROUP.DEPBAR.LE gsb0, 0x0 ;  /* 0x00008000000079c5 */ /* 0x000fe40000010000 */
[----:B-1----:R-:W-:Y:S05]  /*5090*/  @!P1 BRA `(.L_x_28) ;  /* 0x0000004000ec9947 */ /* 0x002fea0003800000 */
[----:B------:R-:W-:Y:S02]  /*50a0*/  UIADD3 UR9, UR40, 0x1, URZ ;  /* 0x0000000128097890 */ /* 0x000fe4000fffe03f */
[----:B------:R-:W-:Y:S02]  /*50b0*/  IMAD.U32 R0, RZ, RZ, UR40 ;  /* 0x00000028ff007e24 */ /* 0x000fe4000f8e00ff */
[----:B------:R-:W-:-:S04]  /*50c0*/  UISETP.NE.AND UP0, UPT, UR9, 0x3, UPT ;  /* 0x000000030900788c */ /* 0x000fc8000bf05270 */
[----:B------:R-:W-:Y:S02]  /*50d0*/  USEL UR4, URZ, 0x1, UP0 ;  /* 0x000000013f047887 */ /* 0x000fe40008000000 */
[----:B------:R-:W-:Y:S02]  /*50e0*/  USEL UR9, UR9, URZ, UP0 ;  /* 0x0000003f09097287 */ /* 0x000fe40008000000 */
[----:B------:R-:W-:-:S06]  /*50f0*/  ULOP3.LUT UR4, UR44, UR4, URZ, 0x3c, !UPT ;  /* 0x000000042c047292 */ /* 0x000fcc000f8e3c3f */
[----:B------:R-:W-:-:S07]  /*5100*/  MOV R2, UR4 ;  /* 0x0000000400027c02 */ /* 0x000fce0008000f00 */
.L_x_35:
[----:B------:R-:W-:Y:S05]  /*5110*/  @!P0 BRA `(.L_x_29) ;  /* 0x0000000000048947 */ /* 0x000fea0003800000 */
[----:B------:R-:W-:Y:S01]  /*5120*/  BPT.TRAP 0x1 ;  /* 0x000000040000795c */ /* 0x000fe20000300000 */
.L_x_29:
[----:B------:R-:W-:Y:S01]  /*5130*/  ULEA UR4, UR9, UR49, 0x3 ;  /* 0x0000003109047291 */ /* 0x000fe2000f8e183f */
[----:B------:R-:W-:-:S08]  /*5140*/  SHF.L.U32 R4, R2, 0x1f, RZ ;  /* 0x0000001f02047819 */ /* 0x000fd000000006ff */
[----:B------:R1:W2:Y:S01]  /*5150*/  SYNCS.PHASECHK.TRANS64.TRYWAIT P1, [UR4], R4 ;  /* 0x00000004ff0075a7 */ /* 0x0002a20008020144 */
[----:B------:R-:W-:Y:S05]  /*5160*/  @!P0 BRA `(.L_x_30) ;  /* 0x0000000000048947 */ /* 0x000fea0003800000 */
[----:B------:R-:W-:Y:S01]  /*5170*/  BPT.TRAP 0x1 ;  /* 0x000000040000795c */ /* 0x000fe20000300000 */
.L_x_30:
[----:B--2---:R-:W-:Y:S05]  /*5180*/  @P1 BRA `(.L_x_31) ;  /* 0x0000000000081947 */ /* 0x004fea0003800000 */
[----:B------:R-:W2:Y:S02]  /*5190*/  SYNCS.PHASECHK.TRANS64.TRYWAIT P1, [UR4], R4 ;  /* 0x00000004ff0075a7 */ /* 0x000ea40008020144 */
[----:B--2---:R-:W-:Y:S05]  /*51a0*/  @!P1 BRA `(.L_x_32) ;  /* 0x0000029c000c9947 */ /* 0x004fea0003800000 */
.L_x_31:
        /* <DEDUP_REMOVED lines=64> */
[----:B---3--:R-:W3:Y:S04]  /*55b0*/  LDL.LU.64 R24, [R1] ;  /* 0x0000000001187983 */ /* 0x008ee80000300a00 */
        /* <DEDUP_REMOVED lines=63> */
[----:B------:R-:W-:-:S02]  /*59b0*/  ULEA UR10, UR9, UR41, 0xb ;  /* 0x00000029090a7291 */ /* 0x000fc4000f8e583f */
[----:B------:R-:W-:Y:S01]  /*59c0*/  ULEA UR11, UR9, UR8, 0xb ;  /* 0x00000008090b7291 */ /* 0x000fe2000f8e583f */
[----:B-----5:R-:W-:Y:S01]  /*59d0*/  STL [R1+0x2f8], R22 ;  /* 0x0002f81601007387 */ /* 0x020fe20000100800 */
[----:B------:R-:W-:Y:S01]  /*59e0*/  UMOV UR5, 0x40000040 ;  /* 0x4000004000057882 */ /* 0x000fe20000000000 */
[----:B------:R-:W-:Y:S02]  /*59f0*/  UMOV UR7, 0x40000040 ;  /* 0x4000004000077882 */ /* 0x000fe40000000000 */
[----:B------:R-:W-:Y:S01]  /*5a00*/  UMOV UR4, UR10 ;  /* 0x0000000a00047c82 */ /* 0x000fe20008000000 */
[----:B------:R-:W-:Y:S01]  /*5a10*/  STL [R1+0x2f4], R19 ;  /* 0x0002f41301007387 */ /* 0x000fe20000100800 */
[----:B------:R-:W-:-:S03]  /*5a20*/  UMOV UR6, UR11 ;  /* 0x0000000b00067c82 */ /* 0x000fc60008000000 */
[----:B------:R-:W-:Y:S04]  /*5a30*/  STL [R1+0x2f0], R18 ;  /* 0x0002f01201007387 */ /* 0x000fe80000100800 */
[----:B------:R-:W-:Y:S04]  /*5a40*/  STL [R1+0x2ec], R17 ;  /* 0x0002ec1101007387 */ /* 0x000fe80000100800 */
[----:B------:R-:W-:Y:S04]  /*5a50*/  STL [R1+0x2e8], R16 ;  /* 0x0002e81001007387 */ /* 0x000fe80000100800 */
[----:B------:R-:W-:Y:S04]  /*5a60*/  STL [R1+0x2e4], R3 ;  /* 0x0002e40301007387 */ /* 0x000fe80000100800 */
[----:B------:R4:W-:Y:S04]  /*5a70*/  STL [R1+0x2e0], R2 ;  /* 0x0002e00201007387 */ /* 0x0009e80000100800 */
[----:B------:R1:W-:Y:S01]  /*5a80*/  STL [R1+0x2dc], R0 ;  /* 0x0002dc0001007387 */ /* 0x0003e20000100800 */
[----:B---3--:R-:W-:-:S06]  /*5a90*/  WARPGROUP.ARRIVE ;  /* 0x00000000000079c5 */ /* 0x008fcc0000000000 */
[----:B------:R-:W-:Y:S03]  /*5aa0*/  HGMMA.64x256x16.F32.BF16 R24, gdesc[UR4], R24, gsb0 ;  /* 0x03e00000041879f0 */ /* 0x000fe60008001818 */
[----:B------:R-:W-:Y:S02]  /*5ab0*/  WARPGROUP.DEPBAR.LE gsb0, 0x0 ;  /* 0x00008000000079c5 */ /* 0x000fe40000010000 */
[----:B------:R-:W-:Y:S01]  /*5ac0*/  STL.64 [R1], R24 ;  /* 0x0000001801007387 */ /* 0x000fe20000100a00 */
[----:B----4-:R-:W-:Y:S01]  /*5ad0*/  MOV R2, R150 ;  /* 0x0000009600027202 */ /* 0x010fe20000000f00 */
[----:B------:R-:W-:Y:S01]  /*5ae0*/  IMAD.MOV.U32 R3, RZ, RZ, R149 ;  /* 0x000000ffff037224 */ /* 0x000fe200078e0095 */
[----:B-1----:R-:W-:Y:S01]  /*5af0*/  MOV R0, R151 ;  /* 0x0000009700007202 */ /* 0x002fe20000000f00 */
[----:B------:R-:W-:Y:S01]  /*5b00*/  STL.64 [R1+0x8], R26 ;  /* 0x0000081a01007387 */ /* 0x000fe20000100a00 */
[----:B--2---:R-:W-:Y:S01]  /*5b10*/  MOV R4, R148 ;  /* 0x0000009400047202 */ /* 0x004fe20000000f00 */
        /* <DEDUP_REMOVED lines=46> */
[----:B------:R-:W2:Y:S01]  /*5e00*/  LDL.LU.64 R150, [R1+0x7c0] ;  /* 0x0007c00001967983 */ /* 0x000ea20000300a00 */
        /* <DEDUP_REMOVED lines=84> */
[----:B------:R-:W-:-:S03]  /*6350*/  MOV R235, R49 ;  /* 0x0000003100eb7202 */ /* 0x000fc60000000f00 */
        /* <DEDUP_REMOVED lines=29> */
[----:B-1----:R-:W2:Y:S04]  /*6530*/  LDL.LU.64 R48, [R1+0x628] ;  /* 0x0006280001307983 */ /* 0x002ea80000300a00 */
        /* <DEDUP_REMOVED lines=13> */
[----:B------:R-:W-:-:S02]  /*6610*/  UMOV UR5, 0x40000040 ;  /* 0x4000004000057882 */ /* 0x000fc40000000000 */
[----:B------:R-:W-:Y:S04]  /*6620*/  STL [R1+0x5c0], R175 ;  /* 0x0005c0af01007387 */ /* 0x000fe80000100800 */
[----:B------:R-:W-:Y:S04]  /*6630*/  STL.64 [R1+0x5b8], R158 ;  /* 0x0005b89e01007387 */ /* 0x000fe80000100a00 */
[----:B------:R-:W-:Y:S01]  /*6640*/  STL [R1+0x5b0], R156 ;  /* 0x0005b09c01007387 */ /* 0x000fe20000100800 */
[----:B--2---:R-:W-:-:S06]  /*6650*/  WARPGROUP.ARRIVE ;  /* 0x00000000000079c5 */ /* 0x004fcc0000000000 */
        /* <DEDUP_REMOVED lines=94> */
[----:B------:R-:W-:Y:S01]  /*6c40*/  MOV R234, R2 ;  /* 0x0000000200ea7202 */ /* 0x000fe20000000f00 */
[----:B------:R-:W-:Y:S02]  /*6c50*/  UIADD3 UR4, UR10, 0x2, URZ ;  /* 0x000000020a047890 */ /* 0x000fe4000fffe03f */
[----:B------:R-:W-:Y:S01]  /*6c60*/  UIADD3 UR6, UR11, 0x2, URZ ;  /* 0x000000020b067890 */ /* 0x000fe2000fffe03f */
[----:B------:R-:W-:Y:S01]  /*6c70*/  UMOV UR5, 0x40000040 ;  /* 0x4000004000057882 */ /* 0x000fe20000000000 */
[----:B------:R-:W-:Y:S01]  /*6c80*/  UMOV UR7, 0x40000040 ;  /* 0x4000004000077882 */ /* 0x000fe20000000000 */
        /* <DEDUP_REMOVED lines=67> */
[----:B-1----:R-:W2:Y:S04]  /*70c0*/  LDL.LU R175, [R1+0x5c0] ;  /* 0x0005c00001af7983 */ /* 0x002ea80000300800 */
[----:B------:R-:W3:Y:S04]  /*70d0*/  LDL.LU.64 R158, [R1+0x5b8] ;  /* 0x0005b800019e7983 */ /* 0x000ee80000300a00 */
[----:B------:R-:W4:Y:S04]  /*70e0*/  LDL.LU R156, [R1+0x5b0] ;  /* 0x0005b000019c7983 */ /* 0x000f280000300800 */
        /* <DEDUP_REMOVED lines=91> */
[----:B-1----:R-:W2:Y:S04]  /*76a0*/  LDL.LU.64 R24, [R1] ;  /* 0x0000000001187983 */ /* 0x002ea80000300a00 */
        /* <DEDUP_REMOVED lines=63> */
[----:B------:R-:W-:-:S02]  /*7aa0*/  UIADD3 UR4, UR10, 0x4, URZ ;  /* 0x000000040a047890 */ /* 0x000fc4000fffe03f */
        /* <DEDUP_REMOVED lines=14> */
[----:B------:R-:W-:Y:S01]  /*7b90*/  STL.64 [R1+0x40], R40 ;  /* 0x0000402801007387 */ /* 0x000fe20000100a00 */
[----:B------:R-:W-:-:S03]  /*7ba0*/  IMAD.MOV.U32 R5, RZ, RZ, R150 ;  /* 0x000000ffff057224 */ /* 0x000fc600078e0096 */
[----:B------:R-:W-:Y:S01]  /*7bb0*/  STL.64 [R1+0x48], R42 ;  /* 0x0000482a01007387 */ /* 0x000fe20000100a00 */
[----:B------:R-:W-:-:S03]  /*7bc0*/  MOV R4, R151 ;  /* 0x0000009700047202 */ /* 0x000fc60000000f00 */
[----:B------:R-:W-:Y:S01]  /*7bd0*/  STL.64 [R1+0x50], R44 ;  /* 0x0000502c01007387 */ /* 0x000fe20000100a00 */
[----:B------:R-:W-:-:S03]  /*7be0*/  MOV R7, R148 ;  /* 0x0000009400077202 */ /* 0x000fc60000000f00 */
[----:B------:R-:W-:Y:S01]  /*7bf0*/  STL.64 [R1+0x58], R46 ;  /* 0x0000582e01007387 */ /* 0x000fe20000100a00 */
[----:B------:R-:W-:Y:S01]  /*7c00*/  MOV R6, R149 ;  /* 0x0000009500067202 */ /* 0x000fe20000000f00 */
[----:B------:R-:W-:Y:S02]  /*7c10*/  IMAD.MOV.U32 R8, RZ, RZ, R147 ;  /* 0x000000ffff087224 */ /* 0x000fe400078e0093 */
[----:B------:R1:W-:Y:S01]  /*7c20*/  STL [R1+0x60], R48 ;  /* 0x0000603001007387 */ /* 0x0003e20000100800 */
[----:B------:R-:W-:Y:S01]  /*7c30*/  MOV R9, R146 ;  /* 0x0000009200097202 */ /* 0x000fe20000000f00 */
[----:B------:R-:W-:Y:S02]  /*7c40*/  IMAD.MOV.U32 R11, RZ, RZ, R144 ;  /* 0x000000ffff0b7224 */ /* 0x000fe400078e0090 */
[----:B------:R-:W2:Y:S01]  /*7c50*/  LDL.LU.64 R150, [R1+0x4f8] ;  /* 0x0004f80001967983 */ /* 0x000ea20000300a00 */
[----:B------:R-:W-:-:S03]  /*7c60*/  MOV R10, R145 ;  /* 0x00000091000a7202 */ /* 0x000fc60000000f00 */
[----:B------:R-:W2:Y:S01]  /*7c70*/  LDL.LU.64 R148, [R1+0x4f0] ;  /* 0x0004f00001947983 */ /* 0x000ea20000300a00 */
[----:B------:R-:W-:Y:S01]  /*7c80*/  MOV R13, R142 ;  /* 0x0000008e000d7202 */ /* 0x000fe20000000f00 */
[----:B------:R-:W-:Y:S01]  /*7c90*/  IMAD.MOV.U32 R14, RZ, RZ, R141 ;  /* 0x000000ffff0e7224 */ /* 0x000fe200078e008d */
[----:B------:R-:W-:Y:S01]  /*7ca0*/  MOV R12, R143 ;  /* 0x0000008f000c7202 */ /* 0x000fe20000000f00 */
[----:B------:R-:W2:Y:S01]  /*7cb0*/  LDL.LU.64 R146, [R1+0x4e8] ;  /* 0x0004e80001927983 */ /* 0x000ea20000300a00 */
        /* <DEDUP_REMOVED lines=135> */
[----:B------:R-:W-:-:S03]  /*8530*/  MOV R19, R50 ;  /* 0x0000003200137202 */ /* 0x000fc60000000f00 */
[----:B------:R-:W2:Y:S01]  /*8540*/  LDL.LU.64 R54, [R1+0x378] ;  /* 0x0003780001367983 */ /* 0x000ea20000300a00 */
[----:B------:R-:W-:-:S03]  /*8550*/  MOV R22, R49 ;  /* 0x0000003100167202 */ /* 0x000fc60000000f00 */
        /* <DEDUP_REMOVED lines=18> */
[----:B---3--:R-:W-:Y:S04]  /*8680*/  STL.64 [R1+0x2d0], R158 ;  /* 0x0002d09e01007387 */ /* 0x008fe80000100a00 */
[----:B----4-:R-:W-:Y:S01]  /*8690*/  STL [R1+0x2c8], R156 ;  /* 0x0002c89c01007387 */ /* 0x010fe20000100800 */
        /* <DEDUP_REMOVED lines=95> */
[----:B------:R-:W-:-:S03]  /*8c90*/  MOV R234, R5 ;  /* 0x0000000500ea7202 */ /* 0x000fc60000000f00 */
[----:B------:R1:W5:Y:S04]  /*8ca0*/  LDL.LU R16, [R1+0x2e8] ;  /* 0x0002e80001107983 */ /* 0x0003680000300800 */
[----:B------:R1:W5:Y:S04]  /*8cb0*/  LDL.LU R3, [R1+0x2e4] ;  /* 0x0002e40001037983 */ /* 0x0003680000300800 */
[----:B------:R1:W5:Y:S04]  /*8cc0*/  LDL.LU R2, [R1+0x2e0] ;  /* 0x0002e00001027983 */ /* 0x0003680000300800 */
[----:B------:R1:W5:Y:S01]  /*8cd0*/  LDL.LU R0, [R1+0x2dc] ;  /* 0x0002dc0001007983 */ /* 0x0003620000300800 */
        /* <DEDUP_REMOVED lines=98> */
[----:B------:R-:W-:Y:S01]  /*9300*/  BPT.TRAP 0x1 ;  /* 0x000000040000795c */ /* 0x000fe20000300000 */
.L_x_33:
[----:B------:R-:W2:Y:S01]  /*9310*/  LDL R5, [R1+0x208] ;  /* 0x0002080001057983 */ /* 0x000ea20000100800 */
[----:B-----5:R-:W-:-:S13]  /*9320*/  ISETP.NE.AND P1, PT, R158, RZ, PT ;  /* 0x000000ff9e00720c */ /* 0x020fda0003f25270 */
[----:B------:R-:W-:-:S04]  /*9330*/  @P1 LEA R4, R0, UR49, 0x3 ;  /* 0x0000003100041c11 */ /* 0x000fc8000f8e18ff */
[----:B------:R-:W-:-:S04]  /*9340*/  @P1 IADD3 R4, R4, 0x18, RZ ;  /* 0x0000001804041810 */ /* 0x000fc80007ffe0ff */
[----:B------:R-:W-:-:S04]  /*9350*/  @P1 PRMT R4, R159, 0x654, R4 ;  /* 0x000006549f041816 */ /* 0x000fc80000000004 */
[----:B------:R1:W-:Y:S01]  /*9360*/  @P1 SYNCS.ARRIVE.TRANS64.RED.A1T0 RZ, [R4+URZ], RZ ;  /* 0x000000ff04ff19a7 */ /* 0x0003e2000810043f */
[----:B--2---:R-:W-:-:S13]  /*9370*/  ISETP.GT.U32.AND P1, PT, R5, 0x1, PT ;  /* 0x000000010500780c */ /* 0x004fda0003f24070 */
[----:B-1----:R-:W-:Y:S05]  /*9380*/  @P1 BRA `(.L_x_34) ;  /* 0x0000000000041947 */ /* 0x002fea0003800000 */
[----:B------:R-:W-:Y:S01]  /*9390*/  BPT.TRAP 0x1 ;  /* 0x000000040000795c */ /* 0x000fe20000300000 */
.L_x_34:
[----:B------:R-:W-:Y:S01]  /*93a0*/  UIADD3 UR9, UR9, 0x1, URZ ;  /* 0x0000000109097890 */ /* 0x000fe2000fffe03f */
[C---:B------:R-:W-:Y:S01]  /*93b0*/  ISETP.GT.AND P2, PT, R3.reuse, 0x1, PT ;  /* 0x000000010300780c */ /* 0x040fe20003f44270 */
[----:B------:R-:W-:Y:S01]  /*93c0*/  VIADD R3, R3, 0xffffffff ;  /* 0xffffffff03037836 */ /* 0x000fe20000000000 */
[----:B------:R-:W-:Y:S01]  /*93d0*/  IADD3 R0, R0, 0x1, RZ ;  /* 0x0000000100007810 */ /* 0x000fe20007ffe0ff */
[----:B------:R-:W-:-:S03]  /*93e0*/  UISETP.NE.AND UP0, UPT, UR9, 0x3, UPT ;  /* 0x000000030900788c */ /* 0x000fc6000bf05270 */
[C---:B------:R-:W-:Y:S01]  /*93f0*/  ISETP.NE.AND P1, PT, R0.reuse, 0x3, PT ;  /* 0x000000030000780c */ /* 0x040fe20003f25270 */
[----:B------:R-:W-:Y:S02]  /*9400*/  USEL UR4, URZ, 0x1, UP0 ;  /* 0x000000013f047887 */ /* 0x000fe40008000000 */
[----:B------:R-:W-:Y:S01]  /*9410*/  USEL UR9, UR9, URZ, UP0 ;  /* 0x0000003f09097287 */ /* 0x000fe20008000000 */
[----:B------:R-:W-:-:S03]  /*9420*/  SEL R0, R0, RZ, P1 ;  /* 0x000000ff00007207 */ /* 0x000fc60000800000 */
[----:B------:R-:W-:Y:S01]  /*9430*/  LOP3.LUT R2, R2, UR4, RZ, 0x3c, !PT ;  /* 0x0000000402027c12 */ /* 0x000fe2000f8e3cff */
[----:B------:R-:W-:Y:S07]  /*9440*/  @P2 BRA `(.L_x_35) ;  /* 0xffffffbc00302947 */ /* 0x000fee000383ffff */
.L_x_28:
[----:B------:R-:W1:Y:S02]  /*9450*/  LDC R0, c[0x0][0x28c] ;  /* 0x0000a300ff007b82 */ /* 0x000e640000000800 */
[----:B-1----:R-:W-:-:S13]  /*9460*/  ISETP.GE.AND P1, PT, R0, 0x1, PT ;  /* 0x000000010000780c */ /* 0x002fda0003f26270 */
[----:B------:R-:W-:Y:S05]  /*9470*/  @!P1 BRA `(.L_x_36) ;  /* 0x0000000000549947 */ /* 0x000fea0003800000 */
[----:B------:R-:W-:Y:S05]  /*9480*/  @!P0 BRA `(.L_x_37) ;  /* 0x0000000000048947 */ /* 0x000fea0003800000 */
[----:B------:R-:W-:Y:S01]  /*9490*/  BPT.TRAP 0x1 ;  /* 0x000000040000795c */ /* 0x000fe20000300000 */
.L_x_37:
[----:B------:R-:W2:Y:S01]  /*94a0*/  LDL R0, [R1+0x208] ;  /* 0x0002080001007983 */ /* 0x000ea20000100800 */
[----:B-----5:R-:W-:Y:S01]  /*94b0*/  ISETP.NE.AND P0, PT, R158, RZ, PT ;  /* 0x000000ff9e00720c */ /* 0x020fe20003f05270 */
[----:B------:R-:W-:Y:S01]  /*94c0*/  BSSY B0, `(.L_x_38) ;  /* 0x000000e000007945 */ /* 0x000fe20003800000 */
[----:B--2---:R-:W-:-:S11]  /*94d0*/  ISETP.GT.U32.AND P1, PT, R0, 0x1, PT ;  /* 0x000000010000780c */ /* 0x004fd60003f24070 */
[----:B------:R-:W-:Y:S05]  /*94e0*/  @!P0 BRA `(.L_x_39) ;  /* 0x00000000002c8947 */ /* 0x000fea0003800000 */
[----:B------:R-:W-:-:S04]  /*94f0*/  UISETP.LT.AND UP0, UPT, UR45, 0x1, UPT ;  /* 0x000000012d00788c */ /* 0x000fc8000bf01270 */
[----:B------:R-:W-:-:S04]  /*9500*/  USEL UR6, UR45, 0x1, UP0 ;  /* 0x000000012d067887 */ /* 0x000fc80008000000 */
[----:B------:R-:W-:-:S04]  /*9510*/  UIADD3 UR6, UR40, UR45, -UR6 ;  /* 0x0000002d28067290 */ /* 0x000fc8000fffe806 */
[----:B------:R-:W-:-:S04]  /*9520*/  UIMAD.WIDE.U32 UR4, UR6, -0x55555555, URZ ;  /* 0xaaaaaaab060478a5 */ /* 0x000fc8000f8e003f */
[----:B------:R-:W-:-:S04]  /*9530*/  USHF.R.U32.HI UR4, URZ, 0x1, UR5 ;  /* 0x000000013f047899 */ /* 0x000fc80008011605 */
[----:B------:R-:W-:-:S04]  /*9540*/  UIMAD UR6, UR4, -0x3, UR6 ;  /* 0xfffffffd040678a4 */ /* 0x000fc8000f8e0206 */
[----:B------:R-:W-:-:S04]  /*9550*/  ULEA UR6, UR6, UR49, 0x3 ;  /* 0x0000003106067291 */ /* 0x000fc8000f8e183f */
[----:B------:R-:W-:-:S06]  /*9560*/  UIADD3 UR6, UR6, 0x18, URZ ;  /* 0x0000001806067890 */ /* 0x000fcc000fffe03f */
[----:B------:R-:W-:-:S04]  /*9570*/  MOV R0, UR6 ;  /* 0x0000000600007c02 */ /* 0x000fc80008000f00 */
[----:B------:R-:W-:-:S04]  /*9580*/  PRMT R0, R159, 0x654, R0 ;  /* 0x000006549f007816 */ /* 0x000fc80000000000 */
[----:B------:R1:W-:Y:S03]  /*9590*/  SYNCS.ARRIVE.TRANS64.RED.A1T0 RZ, [R0+URZ], RZ ;  /* 0x000000ff00ff79a7 */ /* 0x0003e6000810043f */
.L_x_39:
[----:B------:R-:W-:Y:S05]  /*95a0*/  BSYNC B0 ;  /* 0x0000000000007941 */ /* 0x000fea0003800000 */
.L_x_38:
[----:B------:R-:W-:Y:S05]  /*95b0*/  @P1 BRA `(.L_x_36) ;  /* 0x0000000000041947 */ /* 0x000fea0003800000 */
[----:B------:R-:W-:Y:S01]  /*95c0*/  BPT.TRAP 0x1 ;  /* 0x000000040000795c */ /* 0x000fe20000300000 */
.L_x_36:
[----:B------:R-:W-:Y:S01]  /*95d0*/  UIADD3 UR6, UR49, 0x200, URZ ;  /* 0x0000020031067890 */ /* 0x000fe2000fffe03f */
[----:B-----5:R-:W-:Y:S01]  /*95e0*/  R2UR UR42, R19 ;  /* 0x00000000132a72ca */ /* 0x020fe200000e0000 */
[----:B------:R-:W-:Y:S01]  /*95f0*/  UIADD3 UR52, UR45, UR40, URZ ;  /* 0x000000282d347290 */ /* 0x000fe2000fffe03f */
[----:B------:R-:W-:Y:S01]  /*9600*/  R2UR UR41, R18 ;  /* 0x00000000122972ca */ /* 0x000fe200000e0000 */
[----:B------:R-:W-:Y:S02]  /*9610*/  UISETP.GE.U32.AND UP1, UPT, UR45, 0x3, UPT ;  /* 0x000000032d00788c */ /* 0x000fe4000bf26070 */
[----:B------:R-:W-:Y:S02]  /*9620*/  ULOP3.LUT UP2, URZ, UR6, 0x1bf, URZ, 0xc0, !UPT ;  /* 0x000001bf063f7892 */ /* 0x000fe4000f84c03f */
[----:B------:R-:W-:-:S04]  /*9630*/  UISETP.GT.U32.AND UP0, UPT, UR52, 0x2, UPT ;  /* 0x000000023400788c */ /* 0x000fc8000bf04070 */
[----:B------:R-:W-:Y:S01]  /*9640*/  UISETP.LT.U32.AND UP0, UPT, UR45, 0x3, UP0 ;  /* 0x000000032d00788c */ /* 0x000fe20008701070 */
[----:B------:R-:W-:Y:S01]  /*9650*/  PLOP3.LUT P0, PT, PT, PT, UP2, 0x80, 0x0 ;  /* 0x000000000000781c */ /* 0x000fe20003f0f028 */
[----:B------:R-:W-:Y:S02]  /*9660*/  USHF.L.U32 UR42, UR42, 0x8, URZ ;  /* 0x000000082a2a7899 */ /* 0x000fe4000800063f */
[----:B------:R-:W-:Y:S02]  /*9670*/  @UP1 UIMAD.WIDE.U32 UR4, UR52, -0x55555555, URZ ;  /* 0xaaaaaaab340418a5 */ /* 0x000fe4000f8e003f */
[----:B------:R-:W-:Y:S02]  /*9680*/  USEL UR6, URZ, 0x1, !UP0 ;  /* 0x000000013f067887 */ /* 0x000fe4000c000000 */
[----:B------:R-:W-:Y:S02]  /*9690*/  @UP1 USHF.R.U32.HI UR4, URZ, 0x1, UR5 ;  /* 0x000000013f041899 */ /* 0x000fe40008011605 */
[----:B------:R-:W-:-:S02]  /*96a0*/  ULOP3.LUT UR44, UR44, UR6, URZ, 0x3c, !UPT ;  /* 0x000000062c2c7292 */ /* 0x000fc4000f8e3c3f */
[----:B------:R-:W-:Y:S02]  /*96b0*/  USHF.L.U32 UR41, UR41, 0x8, URZ ;  /* 0x0000000829297899 */ /* 0x000fe4000800063f */
[----:B------:R-:W-:Y:S01]  /*96c0*/  @UP1 ULOP3.LUT UR44, UR44, 0x1, UR4, 0x78, !UPT ;  /* 0x000000012c2c1892 */ /* 0x000fe2000f8e7804 */
[----:B------:R-:W-:Y:S11]  /*96d0*/  @!P0 BRA `(.L_x_40) ;  /* 0x00000000007c8947 */ /* 0x000ff60003800000 */
[----:B------:R-:W-:Y:S01]  /*96e0*/  MOV R18, 0x0 ;  /* 0x0000000000127802 */ /* 0x000fe20000000f00 */
[----:B------:R-:W-:Y:S01]  /*96f0*/  ULDC.64 UR4, c[0x4][0x80] ;  /* 0x0100200000047ab9 */ /* 0x000fe20000000a00 */
[----:B------:R-:W-:Y:S01]  /*9700*/  ULDC.64 UR6, c[0x4][0x88] ;  /* 0x0100220000067ab9 */ /* 0x000fe20000000a00 */
[----:B------:R-:W-:Y:S01]  /*9710*/  ULDC.64 UR8, c[0x4][0x10] ;  /* 0x0100040000087ab9 */ /* 0x000fe20000000a00 */
[----:B------:R2:W3:Y:S01]  /*9720*/  LDC.64 R2, c[0x4][R18] ;  /* 0x0100000012027b82 */ /* 0x0004e20000000a00 */
[----:B------:R-:W-:Y:S01]  /*9730*/  MOV R4, UR4 ;  /* 0x0000000400047c02 */ /* 0x000fe20008000f00 */
[----:B------:R-:W-:Y:S01]  /*9740*/  IMAD.U32 R5, RZ, RZ, UR5 ;  /* 0x00000005ff057e24 */ /* 0x000fe2000f8e00ff */
[----:B------:R-:W-:Y:S01]  /*9750*/  MOV R6, UR6 ;  /* 0x0000000600067c02 */ /* 0x000fe20008000f00 */
[----:B------:R-:W-:Y:S01]  /*9760*/  IMAD.U32 R10, RZ, RZ, UR8 ;  /* 0x00000008ff0a7e24 */ /* 0x000fe2000f8e00ff */
[----:B------:R-:W-:Y:S01]  /*9770*/  MOV R7, UR7 ;  /* 0x0000000700077c02 */ /* 0x000fe20008000f00 */
[----:B------:R-:W-:Y:S01]  /*9780*/  IMAD.MOV.U32 R12, RZ, RZ, 0x1 ;  /* 0x00000001ff0c7424 */ /* 0x000fe200078e00ff */
[----:B------:R-:W-:-:S02]  /*9790*/  MOV R11, UR9 ;  /* 0x00000009000b7c02 */ /* 0x000fc40008000f00 */
[----:B------:R-:W-:Y:S02]  /*97a0*/  MOV R8, 0x70 ;  /* 0x0000007000087802 */ /* 0x000fe40000000f00 */
[----:B--2---:R-:W-:-:S07]  /*97b0*/  MOV R13, RZ ;  /* 0x000000ff000d7202 */ /* 0x004fce0000000f00 */
[----:B------:R-:W-:-:S07]  /*97c0*/  LEPC R20, `(.L_x_41) ;  /* 0x000000001014794e */ /* 0x000fce0000000000 */
[----:B-1-3--:R-:W-:Y:S05]  /*97d0*/  CALL.ABS.NOINC R2 ;  /* 0x0000000002007343 */ /* 0x00afea0003c00000 */
.L_x_41:
[----:B------:R1:W2:Y:S01]  /*97e0*/  LDC.64 R2, c[0x4][R18] ;  /* 0x0100000012027b82 */ /* 0x0002a20000000a00 */
[----:B------:R-:W-:Y:S01]  /*97f0*/  ULDC.64 UR4, c[0x4][0x80] ;  /* 0x0100200000047ab9 */ /* 0x000fe20000000a00 */
[----:B------:R-:W-:Y:S01]  /*9800*/  ULDC.64 UR6, c[0x4][0x88] ;  /* 0x0100220000067ab9 */ /* 0x000fe20000000a00 */
[----:B------:R-:W-:Y:S01]  /*9810*/  ULDC.64 UR8, c[0x4][0x10] ;  /* 0x0100040000087ab9 */ /* 0x000fe20000000a00 */
        /* <DEDUP_REMOVED lines=8> */
[----:B-1----:R-:W-:-:S07]  /*98a0*/  MOV R13, RZ ;  /* 0x000000ff000d7202 */ /* 0x002fce0000000f00 */
[----:B------:R-:W-:-:S07]  /*98b0*/  LEPC R20, `(.L_x_40) ;  /* 0x000000001014794e */ /* 0x000fce0000000000 */
[----:B--2---:R-:W-:Y:S05]  /*98c0*/  CALL.ABS.NOINC R2 ;  /* 0x0000000002007343 */ /* 0x004fea0003c00000 */
.L_x_40:
[----:B------:R-:W-:Y:S02]  /*98d0*/  ULDC.64 UR4, c[0x0][0x590] ;  /* 0x0001640000047ab9 */ /* 0x000fe40000000a00 */
[----:B------:R-:W-:Y:S01]  /*98e0*/  MOV R173, UR4 ;  /* 0x0000000400ad7c02 */ /* 0x000fe20008000f00 */
[----:B------:R-:W-:-:S03]  /*98f0*/  IMAD.U32 R174, RZ, RZ, UR5 ;  /* 0x00000005ffae7e24 */ /* 0x000fc6000f8e00ff */
[----:B------:R-:W-:-:S04]  /*9900*/  ISETP.NE.U32.AND P2, PT, R173, RZ, PT ;  /* 0x000000ffad00720c */ /* 0x000fc80003f45070 */
[----:B------:R-:W-:-:S13]  /*9910*/  ISETP.NE.AND.EX P2, PT, R174, RZ, PT, P2 ;  /* 0x000000ffae00720c */ /* 0x000fda0003f45320 */
[----:B------:R-:W-:Y:S05]  /*9920*/  @!P2 BRA `(.L_x_42) ;  /* 0x00000000003ca947 */ /* 0x000fea0003800000 */
[----:B------:R-:W-:Y:S02]  /*9930*/  ULDC.64 UR4, c[0x0][0x588] ;  /* 0x0001620000047ab9 */ /* 0x000fe40000000a00 */
[----:B------:R-:W-:-:S04]  /*9940*/  ISETP.NE.U32.AND P0, PT, RZ, UR4, PT ;  /* 0x00000004ff007c0c */ /* 0x000fc8000bf05070 */
[----:B------:R-:W-:-:S13]  /*9950*/  ISETP.NE.AND.EX P0, PT, RZ, UR5, PT, P0 ;  /* 0x00000005ff007c0c */ /* 0x000fda000bf05300 */
[----:B------:R-:W-:Y:S05]  /*9960*/  @!P0 BRA `(.L_x_43) ;  /* 0x00000000001c8947 */ /* 0x000fea0003800000 */
[----:B------:R-:W2:Y:S01]  /*9970*/  LDC.64 R4, c[0x0][0x588] ;  /* 0x00016200ff047b82 */ /* 0x000ea20000000a00 */
[----:B------:R-:W-:-:S04]  /*9980*/  IMAD R2, R173, UR43, RZ ;  /* 0x0000002bad027c24 */ /* 0x000fc8000f8e02ff */
[----:B--2---:R-:W-:-:S05]  /*9990*/  IMAD.WIDE R2, R2, 0x4, R4 ;  /* 0x0000000402027825 */ /* 0x004fca00078e0204 */
[----:B------:R2:W5:Y:S01]  /*99a0*/  LDG.E R16, desc[UR54][R2.64] ;  /* 0x0000003602107981 */ /* 0x000562000c1e1900 */
[----:B-1----:R-:W-:-:S05]  /*99b0*/  MOV R0, 0x1 ;  /* 0x0000000100007802 */ /* 0x002fca0000000f00 */
[----:B------:R2:W-:Y:S01]  /*99c0*/  STL.S16 [R1+0x20c], R0 ;  /* 0x00020c0001007387 */ /* 0x0005e20000100600 */
[----:B------:R-:W-:Y:S05]  /*99d0*/  BRA `(.L_x_42) ;  /* 0x0000000000107947 */ /* 0x000fea0003800000 */
.L_x_43:
[----:B-1----:R-:W-:Y:S01]  /*99e0*/  MOV R0, 0x1 ;  /* 0x0000000100007802 */ /* 0x002fe20000000f00 */
[----:B------:R-:W-:Y:S02]  /*99f0*/  ULDC UR4, c[0x0][0x580] ;  /* 0x0001600000047ab9 */ /* 0x000fe40000000800 */
[----:B------:R-:W-:Y:S02]  /*9a00*/  IMAD.U32 R16, RZ, RZ, UR4 ;  /* 0x00000004ff107e24 */ /* 0x000fe4000f8e00ff */
[----:B------:R3:W-:Y:S05]  /*9a10*/  STL.S16 [R1+0x20c], R0 ;  /* 0x00020c0001007387 */ /* 0x0007ea0000100600 */
.L_x_42:
[----:B--2---:R-:W2:Y:S02]  /*9a20*/  LDC.64 R2, c[0x0][0x5b0] ;  /* 0x00016c00ff027b82 */ /* 0x004ea40000000a00 */
[----:B--2---:R-:W-:-:S04]  /*9a30*/  ISETP.NE.U32.AND P0, PT, R2, RZ, PT ;  /* 0x000000ff0200720c */ /* 0x004fc80003f05070 */
        /* <DEDUP_REMOVED lines=10> */
[----:B------:R-:W-:Y:S05]  /*9ae0*/  BRA `(.L_x_44) ;  /* 0x0000000000087947 */ /* 0x000fea0003800000 */
.L_x_45:
[----:B------:R-:W-:Y:S02]  /*9af0*/  ULDC UR4, c[0x0][0x5a0] ;  /* 0x0001680000047ab9 */ /* 0x000fe40000000800 */
[----:B------:R-:W-:-:S07]  /*9b00*/  MOV R17, UR4 ;  /* 0x0000000400117c02 */ /* 0x000fce0008000f00 */
.L_x_44:
[----:B------:R-:W-:Y:S01]  /*9b10*/  ULDC.64 UR4, c[0x0][0x588] ;  /* 0x0001620000047ab9 */ /* 0x000fe20000000a00 */
[----:B------:R-:W-:Y:S01]  /*9b20*/  ISETP.NE.U32.AND P1, PT, R173, RZ, PT ;  /* 0x000000ffad00720c */ /* 0x000fe20003f25070 */
[----:B------:R-:W-:Y:S02]  /*9b30*/  UISETP.NE.U32.AND UP0, UPT, UR4, URZ, UPT ;  /* 0x0000003f0400728c */ /* 0x000fe4000bf05070 */
[----:B------:R-:W-:Y:S02]  /*9b40*/  ISETP.NE.U32.AND P3, PT, RZ, UR4, PT ;  /* 0x00000004ff007c0c */ /* 0x000fe4000bf65070 */
[----:B------:R-:W-:Y:S01]  /*9b50*/  ISETP.NE.AND.EX P5, PT, R174, RZ, PT, P1 ;  /* 0x000000ffae00720c */ /* 0x000fe20003fa5310 */
[----:B------:R-:W-:Y:S02]  /*9b60*/  UISETP.NE.AND.EX UP0, UPT, UR5, URZ, UPT, UP0 ;  /* 0x0000003f0500728c */ /* 0x000fe4000bf05300 */
[----:B------:R-:W-:Y:S02]  /*9b70*/  ISETP.NE.AND.EX P3, PT, RZ, UR5, PT, P3 ;  /* 0x00000005ff007c0c */ /* 0x000fe4000bf65330 */
[----:B------:R-:W-:-:S02]  /*9b80*/  PLOP3.LUT P0, PT, PT, PT, PT, 0x8, 0x0 ;  /* 0x000000000000781c */ /* 0x000fc40003f0e170 */
[----:B------:R-:W-:-:S04]  /*9b90*/  PLOP3.LUT P4, PT, PT, PT, UP0, 0x80, 0x0 ;  /* 0x000000000000781c */ /* 0x000fc80003f8f008 */
[----:B------:R-:W-:-:S05]  /*9ba0*/  PLOP3.LUT P4, PT, P4, PT, PT, 0x8, 0x0 ;  /* 0x000000000000781c */ /* 0x000fca000278e170 */
[----:B------:R-:W-:Y:S08]  /*9bb0*/  @P3 BRA P5, `(.L_x_46) ;  /* 0x0000000000283947 */ /* 0x000ff00002800000 */
[----:B------:R-:W-:Y:S04]  /*9bc0*/  BSSY B0, `(.L_x_46) ;  /* 0x0000009000007945 */ /* 0x000fe80003800000 */
[----:B------:R-:W-:Y:S05]  /*9bd0*/  @!P2 BRA `(.L_x_47) ;  /* 0x000000000018a947 */ /* 0x000fea0003800000 */
[----:B-1-3--:R-:W3:Y:S01]  /*9be0*/  LDL R0, [R1+0x20c] ;  /* 0x00020c0001007983 */ /* 0x00aee20000100800 */
[----:B------:R-:W-:Y:S02]  /*9bf0*/  PLOP3.LUT P0, PT, P4, PT, PT, 0x80, 0x0 ;  /* 0x000000000000781c */ /* 0x000fe4000270f070 */
[----:B---3--:R-:W-:-:S13]  /*9c00*/  LOP3.LUT P3, RZ, R0, 0xff, RZ, 0xc0, !PT ;  /* 0x000000ff00ff7812 */ /* 0x008fda000786c0ff */
[----:B------:R-:W-:Y:S05]  /*9c10*/  @!P3 BRA `(.L_x_48) ;  /* 0x00000000000cb947 */ /* 0x000fea0003800000 */
[----:B-----5:R-:W-:Y:S01]  /*9c20*/  FSETP.EQ.AND P0, PT, R16, RZ, PT ;  /* 0x000000ff1000720b */ /* 0x020fe20003f02000 */
[----:B------:R-:W-:-:S12]  /*9c30*/  BRA `(.L_x_48) ;  /* 0x0000000000047947 */ /* 0x000fd80003800000 */
.L_x_47:
[----:B-----5:R-:W-:-:S13]  /*9c40*/  FSETP.EQ.AND P0, PT, R16, RZ, PT ;  /* 0x000000ff1000720b */ /* 0x020fda0003f02000 */
.L_x_48:
[----:B------:R-:W-:Y:S05]  /*9c50*/  BSYNC B0 ;  /* 0x0000000000007941 */ /* 0x000fea0003800000 */
.L_x_46:
[----:B------:R-:W-:Y:S04]  /*9c60*/  BSSY B0, `(.L_x_49) ;  /* 0x0000008000007945 */ /* 0x000fe80003800000 */
[----:B------:R-:W-:Y:S05]  /*9c70*/  @!P2 BRA `(.L_x_50) ;  /* 0x000000000014a947 */ /* 0x000fea0003800000 */
[----:B-1-3--:R-:W3:Y:S02]  /*9c80*/  LDL R0, [R1+0x20c] ;  /* 0x00020c0001007983 */ /* 0x00aee40000100800 */
[----:B---3--:R-:W-:-:S13]  /*9c90*/  LOP3.LUT P2, RZ, R0, 0xff, RZ, 0xc0, !PT ;  /* 0x000000ff00ff7812 */ /* 0x008fda000784c0ff */
[----:B------:R-:W-:Y:S05]  /*9ca0*/  @!P2 BRA `(.L_x_51) ;  /* 0x00000000000ca947 */ /* 0x000fea0003800000 */
[----:B-----5:R-:W-:Y:S01]  /*9cb0*/  FSETP.EQ.AND P4, PT, R16, RZ, PT ;  /* 0x000000ff1000720b */ /* 0x020fe20003f82000 */
[----:B------:R-:W-:-:S12]  /*9cc0*/  BRA `(.L_x_51) ;  /* 0x0000000000047947 */ /* 0x000fd80003800000 */
.L_x_50:
[----:B-----5:R-:W-:-:S13]  /*9cd0*/  FSETP.EQ.AND P4, PT, R16, RZ, PT ;  /* 0x000000ff1000720b */ /* 0x020fda0003f82000 */
.L_x_51:
[----:B------:R-:W-:Y:S05]  /*9ce0*/  BSYNC B0 ;  /* 0x0000000000007941 */ /* 0x000fea0003800000 */
.L_x_49:
[----:B------:R-:W-:Y:S01]  /*9cf0*/  BSSY B0, `(.L_x_52) ;  /* 0x0000024000007945 */ /* 0x000fe20003800000 */
[----:B-1-3--:R-:W-:Y:S02]  /*9d00*/  MOV R0, RZ ;  /* 0x000000ff00007202 */ /* 0x00afe40000000f00 */
[----:B------:R-:W-:Y:S02]  /*9d10*/  CS2R R8, SRZ ;  /* 0x0000000000087805 */ /* 0x000fe4000001ff00 */
[----:B------:R-:W-:Y:S02]  /*9d20*/  CS2R R10, SRZ ;  /* 0x00000000000a7805 */ /* 0x000fe4000001ff00 */
[----:B------:R-:W-:Y:S02]  /*9d30*/  CS2R R4, SRZ ;  /* 0x0000000000047805 */ /* 0x000fe4000001ff00 */
[----:B------:R-:W-:Y:S01]  /*9d40*/  CS2R R6, SRZ ;  /* 0x0000000000067805 */ /* 0x000fe2000001ff00 */
[----:B------:R-:W-:Y:S06]  /*9d50*/  @P0 BRA `(.L_x_53) ;  /* 0x0000000000740947 */ /* 0x000fec0003800000 */
[----:B------:R-:W-:-:S13]  /*9d60*/  ISETP.NE.AND P2, PT, R22, 0x3, PT ;  /* 0x000000031600780c */ /* 0x000fda0003f45270 */
[----:B------:R-:W-:Y:S05]  /*9d70*/  @!P2 BRA `(.L_x_54) ;  /* 0x000000000004a947 */ /* 0x000fea0003800000 */
[----:B------:R-:W-:Y:S01]  /*9d80*/  BPT.TRAP 0x1 ;  /* 0x000000040000795c */ /* 0x000fe20000300000 */
.L_x_54:
[----:B------:R-:W-:-:S04]  /*9d90*/  SHF.L.U32 R0, RZ, 0x1f, RZ ;  /* 0x0000001fff007819 */ /* 0x000fc800000006ff */
[----:B------:R-:W1:Y:S02]  /*9da0*/  SYNCS.PHASECHK.TRANS64.TRYWAIT P2, [UR49+0x30], R0 ;  /* 0x00003000ff0075a7 */ /* 0x000e640008040171 */
[----:B-1----:R-:W-:Y:S05]  /*9db0*/  @!P2 BRA `(.L_x_55) ;  /* 0x000002500020a947 */ /* 0x002fea0003800000 */
.L_x_373:
[----:B-1----:R-:W-:Y:S01]  /*9dc0*/  IMAD.MOV.U32 R0, RZ, RZ, 0x1 ;  /* 0x00000001ff007424 */ /* 0x002fe200078e00ff */
[----:B------:R-:W-:Y:S02]  /*9dd0*/  CS2R R8, SRZ ;  /* 0x0000000000087805 */ /* 0x000fe4000001ff00 */
[----:B------:R-:W-:Y:S02]  /*9de0*/  CS2R R10, SRZ ;  /* 0x00000000000a7805 */ /* 0x000fe4000001ff00 */
[----:B------:R-:W-:Y:S02]  /*9df0*/  CS2R R4, SRZ ;  /* 0x0000000000047805 */ /* 0x000fe4000001ff00 */
[----:B------:R-:W-:Y:S01]  /*9e00*/  CS2R R6, SRZ ;  /* 0x0000000000067805 */ /* 0x000fe2000001ff00 */
[----:B------:R-:W-:Y:S06]  /*9e10*/  @P4 BRA `(.L_x_53) ;  /* 0x0000000000444947 */ /* 0x000fec0003800000 */
[----:B------:R-:W2:Y:S01]  /*9e20*/  S2R R12, SR_TID.X ;  /* 0x00000000000c7919 */ /* 0x000ea20000002100 */
[----:B------:R-:W-:Y:S05]  /*9e30*/  WARPSYNC.ALL ;  /* 0x0000000000007948 */ /* 0x000fea0003800000 */
[C---:B--2---:R-:W-:Y:S02]  /*9e40*/  SHF.L.U32 R2, R12.reuse, 0x4, RZ ;  /* 0x000000040c027819 */ /* 0x044fe400000006ff */
[----:B------:R-:W-:Y:S02]  /*9e50*/  SHF.L.U32 R3, R12, 0x5, RZ ;  /* 0x000000050c037819 */ /* 0x000fe400000006ff */
[----:B------:R-:W-:-:S02]  /*9e60*/  LOP3.LUT R2, R2, 0xe00, RZ, 0xc0, !PT ;  /* 0x00000e0002027812 */ /* 0x000fc400078ec0ff */
[----:B------:R-:W-:Y:S02]  /*9e70*/  LOP3.LUT R8, R3, 0xc0, RZ, 0xc0, !PT ;  /* 0x000000c003087812 */ /* 0x000fe400078ec0ff */
[----:B------:R-:W-:-:S04]  /*9e80*/  LOP3.LUT R2, R2, 0x20, R3, 0xf8, !PT ;  /* 0x0000002002027812 */ /* 0x000fc800078ef803 */
[----:B------:R-:W-:Y:S02]  /*9e90*/  LOP3.LUT R2, R2, 0x100, R3, 0xf8, !PT ;  /* 0x0000010002027812 */ /* 0x000fe400078ef803 */
[----:B------:R-:W-:-:S04]  /*9ea0*/  SHF.R.U32.HI R3, RZ, 0x1, R12 ;  /* 0x00000001ff037819 */ /* 0x000fc8000001160c */
[----:B------:R-:W-:Y:S01]  /*9eb0*/  LOP3.LUT R8, R8, 0x8, R3, 0xf8, !PT ;  /* 0x0000000808087812 */ /* 0x000fe200078ef803 */
[----:B------:R-:W-:-:S05]  /*9ec0*/  IMAD.SHL.U32 R3, R12, 0x4, RZ ;  /* 0x000000040c037824 */ /* 0x000fca00078e00ff */
[----:B------:R-:W-:-:S04]  /*9ed0*/  LOP3.LUT R8, R8, 0x18, R3, 0x78, !PT ;  /* 0x0000001808087812 */ /* 0x000fc800078e7803 */
[----:B------:R-:W-:-:S04]  /*9ee0*/  LOP3.LUT R8, R2, R8, RZ, 0xfc, !PT ;  /* 0x0000000802087212 */ /* 0x000fc800078efcff */
[----:B------:R-:W-:-:S04]  /*9ef0*/  LEA R8, R8, UR49, 0x1 ;  /* 0x0000003108087c11 */ /* 0x000fc8000f8e08ff */
[----:B------:R-:W-:Y:S02]  /*9f00*/  LEA R4, R156, R8, 0x1 ;  /* 0x000000089c047211 */ /* 0x000fe400078e08ff */
[----:B------:R-:W1:Y:S04]  /*9f10*/  LDSM.16.M88.4 R8, [R8+0x200] ;  /* 0x000200000808783b */ /* 0x000e680000000200 */
[----:B------:R-:W3:Y:S02]  /*9f20*/  LDSM.16.M88.4 R4, [R4+0x200] ;  /* 0x000200000404783b */ /* 0x000ee40000000200 */
.L_x_53:
[----:B------:R-:W-:Y:S05]  /*9f30*/  BSYNC B0 ;  /* 0x0000000000007941 */ /* 0x000fea0003800000 */
.L_x_52:
[----:B------:R-:W4:Y:S04]  /*9f40*/  LDL.LU R13, [R1+0x8] ;  /* 0x00000800010d7983 */ /* 0x000f280000300800 */
[----:B------:R-:W3:Y:S04]  /*9f50*/  LDL.LU R18, [R1+0x10] ;  /* 0x0000100001127983 */ /* 0x000ee80000300800 */
[----:B------:R-:W3:Y:S04]  /*9f60*/  LDL.LU R15, [R1+0x14] ;  /* 0x00001400010f7983 */ /* 0x000ee80000300800 */
[----:B------:R-:W3:Y:S04]  /*9f70*/  LDL.LU R165, [R1+0x18] ;  /* 0x0000180001a57983 */ /* 0x000ee80000300800 */
[----:B------:R-:W3:Y:S04]  /*9f80*/  LDL.LU R152, [R1+0x1c] ;  /* 0x00001c0001987983 */ /* 0x000ee80000300800 */
[----:B------:R-:W3:Y:S04]  /*9f90*/  LDL.LU R23, [R1] ;  /* 0x0000000001177983 */ /* 0x000ee80000300800 */
        /* <DEDUP_REMOVED lines=9> */
[----:B------:R-:W2:Y:S01]  /*a030*/  S2R R14, SR_TID.X ;  /* 0x00000000000e7919 */ /* 0x000ea20000002100 */
[----:B-1----:R-:W-:-:S05]  /*a040*/  SHF.L.U32 R21, R9, 0x10, RZ ;  /* 0x0000001009157819 */ /* 0x002fca00000006ff */
[----:B-----5:R-:W-:Y:S01]  /*a050*/  FMUL R21, R16, R21 ;  /* 0x0000001510157220 */ /* 0x020fe20000400000 */
[C---:B--2---:R-:W-:Y:S01]  /*a060*/  SHF.L.U32 R2, R14.reuse, 0x4, RZ ;  /* 0x000000040e027819 */ /* 0x044fe200000006ff */
[----:B------:R-:W-:-:S03]  /*a070*/  IMAD.SHL.U32 R12, R14, 0x20, RZ ;  /* 0x000000200e0c7824 */ /* 0x000fc600078e00ff */
[----:B------:R-:W-:-:S04]  /*a080*/  LOP3.LUT R2, R2, 0xe00, RZ, 0xc0, !PT ;  /* 0x00000e0002027812 */ /* 0x000fc800078ec0ff */
[----:B------:R-:W-:-:S04]  /*a090*/  LOP3.LUT R2, R2, 0x20, R12, 0xf8, !PT ;  /* 0x0000002002027812 */ /* 0x000fc800078ef80c */
[----:B------:R-:W-:Y:S02]  /*a0a0*/  LOP3.LUT R3, R2, 0x100, R12, 0xf8, !PT ;  /* 0x0000010002037812 */ /* 0x000fe400078ef80c */
[----:B------:R-:W-:Y:S02]  /*a0b0*/  LOP3.LUT R2, R12, 0xc0, RZ, 0xc0, !PT ;  /* 0x000000c00c027812 */ /* 0x000fe400078ec0ff */
[----:B------:R-:W-:-:S04]  /*a0c0*/  SHF.R.U32.HI R12, RZ, 0x1, R14 ;  /* 0x00000001ff0c7819 */ /* 0x000fc8000001160e */
[----:B------:R-:W-:Y:S02]  /*a0d0*/  LOP3.LUT R2, R2, 0x8, R12, 0xf8, !PT ;  /* 0x0000000802027812 */ /* 0x000fe400078ef80c */
[----:B------:R-:W-:-:S04]  /*a0e0*/  SHF.L.U32 R12, R14, 0x2, RZ ;  /* 0x000000020e0c7819 */ /* 0x000fc800000006ff */
[----:B------:R-:W-:-:S04]  /*a0f0*/  LOP3.LUT R2, R2, 0x18, R12, 0x78, !PT ;  /* 0x0000001802027812 */ /* 0x000fc800078e780c */
[----:B------:R-:W-:Y:S01]  /*a100*/  LOP3.LUT R154, R3, R2, RZ, 0xfc, !PT ;  /* 0x00000002039a7212 */ /* 0x000fe200078efcff */
[----:B------:R-:W-:Y:S01]  /*a110*/  IMAD.MOV.U32 R172, RZ, RZ, 0x38eb4c3a ;  /* 0x38eb4c3affac7424 */ /* 0x000fe200078e00ff */
[----:B------:R-:W-:Y:S02]  /*a120*/  MOV R171, 0x3aae005b ;  /* 0x3aae005b00ab7802 */ /* 0x000fe40000000f00 */
[----:B------:R-:W-:Y:S01]  /*a130*/  MOV R170, 0x3c09919f ;  /* 0x3c09919f00aa7802 */ /* 0x000fe20000000f00 */
[----:B------:R-:W-:Y:S01]  /*a140*/  IMAD.MOV.U32 R169, RZ, RZ, 0x3d24d99a ;  /* 0x3d24d99affa97424 */ /* 0x000fe200078e00ff */
[----:B------:R-:W-:Y:S02]  /*a150*/  MOV R168, 0x3e235519 ;  /* 0x3e23551900a87802 */ /* 0x000fe40000000f00 */
[----:B------:R-:W-:Y:S01]  /*a160*/  MOV R167, 0x3f69b4f9 ;  /* 0x3f69b4f900a77802 */ /* 0x000fe20000000f00 */
[----:B------:R-:W-:Y:S01]  /*a170*/  IMAD.MOV.U32 R166, RZ, RZ, 0x3f210a14 ;  /* 0x3f210a14ffa67424 */ /* 0x000fe200078e00ff */
[----:B------:R-:W-:-:S05]  /*a180*/  LOP3.LUT R9, R9, 0xffff0000, RZ, 0xc0, !PT ;  /* 0xffff000009097812 */ /* 0x000fca00078ec0ff */
[----:B------:R-:W-:Y:S01]  /*a190*/  FMUL R20, R16, R9 ;  /* 0x0000000910147220 */ /* 0x000fe20000400000 */
[----:B----4-:R-:W-:-:S04]  /*a1a0*/  FFMA R12, R17, R13, R21 ;  /* 0x0000000d110c7223 */ /* 0x010fc80000000015 */
[----:B------:R-:W-:-:S04]  /*a1b0*/  FMUL R3, R12, 0.70710676908493041992 ;  /* 0x3f3504f30c037820 */ /* 0x000fc80000400000 */
[C---:B------:R-:W-:Y:S01]  /*a1c0*/  FMUL R2, R3.reuse, R3 ;  /* 0x0000000303027220 */ /* 0x040fe20000400000 */
[----:B------:R-:W-:-:S04]  /*a1d0*/  FSETP.GE.AND P2, PT, |R3|, 1.0029599666595458984, PT ;  /* 0x3f8060fe0300780b */ /* 0x000fc80003f46200 */
[----:B------:R-:W-:Y:S02]  /*a1e0*/  FSEL R2, |R3|, R2, P2 ;  /* 0x0000000203027208 */ /* 0x000fe40001000200 */
[----:B------:R-:W-:Y:S02]  /*a1f0*/  FSEL R14, R172, 8.4834944573231041431e-05, P2 ;  /* 0x38b1e96aac0e7808 */ /* 0x000fe40001000000 */
[----:B------:R-:W-:-:S05]  /*a200*/  FSEL R13, -R171, -0.00082130916416645050049, P2 ;  /* 0xba574d20ab0d7808 */ /* 0x000fca0001000100 */
[----:B------:R-:W-:Y:S01]  /*a210*/  FFMA R14, R2, R14, R13 ;  /* 0x0000000e020e7223 */ /* 0x000fe2000000000d */
[----:B------:R-:W-:-:S05]  /*a220*/  FSEL R13, R170, 0.0052134888246655464172, P2 ;  /* 0x3baad5eaaa0d7808 */ /* 0x000fca0001000000 */
[----:B------:R-:W-:Y:S01]  /*a230*/  FFMA R14, R2, R14, R13 ;  /* 0x0000000e020e7223 */ /* 0x000fe2000000000d */
[----:B------:R-:W-:-:S05]  /*a240*/  FSEL R13, -R169, -0.026868773624300956726, P2 ;  /* 0xbcdc1be7a90d7808 */ /* 0x000fca0001000100 */
[----:B------:R-:W-:Y:S01]  /*a250*/  FFMA R14, R2, R14, R13 ;  /* 0x0000000e020e7223 */ /* 0x000fe2000000000d */
[----:B------:R-:W-:-:S05]  /*a260*/  FSEL R13, R168, 0.11284004896879196167, P2 ;  /* 0x3de718afa80d7808 */ /* 0x000fca0001000000 */
[----:B------:R-:W-:Y:S01]  /*a270*/  FFMA R14, R2, R14, R13 ;  /* 0x0000000e020e7223 */ /* 0x000fe2000000000d */
[----:B------:R-:W-:-:S05]  /*a280*/  FSEL R13, R167, -0.37612664699554443359, P2 ;  /* 0xbec093aca70d7808 */ /* 0x000fca0001000000 */
[----:B------:R-:W-:Y:S01]  /*a290*/  FFMA R14, R2, R14, R13 ;  /* 0x0000000e020e7223 */ /* 0x000fe2000000000d */
[----:B------:R-:W-:-:S05]  /*a2a0*/  FSEL R13, R166, 0.12837915122509002686, P2 ;  /* 0x3e0375d3a60d7808 */ /* 0x000fca0001000000 */
[----:B------:R-:W-:Y:S01]  /*a2b0*/  FFMA R13, R2, R14, R13 ;  /* 0x0000000e020d7223 */ /* 0x000fe2000000000d */
[----:B------:R-:W-:-:S05]  /*a2c0*/  FSEL R2, -|R3|, R3, P2 ;  /* 0x0000000303027208 */ /* 0x000fca0001000300 */
[----:B------:R-:W-:-:S04]  /*a2d0*/  FFMA R2, R13, R2, R2 ;  /* 0x000000020d027223 */ /* 0x000fc80000000002 */
[----:B------:R-:W1:Y:S01]  /*a2e0*/  @P2 MUFU.EX2 R13, R2 ;  /* 0x00000002000d2308 */ /* 0x000e620000000800 */
[----:B---3--:R-:W-:Y:S01]  /*a2f0*/  FFMA R9, R17, R19, R20 ;  /* 0x0000001311097223 */ /* 0x008fe20000000014 */
[----:B------:R-:W-:Y:S01]  /*a300*/  FMUL R12, R12, 0.5 ;  /* 0x3f0000000c0c7820 */ /* 0x000fe20000400000 */
[----:B-1----:R-:W-:-:S05]  /*a310*/  @P2 FADD R13, -R13, 1 ;  /* 0x3f8000000d0d2421 */ /* 0x002fca0000000100 */
[----:B------:R-:W-:Y:S01]  /*a320*/  @P2 LOP3.LUT R2, R13, 0x80000000, R3, 0xb8, !PT ;  /* 0x800000000d022812 */ /* 0x000fe200078eb803 */
[----:B------:R-:W-:-:S04]  /*a330*/  FMUL R3, R9, 0.70710676908493041992 ;  /* 0x3f3504f309037820 */ /* 0x000fc80000400000 */
[----:B------:R-:W-:Y:S01]  /*a340*/  FADD R2, R2, 1 ;  /* 0x3f80000002027421 */ /* 0x000fe20000000000 */
[----:B------:R-:W-:-:S03]  /*a350*/  FSETP.GE.AND P2, PT, |R3|, 1.0029599666595458984, PT ;  /* 0x3f8060fe0300780b */ /* 0x000fc60003f46200 */
[----:B------:R-:W-:Y:S01]  /*a360*/  FMUL R14, R2, R12 ;  /* 0x0000000c020e7220 */ /* 0x000fe20000400000 */
[----:B------:R-:W-:Y:S01]  /*a370*/  FMUL R2, R3, R3 ;  /* 0x0000000303027220 */ /* 0x000fe20000400000 */
[----:B------:R-:W-:Y:S02]  /*a380*/  FSEL R13, R172, 8.4834944573231041431e-05, P2 ;  /* 0x38b1e96aac0d7808 */ /* 0x000fe40001000000 */
[----:B------:R-:W-:Y:S02]  /*a390*/  FSEL R12, -R171, -0.00082130916416645050049, P2 ;  /* 0xba574d20ab0c7808 */ /* 0x000fe40001000100 */
[----:B------:R-:W-:-:S05]  /*a3a0*/  FSEL R2, |R3|, R2, P2 ;  /* 0x0000000203027208 */ /* 0x000fca0001000200 */
        /* <DEDUP_REMOVED lines=14> */
[----:B------:R-:W-:-:S05]  /*a490*/  SHF.L.U32 R19, R10, 0x10, RZ ;  /* 0x000000100a137819 */ /* 0x000fca00000006ff */
[----:B------:R-:W-:Y:S01]  /*a4a0*/  FMUL R19, R16, R19 ;  /* 0x0000001310137220 */ /* 0x000fe20000400000 */
[----:B------:R-:W-:Y:S01]  /*a4b0*/  FMUL R9, R9, 0.5 ;  /* 0x3f00000009097820 */ /* 0x000fe20000400000 */
[----:B-1----:R-:W-:-:S05]  /*a4c0*/  @P2 FADD R12, -R12, 1 ;  /* 0x3f8000000c0c2421 */ /* 0x002fca0000000100 */
[----:B------:R-:W-:Y:S01]  /*a4d0*/  @P2 LOP3.LUT R2, R12, 0x80000000, R3, 0xb8, !PT ;  /* 0x800000000c022812 */ /* 0x000fe200078eb803 */
[----:B------:R-:W-:-:S04]  /*a4e0*/  FFMA R12, R17, R18, R19 ;  /* 0x00000012110c7223 */ /* 0x000fc80000000013 */
[----:B------:R-:W-:Y:S01]  /*a4f0*/  FADD R2, R2, 1 ;  /* 0x3f80000002027421 */ /* 0x000fe20000000000 */
[----:B------:R-:W-:-:S03]  /*a500*/  FMUL R3, R12, 0.70710676908493041992 ;  /* 0x3f3504f30c037820 */ /* 0x000fc60000400000 */
[----:B------:R-:W-:Y:S01]  /*a510*/  FMUL R9, R2, R9 ;  /* 0x0000000902097220 */ /* 0x000fe20000400000 */
[C---:B------:R-:W-:Y:S01]  /*a520*/  FMUL R2, R3.reuse, R3 ;  /* 0x0000000303027220 */ /* 0x040fe20000400000 */
[----:B------:R-:W-:-:S03]  /*a530*/  FSETP.GE.AND P2, PT, |R3|, 1.0029599666595458984, PT ;  /* 0x3f8060fe0300780b */ /* 0x000fc60003f46200 */
[----:B------:R-:W-:Y:S02]  /*a540*/  F2FP.BF16.F32.PACK_AB R9, R9, R14 ;  /* 0x0000000e0909723e */ /* 0x000fe400000010ff */
        /* <DEDUP_REMOVED lines=17> */
[----:B------:R-:W-:-:S05]  /*a660*/  LOP3.LUT R10, R10, 0xffff0000, RZ, 0xc0, !PT ;  /* 0xffff00000a0a7812 */ /* 0x000fca00078ec0ff */
[----:B------:R-:W-:Y:S01]  /*a670*/  FMUL R18, R16, R10 ;  /* 0x0000000a10127220 */ /* 0x000fe20000400000 */
[----:B------:R-:W-:-:S03]  /*a680*/  FMUL R12, R12, 0.5 ;  /* 0x3f0000000c0c7820 */ /* 0x000fc60000400000 */
[----:B------:R-:W-:Y:S01]  /*a690*/  FFMA R10, R17, R15, R18 ;  /* 0x0000000f110a7223 */ /* 0x000fe20000000012 */
        /* <DEDUP_REMOVED lines=29> */
[----:B------:R-:W-:Y:S02]  /*a870*/  FFMA R12, R17, R165, R15 ;  /* 0x000000a5110c7223 */ /* 0x000fe4000000000f */
[----:B------:R-:W2:Y:S02]  /*a880*/  LDL.LU R165, [R1+0x20] ;  /* 0x0000200001a57983 */ /* 0x000ea40000300800 */
        /* <DEDUP_REMOVED lines=51> */
[----:B------:R-:W-:-:S04]  /*abc0*/  IMAD.U32 R13, R8, 0x10000, RZ ;  /* 0x00010000080d7824 */ /* 0x000fc800078e00ff */
        /* <DEDUP_REMOVED lines=10> */
[----:B------:R-:W-:-:S03]  /*ac70*/  FSEL R12, -R171, -0.00082130916416645050049, P2 ;  /* 0xba574d20ab0c7808 */ /* 0x000fc60001000100 */
[----:B------:R-:W-:Y:S02]  /*ac80*/  F2FP.BF16.F32.PACK_AB R11, R11, R152 ;  /* 0x000000980b0b723e */ /* 0x000fe400000010ff */
[----:B------:R-:W-:Y:S02]  /*ac90*/  FSEL R2, |R3|, R2, P2 ;  /* 0x0000000203027208 */ /* 0x000fe40001000200 */
[----:B------:R-:W-:-:S05]  /*aca0*/  FSEL R152, R172, 8.4834944573231041431e-05, P2 ;  /* 0x38b1e96aac987808 */ /* 0x000fca0001000000 */
        /* <DEDUP_REMOVED lines=14> */
[----:B------:R-:W-:Y:S01]  /*ad90*/  LOP3.LUT R8, R8, 0xffff0000, RZ, 0xc0, !PT ;  /* 0xffff000008087812 */ /* 0x000fe200078ec0ff */
[----:B------:R-:W-:Y:S01]  /*ada0*/  FMUL R23, R23, 0.5 ;  /* 0x3f00000017177820 */ /* 0x000fe20000400000 */
[----:B-1----:R-:W-:-:S05]  /*adb0*/  @P2 FADD R12, -R12, 1 ;  /* 0x3f8000000c0c2421 */ /* 0x002fca0000000100 */
[----:B------:R-:W-:Y:S01]  /*adc0*/  @P2 LOP3.LUT R2, R12, 0x80000000, R3, 0xb8, !PT ;  /* 0x800000000c022812 */ /* 0x000fe200078eb803 */
[----:B------:R-:W-:-:S04]  /*add0*/  FMUL R12, R16, R8 ;  /* 0x00000008100c7220 */ /* 0x000fc80000400000 */
[----:B------:R-:W-:Y:S01]  /*ade0*/  FFMA R8, R17, R153, R12 ;  /* 0x0000009911087223 */ /* 0x000fe2000000000c */
[----:B------:R-:W-:-:S03]  /*adf0*/  FADD R2, R2, 1 ;  /* 0x3f80000002027421 */ /* 0x000fc60000000000 */
[----:B------:R-:W-:Y:S01]  /*ae00*/  FMUL R3, R8, 0.70710676908493041992 ;  /* 0x3f3504f308037820 */ /* 0x000fe20000400000 */
[----:B------:R-:W-:-:S03]  /*ae10*/  FMUL R153, R2, R23 ;  /* 0x0000001702997220 */ /* 0x000fc60000400000 */
        /* <DEDUP_REMOVED lines=18> */
[----:B------:R-:W1:Y:S02]  /*af40*/  @P2 MUFU.EX2 R23, R2 ;  /* 0x0000000200172308 */ /* 0x000e640000000800 */
[----:B-1----:R-:W-:-:S05]  /*af50*/  @P2 FADD R23, -R23, 1 ;  /* 0x3f80000017172421 */ /* 0x002fca0000000100 */
[----:B------:R-:W-:Y:S01]  /*af60*/  @P2 LOP3.LUT R2, R23, 0x80000000, R3, 0xb8, !PT ;  /* 0x8000000017022812 */ /* 0x000fe200078eb803 */
[----:B------:R-:W-:-:S04]  /*af70*/  FMUL R3, R8, 0.5 ;  /* 0x3f00000008037820 */ /* 0x000fc80000400000 */
[----:B------:R-:W-:-:S04]  /*af80*/  FADD R8, R2, 1 ;  /* 0x3f80000002087421 */ /* 0x000fc80000000000 */
[----:B------:R-:W-:Y:S01]  /*af90*/  FMUL R8, R8, R3 ;  /* 0x0000000308087220 */ /* 0x000fe20000400000 */
[----:B------:R-:W-:-:S04]  /*afa0*/  LEA R23, R154, UR49, 0x1 ;  /* 0x000000319a177c11 */ /* 0x000fc8000f8e08ff */
[----:B------:R-:W-:Y:S01]  /*afb0*/  F2FP.BF16.F32.PACK_AB R8, R8, R153 ;  /* 0x000000990808723e */ /* 0x000fe200000010ff */
[----:B------:R-:W-:Y:S05]  /*afc0*/  WARPSYNC.ALL ;  /* 0x0000000000007948 */ /* 0x000fea0003800000 */
[----:B------:R1:W-:Y:S02]  /*afd0*/  STSM.16.M88.4 [R23+0x200], R8 ;  /* 0x0002000817007844 */ /* 0x0003e40000000200 */
[----:B-1----:R-:W-:-:S05]  /*afe0*/  SHF.L.U32 R11, R4, 0x10, RZ ;  /* 0x00000010040b7819 */ /* 0x002fca00000006ff */
[----:B------:R-:W-:-:S04]  /*aff0*/  FMUL R11, R16, R11 ;  /* 0x0000000b100b7220 */ /* 0x000fc80000400000 */
[----:B--2---:R-:W-:-:S04]  /*b000*/  FFMA R152, R17, R165, R11 ;  /* 0x000000a511987223 */ /* 0x004fc8000000000b */
        /* <DEDUP_REMOVED lines=21> */
[----:B------:R-:W-:-:S04]  /*b160*/  FMUL R10, R16, R4 ;  /* 0x00000004100a7220 */ /* 0x000fc80000400000 */
[----:B------:R-:W-:Y:S01]  /*b170*/  FFMA R155, R17, R155, R10 ;  /* 0x0000009b119b7223 */ /* 0x000fe2000000000a */
[----:B-1----:R-:W-:-:S05]  /*b180*/  @P2 FADD R2, -R2, 1 ;  /* 0x3f80000002022421 */ /* 0x002fca0000000100 */
[----:B------:R-:W-:Y:S01]  /*b190*/  @P2 LOP3.LUT R8, R2, 0x80000000, R3, 0xb8, !PT ;  /* 0x8000000002082812 */ /* 0x000fe200078eb803 */
        /* <DEDUP_REMOVED lines=21> */
[----:B------:R-:W-:-:S04]  /*b2f0*/  FMUL R9, R16, R9 ;  /* 0x0000000910097220 */ /* 0x000fc80000400000 */
[----:B------:R-:W-:Y:S01]  /*b300*/  FFMA R154, R17, R164, R9 ;  /* 0x000000a4119a7223 */ /* 0x000fe20000000009 */
[----:B-1----:R-:W-:-:S05]  /*b310*/  @P2 FADD R2, -R2, 1 ;  /* 0x3f80000002022421 */ /* 0x002fca0000000100 */
[----:B------:R-:W-:Y:S01]  /*b320*/  @P2 LOP3.LUT R4, R2, 0x80000000, R3, 0xb8, !PT ;  /* 0x8000000002042812 */ /* 0x000fe200078eb803 */
[----:B------:R-:W-:Y:S01]  /*b330*/  FMUL R3, R154, 0.70710676908493041992 ;  /* 0x3f3504f39a037820 */ /* 0x000fe20000400000 */
[----:B------:R-:W-:Y:S01]  /*b340*/  FMUL R152, R152, 0.5 ;  /* 0x3f00000098987820 */ /* 0x000fe20000400000 */
[----:B------:R-:W-:Y:S02]  /*b350*/  FADD R8, R8, 1 ;  /* 0x3f80000008087421 */ /* 0x000fe40000000000 */
[C---:B------:R-:W-:Y:S01]  /*b360*/  FMUL R2, R3.reuse, R3 ;  /* 0x0000000303027220 */ /* 0x040fe20000400000 */
[----:B------:R-:W-:Y:S01]  /*b370*/  FSETP.GE.AND P2, PT, |R3|, 1.0029599666595458984, PT ;  /* 0x3f8060fe0300780b */ /* 0x000fe20003f46200 */
[----:B------:R-:W-:-:S03]  /*b380*/  FMUL R165, R8, R152 ;  /* 0x0000009808a57220 */ /* 0x000fc60000400000 */
        /* <DEDUP_REMOVED lines=12> */
[----:B------:R-:W-:Y:S02]  /*b450*/  FSEL R8, R166, 0.12837915122509002686, P2 ;  /* 0x3e0375d3a6087808 */ /* 0x000fe40001000000 */
[----:B------:R-:W-:-:S03]  /*b460*/  FSEL R153, -|R3|, R3, P2 ;  /* 0x0000000303997208 */ /* 0x000fc60001000300 */
[----:B------:R-:W-:-:S04]  /*b470*/  FFMA R2, R2, R152, R8 ;  /* 0x0000009802027223 */ /* 0x000fc80000000008 */
[----:B------:R-:W-:-:S04]  /*b480*/  FFMA R153, R2, R153, R153 ;  /* 0x0000009902997223 */ /* 0x000fc80000000099 */
[----:B------:R-:W1:Y:S01]  /*b490*/  @P2 MUFU.EX2 R2, R153 ;  /* 0x0000009900022308 */ /* 0x000e620000000800 */
[----:B------:R-:W-:-:S05]  /*b4a0*/  LOP3.LUT R5, R5, 0xffff0000, RZ, 0xc0, !PT ;  /* 0xffff000005057812 */ /* 0x000fca00078ec0ff */
[----:B------:R-:W-:Y:S01]  /*b4b0*/  FMUL R8, R16, R5 ;  /* 0x0000000510087220 */ /* 0x000fe20000400000 */
[----:B------:R-:W-:Y:S01]  /*b4c0*/  FADD R4, R4, 1 ;  /* 0x3f80000004047421 */ /* 0x000fe20000000000 */
[----:B-1----:R-:W-:-:S05]  /*b4d0*/  @P2 FADD R2, -R2, 1 ;  /* 0x3f80000002022421 */ /* 0x002fca0000000100 */
[----:B------:R-:W-:Y:S01]  /*b4e0*/  @P2 LOP3.LUT R153, R2, 0x80000000, R3, 0xb8, !PT ;  /* 0x8000000002992812 */ /* 0x000fe200078eb803 */
[----:B------:R-:W-:Y:S01]  /*b4f0*/  FMUL R2, R155, 0.5 ;  /* 0x3f0000009b027820 */ /* 0x000fe20000400000 */
[----:B------:R-:W-:-:S04]  /*b500*/  FFMA R155, R17, R163, R8 ;  /* 0x000000a3119b7223 */ /* 0x000fc80000000008 */
        /* <DEDUP_REMOVED lines=21> */
[----:B------:R-:W-:-:S04]  /*b660*/  IMAD.U32 R5, R6, 0x10000, RZ ;  /* 0x0001000006057824 */ /* 0x000fc800078e00ff */
        /* <DEDUP_REMOVED lines=54> */
[----:B------:R-:W1:Y:S02]  /*b9d0*/  @P2 MUFU.EX2 R2, R153 ;  /* 0x0000009900022308 */ /* 0x000e640000000800 */
[----:B-1----:R-:W-:-:S05]  /*b9e0*/  @P2 FADD R2, -R2, 1 ;  /* 0x3f80000002022421 */ /* 0x002fca0000000100 */
[----:B------:R-:W-:Y:S02]  /*b9f0*/  @P2 LOP3.LUT R153, R2, 0x80000000, R3, 0xb8, !PT ;  /* 0x8000000002992812 */ /* 0x000fe400078eb803 */
[----:B------:R-:W-:Y:S01]  /*ba00*/  SHF.L.U32 R3, R7, 0x10, RZ ;  /* 0x0000001007037819 */ /* 0x000fe200000006ff */
[----:B------:R-:W-:-:S04]  /*ba10*/  FADD R2, R154, 1 ;  /* 0x3f8000009a027421 */ /* 0x000fc80000000000 */
[----:B------:R-:W-:Y:S01]  /*ba20*/  FMUL R3, R16, R3 ;  /* 0x0000000310037220 */ /* 0x000fe20000400000 */
[----:B------:R-:W-:-:S03]  /*ba30*/  FMUL R157, R157, 0.5 ;  /* 0x3f0000009d9d7820 */ /* 0x000fc60000400000 */
[----:B------:R-:W-:Y:S01]  /*ba40*/  FFMA R154, R17, R161, R3 ;  /* 0x000000a1119a7223 */ /* 0x000fe20000000003 */
[----:B------:R-:W-:-:S03]  /*ba50*/  FMUL R161, R2, R157 ;  /* 0x0000009d02a17220 */ /* 0x000fc60000400000 */
        /* <DEDUP_REMOVED lines=21> */
[----:B------:R-:W-:Y:S02]  /*bbb0*/  @P2 LOP3.LUT R152, R2, 0x80000000, R6, 0xb8, !PT ;  /* 0x8000000002982812 */ /* 0x000fe400078eb806 */
[----:B------:R-:W-:Y:S01]  /*bbc0*/  LOP3.LUT R2, R7, 0xffff0000, RZ, 0xc0, !PT ;  /* 0xffff000007027812 */ /* 0x000fe200078ec0ff */
        /* <DEDUP_REMOVED lines=25> */
[----:B------:R-:W-:Y:S01]  /*bd60*/  FMUL R153, R153, 0.5 ;  /* 0x3f00000099997820 */ /* 0x000fe20000400000 */
[----:B------:R-:W-:Y:S01]  /*bd70*/  FADD R152, R152, 1 ;  /* 0x3f80000098987421 */ /* 0x000fe20000000000 */
[----:B-1----:R-:W-:-:S05]  /*bd80*/  @P2 FADD R155, -R155, 1 ;  /* 0x3f8000009b9b2421 */ /* 0x002fca0000000100 */
[----:B------:R-:W-:Y:S01]  /*bd90*/  @P2 LOP3.LUT R6, R155, 0x80000000, R7, 0xb8, !PT ;  /* 0x800000009b062812 */ /* 0x000fe200078eb807 */
[----:B------:R-:W-:-:S04]  /*bda0*/  FMUL R155, R154, 0.5 ;  /* 0x3f0000009a9b7820 */ /* 0x000fc80000400000 */
[----:B------:R-:W-:Y:S01]  /*bdb0*/  FADD R6, R6, 1 ;  /* 0x3f80000006067421 */ /* 0x000fe20000000000 */
[----:B------:R-:W-:-:S03]  /*bdc0*/  FMUL R155, R152, R155 ;  /* 0x0000009b989b7220 */ /* 0x000fc60000400000 */
[----:B------:R-:W-:Y:S01]  /*bdd0*/  FMUL R6, R6, R153 ;  /* 0x0000009906067220 */ /* 0x000fe20000400000 */
[----:B------:R-:W-:Y:S02]  /*bde0*/  F2FP.BF16.F32.PACK_AB R154, R160, R161 ;  /* 0x000000a1a09a723e */ /* 0x000fe400000010ff */
[----:B------:R-:W-:Y:S02]  /*bdf0*/  F2FP.BF16.F32.PACK_AB R152, R164, R165 ;  /* 0x000000a5a498723e */ /* 0x000fe400000010ff */
[----:B------:R-:W-:Y:S02]  /*be00*/  F2FP.BF16.F32.PACK_AB R153, R162, R163 ;  /* 0x000000a3a299723e */ /* 0x000fe400000010ff */
[----:B------:R-:W-:Y:S02]  /*be10*/  F2FP.BF16.F32.PACK_AB R155, R6, R155 ;  /* 0x0000009b069b723e */ /* 0x000fe400000010ff */
[----:B------:R-:W-:-:S05]  /*be20*/  LEA R161, R156, R23, 0x1 ;  /* 0x000000179ca17211 */ /* 0x000fca00078e08ff */
[----:B------:R1:W-:Y:S01]  /*be30*/  STSM.16.M88.4 [R161+0x200], R152 ;  /* 0x00020098a1007844 */ /* 0x0003e20000000200 */
[----:B------:R-:W-:Y:S01]  /*be40*/  @!PT LDS RZ, [RZ] ;  /* 0x00000000fffff984 */ /* 0x000fe20000000800 */
[----:B------:R-:W-:Y:S01]  /*be50*/  @!PT LDS RZ, [RZ] ;  /* 0x00000000fffff984 */ /* 0x000fe20000000800 */
[----:B------:R-:W-:Y:S01]  /*be60*/  @!PT LDS RZ, [RZ] ;  /* 0x00000000fffff984 */ /* 0x000fe20000000800 */
[----:B------:R-:W-:Y:S01]  /*be70*/  @!PT LDS RZ, [RZ] ;  /* 0x00000000fffff984 */ /* 0x000fe20000000800 */
[----:B------:R2:W-:Y:S06]  /*be80*/  MEMBAR.ALL.CTA ;  /* 0x0000000000007992 */ /* 0x0005ec0000008000 */
[----:B--2---:R-:W2:Y:S02]  /*be90*/  FENCE.VIEW.ASYNC.S ;  /* 0x00000000000073c6 */ /* 0x004ea40000000000 */
[----:B--2---:R-:W-:Y:S01]  /*bea0*/  BAR.SYNC.DEFER_BLOCKING 0x1, 0x100 ;  /* 0x0044000000007b1d */ /* 0x004fe20000010000 */
[----:B------:R-:W-:-:S05]  /*beb0*/  ISETP.GT.U32.AND P2, PT, R175, 0x3e, PT ;  /* 0x0000003eaf00780c */ /* 0x000fca0003f44070 */
[----:B------:R-:W-:Y:S08]  /*bec0*/  BSSY B0, `(.L_x_56) ;  /* 0x0000008000007945 */ /* 0x000ff00003800000 */
[----:B-1----:R-:W-:Y:S05]  /*bed0*/  @P2 BRA `(.L_x_57) ;  /* 0x0000000000182947 */ /* 0x002fea0003800000 */
[----:B------:R-:W-:Y:S02]  /*bee0*/  UIADD3 UR4, UP0, UR50, 0x4f0, URZ ;  /* 0x000004f032047890 */ /* 0x000fe4000ff1e03f */
[----:B------:R-:W-:Y:S02]  /*bef0*/  UIADD3 UR40, UR49, 0x200, URZ ;  /* 0x0000020031287890 */ /* 0x000fe4000fffe03f */
[----:B------:R-:W-:-:S09]  /*bf00*/  UIADD3.X UR5, URZ, UR51, URZ, UP0, !UPT ;  /* 0x000000333f057290 */ /* 0x000fd200087fe43f */
[----:B------:R1:W-:Y:S01]  /*bf10*/  UTMASTG.3D [UR40], [UR4] ;  /* 0x00000028040073b5 */ /* 0x0003e20008010000 */
[----:B------:R0:W-:Y:S01]  /*bf20*/  UTMACMDFLUSH ;  /* 0x00000000000079b7 */ /* 0x0001e20000000000 */
[----:B-1----:R-:W-:-:S04]  /*bf30*/  DEPBAR.LE SB0, 0x1 ;  /* 0x000080400000791a */ /* 0x002fc80000000000 */
.L_x_57:
[----:B------:R-:W-:Y:S05]  /*bf40*/  BSYNC B0 ;  /* 0x0000000000007941 */ /* 0x000fea0003800000 */
.L_x_56:
[----:B------:R-:W-:Y:S01]  /*bf50*/  BAR.SYNC.DEFER_BLOCKING 0x1, 0x100 ;  /* 0x0044000000007b1d */ /* 0x000fe20000010000 */
[----:B------:R-:W-:Y:S01]  /*bf60*/  ISETP.NE.AND P3, PT, RZ, UR39, PT ;  /* 0x00000027ff007c0c */ /* 0x000fe2000bf65270 */
[----:B------:R-:W-:-:S05]  /*bf70*/  VIADD R157, R23, 0x200 ;  /* 0x00000200179d7836 */ /* 0x000fca0000000000 */
[----:B------:R-:W-:-:S07]  /*bf80*/  LEA R162, R156, R157, 0x1 ;  /* 0x0000009d9ca27211 */ /* 0x000fce00078e08ff */
[----:B------:R-:W-:Y:S05]  /*bf90*/  @!P3 BRA `(.L_x_58) ;  /* 0x000000000034b947 */ /* 0x000fea0003800000 */
[----:B------:R-:W-:Y:S04]  /*bfa0*/  BSSY B0, `(.L_x_59) ;  /* 0x0000009000007945 */ /* 0x000fe80003800000 */
[----:B------:R-:W-:Y:S05]  /*bfb0*/  @P0 BRA `(.L_x_60) ;  /* 0x00000000001c0947 */ /* 0x000fea0003800000 */
[----:B------:R-:W-:-:S13]  /*bfc0*/  ISETP.NE.AND P3, PT, R22, 0x3, PT ;  /* 0x000000031600780c */ /* 0x000fda0003f65270 */
[----:B------:R-:W-:Y:S05]  /*bfd0*/  @!P3 BRA `(.L_x_61) ;  /* 0x000000000004b947 */ /* 0x000fea0003800000 */
[----:B------:R-:W-:Y:S01]  /*bfe0*/  BPT.TRAP 0x1 ;  /* 0x000000040000795c */ /* 0x000fe20000300000 */
.L_x_61:
[----:B------:R-:W-:-:S04]  /*bff0*/  ULEA UR4, UR36, UR49, 0x3 ;  /* 0x0000003124047291 */ /* 0x000fc8000f8e183f */
[----:B------:R-:W-:-:S04]  /*c000*/  UIADD3 UR4, UR4, 0x50, URZ ;  /* 0x0000005004047890 */ /* 0x000fc8000fffe03f */
[----:B------:R-:W-:-:S09]  /*c010*/  UPRMT UR4, UR48, 0x654, UR4 ;  /* 0x0000065430047896 */ /* 0x000fd20008000004 */
[----:B------:R-:W-:Y:S03]  /*c020*/  SYNCS.ARRIVE.TRANS64.RED.A1T0 RZ, [UR4], RZ ;  /* 0x000000ffffff79a7 */ /* 0x000fe60008100404 */
.L_x_60:
[----:B------:R-:W-:Y:S05]  /*c030*/  BSYNC B0 ;  /* 0x0000000000007941 */ /* 0x000fea0003800000 */
.L_x_59:
[----:B------:R-:W-:-:S04]  /*c040*/  UIADD3 UR36, UR36, 0x1, URZ ;  /* 0x0000000124247890 */ /* 0x000fc8000fffe03f */
[----:B------:R-:W-:-:S04]  /*c050*/  UISETP.NE.AND UP0, UPT, UR36, 0x4, UPT ;  /* 0x000000042400788c */ /* 0x000fc8000bf05270 */
[----:B------:R-:W-:-:S12]  /*c060*/  USEL UR36, UR36, URZ, UP0 ;  /* 0x0000003f24247287 */ /* 0x000fd80008000000 */
.L_x_58:
[----:B------:R-:W-:Y:S04]  /*c070*/  BSSY B0, `(.L_x_62) ;  /* 0x0000032000007945 */ /* 0x000fe80003800000 */
[----:B------:R-:W-:Y:S05]  /*c080*/  @P0 BRA `(.L_x_63) ;  /* 0x0000000000c00947 */ /* 0x000fea0003800000 */
[----:B------:R-:W-:-:S13]  /*c090*/  ISETP.NE.AND P3, PT, R22, 0x3, PT ;  /* 0x000000031600780c */ /* 0x000fda0003f65270 */
[----:B------:R-:W-:Y:S05]  /*c0a0*/  @!P3 BRA `(.L_x_64) ;  /* 0x000000000004b947 */ /* 0x000fea0003800000 */
[----:B------:R-:W-:Y:S01]  /*c0b0*/  BPT.TRAP 0x1 ;  /* 0x000000040000795c */ /* 0x000fe20000300000 */
.L_x_64:
[----:B------:R-:W-:Y:S01]  /*c0c0*/  LEA R6, R0, UR49, 0x3 ;  /* 0x0000003100067c11 */ /* 0x000fe2000f8e18ff */
[----:B------:R-:W-:Y:S01]  /*c0d0*/  BSSY B1, `(.L_x_65) ;  /* 0x0000004000017945 */ /* 0x000fe20003800000 */
[----:B------:R-:W-:-:S04]  /*c0e0*/  SHF.L.U32 R7, RZ, 0x1f, RZ ;  /* 0x0000001fff077819 */ /* 0x000fc800000006ff */
[----:B------:R-:W1:Y:S02]  /*c0f0*/  SYNCS.PHASECHK.TRANS64.TRYWAIT P3, [R6+URZ+0x30], R7 ;  /* 0x00003007060075a7 */ /* 0x000e64000806017f */
[----:B-1----:R-:W-:Y:S05]  /*c100*/  @!P3 BRA `(.L_x_66) ;  /* 0x0000022c0064b947 */ /* 0x002fea0003800000 */
.L_x_374:
[----:B------:R-:W-:Y:S05]  /*c110*/  BSYNC B1 ;  /* 0x0000000000017941 */ /* 0x000fea0003800000 */
.L_x_65:
[----:B------:R-:W-:Y:S05]  /*c120*/  @P4 BRA `(.L_x_67) ;  /* 0x0000000000944947 */ /* 0x000fea0003800000 */
[----:B------:R-:W-:Y:S01]  /*c130*/  LEA R8, R0, R157, 0xd ;  /* 0x0000009d00087211 */ /* 0x000fe200078e68ff */
[----:B------:R-:W-:Y:S05]  /*c140*/  WARPSYNC.ALL ;  /* 0x0000000000007948 */ /* 0x000fea0003800000 */
[----:B------:R-:W-:Y:S02]  /*c150*/  IMAD R4, R156, 0x2, R8 ;  /* 0x000000029c047824 */ /* 0x000fe400078e0208 */
[----:B------:R-:W2:Y:S04]  /*c160*/  LDSM.16.M88.4 R8, [R8] ;  /* 0x000000000808783b */ /* 0x000ea80000000200 */
[----:B-1----:R-:W1:Y:S01]  /*c170*/  LDSM.16.M88.4 R4, [R4] ;  /* 0x000000000404783b */ /* 0x002e620000000200 */
[----:B--2---:R-:W-:Y:S01]  /*c180*/  SHF.L.U32 R13, R8, 0x10, RZ ;  /* 0x00000010080d7819 */ /* 0x004fe200000006ff */
[----:B------:R-:W-:Y:S01]  /*c190*/  IMAD.U32 R19, R10, 0x10000, RZ ;  /* 0x000100000a137824 */ /* 0x000fe200078e00ff */
[----:B------:R-:W-:-:S02]  /*c1a0*/  SHF.L.U32 R21, R9, 0x10, RZ ;  /* 0x0000001009157819 */ /* 0x000fc400000006ff */
[----:B------:R-:W-:Y:S01]  /*c1b0*/  SHF.L.U32 R15, R11, 0x10, RZ ;  /* 0x000000100b0f7819 */ /* 0x000fe200000006ff */
[----:B-1----:R-:W-:Y:S01]  /*c1c0*/  IMAD.U32 R3, R5, 0x10000, RZ ;  /* 0x0001000005037824 */ /* 0x002fe200078e00ff */
[----:B------:R-:W-:Y:S01]  /*c1d0*/  LOP3.LUT R8, R8, 0xffff0000, RZ, 0xc0, !PT ;  /* 0xffff000008087812 */ /* 0x000fe200078ec0ff */
[C---:B------:R-:W-:Y:S01]  /*c1e0*/  FMUL R13, R16.reuse, R13 ;  /* 0x0000000d100d7220 */ /* 0x040fe20000400000 */
[----:B------:R-:W-:Y:S01]  /*c1f0*/  LOP3.LUT R9, R9, 0xffff0000, RZ, 0xc0, !PT ;  /* 0xffff000009097812 */ /* 0x000fe200078ec0ff */
[----:B------:R-:W-:Y:S01]  /*c200*/  FMUL R21, R16, R21 ;  /* 0x0000001510157220 */ /* 0x000fe20000400000 */
[----:B------:R-:W-:Y:S01]  /*c210*/  LOP3.LUT R10, R10, 0xffff0000, RZ, 0xc0, !PT ;  /* 0xffff00000a0a7812 */ /* 0x000fe200078ec0ff */
[C---:B------:R-:W-:Y:S01]  /*c220*/  FMUL R12, R16.reuse, R8 ;  /* 0x00000008100c7220 */ /* 0x040fe20000400000 */
[----:B------:R-:W-:Y:S01]  /*c230*/  LOP3.LUT R11, R11, 0xffff0000, RZ, 0xc0, !PT ;  /* 0xffff00000b0b7812 */ /* 0x000fe200078ec0ff */
[----:B------:R-:W-:Y:S01]  /*c240*/  FMUL R20, R16, R9 ;  /* 0x0000000910147220 */ /* 0x000fe20000400000 */
[----:B------:R-:W-:Y:S01]  /*c250*/  SHF.L.U32 R2, R4, 0x10, RZ ;  /* 0x0000001004027819 */ /* 0x000fe200000006ff */
[----:B------:R-:W-:Y:S01]  /*c260*/  FMUL R18, R16, R10 ;  /* 0x0000000a10127220 */ /* 0x000fe20000400000 */
[----:B------:R-:W-:Y:S01]  /*c270*/  LOP3.LUT R4, R4, 0xffff0000, RZ, 0xc0, !PT ;  /* 0xffff000004047812 */ /* 0x000fe200078ec0ff */
[C---:B------:R-:W-:Y:S01]  /*c280*/  FMUL R14, R16.reuse, R11 ;  /* 0x0000000b100e7220 */ /* 0x040fe20000400000 */
[----:B------:R-:W-:Y:S01]  /*c290*/  LOP3.LUT R5, R5, 0xffff0000, RZ, 0xc0, !PT ;  /* 0xffff000005057812 */ /* 0x000fe200078ec0ff */
[----:B------:R-:W-:Y:S01]  /*c2a0*/  FMUL R11, R16, R2 ;  /* 0x00000002100b7220 */ /* 0x000fe20000400000 */
[----:B------:R-:W-:Y:S01]  /*c2b0*/  SHF.L.U32 R152, R6, 0x10, RZ ;  /* 0x0000001006987819 */ /* 0x000fe200000006ff */
[C---:B------:R-:W-:Y:S01]  /*c2c0*/  FMUL R10, R16.reuse, R4 ;  /* 0x00000004100a7220 */ /* 0x040fe20000400000 */
[C---:B------:R-:W-:Y:S01]  /*c2d0*/  SHF.L.U32 R153, R7.reuse, 0x10, RZ ;  /* 0x0000001007997819 */ /* 0x040fe200000006ff */
[----:B------:R-:W-:Y:S01]  /*c2e0*/  FMUL R9, R16, R3 ;  /* 0x0000000310097220 */ /* 0x000fe20000400000 */
[----:B------:R-:W-:Y:S01]  /*c2f0*/  LOP3.LUT R6, R6, 0xffff0000, RZ, 0xc0, !PT ;  /* 0xffff000006067812 */ /* 0x000fe200078ec0ff */
[C---:B------:R-:W-:Y:S01]  /*c300*/  FMUL R8, R16.reuse, R5 ;  /* 0x0000000510087220 */ /* 0x040fe20000400000 */
[----:B------:R-:W-:Y:S01]  /*c310*/  LOP3.LUT R7, R7, 0xffff0000, RZ, 0xc0, !PT ;  /* 0xffff000007077812 */ /* 0x000fe200078ec0ff */
[C---:B------:R-:W-:Y:S01]  /*c320*/  FMUL R19, R16.reuse, R19 ;  /* 0x0000001310137220 */ /* 0x040fe20000400000 */
[C---:B------:R-:W-:Y:S01]  /*c330*/  FMUL R15, R16.reuse, R15 ;  /* 0x0000000f100f7220 */ /* 0x040fe20000400000 */
[C---:B------:R-:W-:Y:S01]  /*c340*/  FMUL R5, R16.reuse, R152 ;  /* 0x0000009810057220 */ /* 0x040fe20000400000 */
[C---:B------:R-:W-:Y:S01]  /*c350*/  FMUL R4, R16.reuse, R6 ;  /* 0x0000000610047220 */ /* 0x040fe20000400000 */
[C---:B------:R-:W-:Y:S01]  /*c360*/  FMUL R3, R16.reuse, R153 ;  /* 0x0000009910037220 */ /* 0x040fe20000400000 */
[----:B------:R-:W-:-:S07]  /*c370*/  FMUL R2, R16, R7 ;  /* 0x0000000710027220 */ /* 0x000fce0000400000 */
.L_x_67:
[----:B------:R-:W-:-:S07]  /*c380*/  VIADD R0, R0, 0x1 ;  /* 0x0000000100007836 */ /* 0x000fce0000000000 */
.L_x_63:
[----:B------:R-:W-:Y:S05]  /*c390*/  BSYNC B0 ;  /* 0x0000000000007941 */ /* 0x000fea0003800000 */
.L_x_62:
[C---:B------:R-:W-:Y:S01]  /*c3a0*/  FFMA R26, R17.reuse, R26, R21 ;  /* 0x0000001a111a7223 */ /* 0x040fe20000000015 */
[C---:B------:R-:W-:Y:S01]  /*c3b0*/  FFMA R27, R17.reuse, R27, R20 ;  /* 0x0000001b111b7223 */ /* 0x040fe20000000014 */
[C---:B------:R-:W-:Y:S01]  /*c3c0*/  FFMA R28, R17.reuse, R28, R19 ;  /* 0x0000001c111c7223 */ /* 0x040fe20000000013 */
[C---:B------:R-:W-:Y:S01]  /*c3d0*/  FFMA R29, R17.reuse, R29, R18 ;  /* 0x0000001d111d7223 */ /* 0x040fe20000000012 */
[C---:B-1----:R-:W-:Y:S01]  /*c3e0*/  FMUL R7, R26.reuse, 0.70710676908493041992 ;  /* 0x3f3504f31a077820 */ /* 0x042fe20000400000 */
[----:B------:R-:W-:Y:S01]  /*c3f0*/  FMUL R26, R26, 0.5 ;  /* 0x3f0000001a1a7820 */ /* 0x000fe20000400000 */
[C---:B------:R-:W-:Y:S01]  /*c400*/  FFMA R30, R17.reuse, R30, R15 ;  /* 0x0000001e111e7223 */ /* 0x040fe2000000000f */
[----:B------:R-:W-:Y:S01]  /*c410*/  FFMA R31, R17, R31, R14 ;  /* 0x0000001f111f7223 */ /* 0x000fe2000000000e */
[C---:B------:R-:W-:Y:S01]  /*c420*/  FMUL R6, R7.reuse, R7 ;  /* 0x0000000707067220 */ /* 0x040fe20000400000 */
[----:B------:R-:W-:Y:S01]  /*c430*/  FSETP.GE.AND P3, PT, |R7|, 1.0029599666595458984, PT ;  /* 0x3f8060fe0700780b */ /* 0x000fe20003f66200 */
[C---:B------:R-:W-:Y:S01]  /*c440*/  FFMA R32, R17.reuse, R32, R11 ;  /* 0x0000002011207223 */ /* 0x040fe2000000000b */
[C---:B------:R-:W-:Y:S01]  /*c450*/  FFMA R33, R17.reuse, R33, R10 ;  /* 0x0000002111217223 */ /* 0x040fe2000000000a */
[----:B------:R-:W-:Y:S01]  /*c460*/  FFMA R34, R17, R34, R9 ;  /* 0x0000002211227223 */ /* 0x000fe20000000009 */
[----:B------:R-:W-:Y:S01]  /*c470*/  FSEL R6, |R7|, R6, P3 ;  /* 0x0000000607067208 */ /* 0x000fe20001800200 */
[C---:B------:R-:W-:Y:S01]  /*c480*/  FFMA R35, R17.reuse, R35, R8 ;  /* 0x0000002311237223 */ /* 0x040fe20000000008 */
[----:B------:R-:W-:Y:S01]  /*c490*/  FSEL R153, R172, 8.4834944573231041431e-05, P3 ;  /* 0x38b1e96aac997808 */ /* 0x000fe20001800000 */
[----:B------:R-:W-:Y:S01]  /*c4a0*/  FFMA R36, R17, R36, R5 ;  /* 0x0000002411247223 */ /* 0x000fe20000000005 */
[----:B------:R-:W-:Y:S01]  /*c4b0*/  FSEL R152, -R171, -0.00082130916416645050049, P3 ;  /* 0xba574d20ab987808 */ /* 0x000fe20001800100 */
[C---:B------:R-:W-:Y:S01]  /*c4c0*/  FFMA R37, R17.reuse, R37, R4 ;  /* 0x0000002511257223 */ /* 0x040fe20000000004 */
[C---:B------:R-:W-:Y:S01]  /*c4d0*/  FFMA R38, R17.reuse, R38, R3 ;  /* 0x0000002611267223 */ /* 0x040fe20000000003 */
[C---:B------:R-:W-:Y:S01]  /*c4e0*/  FFMA R39, R17.reuse, R39, R2 ;  /* 0x0000002711277223 */ /* 0x040fe20000000002 */
[C---:B------:R-:W-:Y:S01]  /*c4f0*/  FFMA R25, R17.reuse, R25, R12 ;  /* 0x0000001911197223 */ /* 0x040fe2000000000c */
[----:B------:R-:W-:Y:S01]  /*c500*/  FFMA R153, R6, R153, R152 ;  /* 0x0000009906997223 */ /* 0x000fe20000000098 */
[----:B------:R-:W-:Y:S01]  /*c510*/  FSEL R152, R170, 0.0052134888246655464172, P3 ;  /* 0x3baad5eaaa987808 */ /* 0x000fe20001800000 */
[----:B------:R-:W-:Y:S01]  /*c520*/  FFMA R24, R17, R24, R13 ;  /* 0x0000001811187223 */ /* 0x000fe2000000000d */
[----:B------:R-:W-:Y:S05]  /*c530*/  WARPSYNC.ALL ;  /* 0x0000000000007948 */ /* 0x000fea0003800000 */
[C---:B------:R-:W-:Y:S01]  /*c540*/  FFMA R153, R6.reuse, R153, R152 ;  /* 0x0000009906997223 */ /* 0x040fe20000000098 */
[----:B------:R-:W-:Y:S01]  /*c550*/  FSEL R152, -R169, -0.026868773624300956726, P3 ;  /* 0xbcdc1be7a9987808 */ /* 0x000fe20001800100 */
[----:B------:R-:W-:Y:S04]  /*c560*/  BSSY B0, `(.L_x_68) ;  /* 0x00001a1000007945 */ /* 0x000fe80003800000 */
        /* <DEDUP_REMOVED lines=12> */
[C---:B------:R-:W-:Y:S01]  /*c630*/  FMUL R7, R27.reuse, 0.70710676908493041992 ;  /* 0x3f3504f31b077820 */ /* 0x040fe20000400000 */
[----:B------:R-:W-:-:S03]  /*c640*/  FMUL R27, R27, 0.5 ;  /* 0x3f0000001b1b7820 */ /* 0x000fc60000400000 */
        /* <DEDUP_REMOVED lines=28> */
[----:B------:R-:W-:Y:S02]  /*c810*/  FSEL R27, R172, 8.4834944573231041431e-05, P3 ;  /* 0x38b1e96aac1b7808 */ /* 0x000fe40001800000 */
[----:B------:R-:W-:Y:S02]  /*c820*/  FSEL R26, -R171, -0.00082130916416645050049, P3 ;  /* 0xba574d20ab1a7808 */ /* 0x000fe40001800100 */
[----:B------:R-:W-:Y:S01]  /*c830*/  F2FP.BF16.F32.PACK_AB R153, R6, R153 ;  /* 0x000000990699723e */ /* 0x000fe200000010ff */
[----:B------:R-:W-:-:S05]  /*c840*/  FMUL R6, R7, R7 ;  /* 0x0000000707067220 */ /* 0x000fca0000400000 */
        /* <DEDUP_REMOVED lines=101> */
[----:B------:R-:W-:Y:S02]  /*cea0*/  FSEL R6, |R7|, R6, P3 ;  /* 0x0000000607067208 */ /* 0x000fe40001800200 */
[----:B------:R-:W-:-:S03]  /*ceb0*/  F2FP.BF16.F32.PACK_AB R155, R31, R30 ;  /* 0x0000001e1f9b723e */ /* 0x000fc600000010ff */
        /* <DEDUP_REMOVED lines=43> */
[C---:B------:R-:W-:Y:S01]  /*d170*/  FMUL R6, R7.reuse, R7 ;  /* 0x0000000707067220 */ /* 0x040fe20000400000 */
[----:B------:R-:W-:Y:S01]  /*d180*/  FSETP.GE.AND P3, PT, |R7|, 1.0029599666595458984, PT ;  /* 0x3f8060fe0700780b */ /* 0x000fe20003f66200 */
[----:B------:R-:W-:-:S03]  /*d190*/  FADD R26, R26, 1 ;  /* 0x3f8000001a1a7421 */ /* 0x000fc60000000000 */
[----:B------:R-:W-:Y:S01]  /*d1a0*/  FSEL R6, |R7|, R6, P3 ;  /* 0x0000000607067208 */ /* 0x000fe20001800200 */
[----:B------:R-:W-:Y:S01]  /*d1b0*/  FMUL R33, R26, R33 ;  /* 0x000000211a217220 */ /* 0x000fe20000400000 */
        /* <DEDUP_REMOVED lines=93> */
[----:B------:R-:W-:-:S04]  /*d790*/  FMUL R7, R38, 0.70710676908493041992 ;  /* 0x3f3504f326077820 */ /* 0x000fc80000400000 */
        /* <DEDUP_REMOVED lines=96> */
[----:B------:R-:W-:-:S03]  /*dda0*/  F2FP.BF16.F32.PACK_AB R25, R35, R34 ;  /* 0x000000222319723e */ /* 0x000fc600000010ff */
[----:B------:R-:W-:Y:S01]  /*ddb0*/  FADD R152, R6, 1 ;  /* 0x3f80000006987421 */ /* 0x000fe20000000000 */
[----:B------:R-:W-:-:S03]  /*ddc0*/  FMUL R6, R38, 0.5 ;  /* 0x3f00000026067820 */ /* 0x000fc60000400000 */
[----:B------:R-:W-:Y:S01]  /*ddd0*/  FMUL R152, R152, R24 ;  /* 0x0000001898987220 */ /* 0x000fe20000400000 */
[----:B------:R-:W-:Y:S01]  /*dde0*/  FMUL R6, R27, R6 ;  /* 0x000000061b067220 */ /* 0x000fe20000400000 */
[----:B------:R-:W-:Y:S01]  /*ddf0*/  FMUL R27, R26, R39 ;  /* 0x000000271a1b7220 */ /* 0x000fe20000400000 */
[----:B------:R-:W-:Y:S02]  /*de00*/  F2FP.BF16.F32.PACK_AB R24, R33, R32 ;  /* 0x000000202118723e */ /* 0x000fe400000010ff */
[----:B------:R-:W-:Y:S02]  /*de10*/  F2FP.BF16.F32.PACK_AB R152, R31, R152 ;  /* 0x000000981f98723e */ /* 0x000fe400000010ff */
[----:B------:R-:W-:Y:S02]  /*de20*/  F2FP.BF16.F32.PACK_AB R26, R28, R29 ;  /* 0x0000001d1c1a723e */ /* 0x000fe400000010ff */
[----:B------:R-:W-:Y:S01]  /*de30*/  F2FP.BF16.F32.PACK_AB R27, R27, R6 ;  /* 0x000000061b1b723e */ /* 0x000fe200000010ff */
[----:B------:R1:W-:Y:S04]  /*de40*/  STSM.16.M88.4 [R23+0x2200], R152 ;  /* 0x0022009817007844 */ /* 0x0003e80000000200 */
[----:B------:R1:W-:Y:S01]  /*de50*/  STSM.16.M88.4 [R161+0x2200], R24 ;  /* 0x00220018a1007844 */ /* 0x0003e20000000200 */
[----:B------:R-:W-:Y:S01]  /*de60*/  @!PT LDS RZ, [RZ] ;  /* 0x00000000fffff984 */ /* 0x000fe20000000800 */
[----:B------:R-:W-:Y:S01]  /*de70*/  @!PT LDS RZ, [RZ] ;  /* 0x00000000fffff984 */ /* 0x000fe20000000800 */
[----:B------:R-:W-:Y:S01]  /*de80*/  @!PT LDS RZ, [RZ] ;  /* 0x00000000fffff984 */ /* 0x000fe20000000800 */
[----:B------:R-:W-:Y:S01]  /*de90*/  @!PT LDS RZ, [RZ] ;  /* 0x00000000fffff984 */ /* 0x000fe20000000800 */
[----:B------:R2:W-:Y:S06]  /*dea0*/  MEMBAR.ALL.CTA ;  /* 0x0000000000007992 */ /* 0x0005ec0000008000 */
[----:B--2---:R-:W2:Y:S02]  /*deb0*/  FENCE.VIEW.ASYNC.S ;  /* 0x00000000000073c6 */ /* 0x004ea40000000000 */
[----:B--2---:R-:W-:Y:S06]  /*dec0*/  BAR.SYNC.DEFER_BLOCKING 0x1, 0x100 ;  /* 0x0044000000007b1d */ /* 0x004fec0000010000 */
[----:B------:R-:W-:Y:S05]  /*ded0*/  @P2 BRA `(.L_x_69) ;  /* 0x0000000000242947 */ /* 0x000fea0003800000 */
[----:B------:R-:W-:Y:S02]  /*dee0*/  UIADD3 UR8, UP0, UR50, 0x4f0, URZ ;  /* 0x000004f032087890 */ /* 0x000fe4000ff1e03f */
[----:B------:R-:W-:Y:S02]  /*def0*/  UIADD3 UR6, UR42, 0x80, URZ ;  /* 0x000000802a067890 */ /* 0x000fe4000fffe03f */
[----:B------:R-:W-:Y:S02]  /*df00*/  UIADD3 UR4, UR49, 0x2200, URZ ;  /* 0x0000220031047890 */ /* 0x000fe4000fffe03f */
[----:B------:R-:W-:Y:S01]  /*df10*/  UIADD3.X UR9, URZ, UR51, URZ, UP0, !UPT ;  /* 0x000000333f097290 */ /* 0x000fe200087fe43f */
[----:B------:R-:W-:Y:S01]  /*df20*/  UMOV UR5, UR41 ;  /* 0x0000002900057c82 */ /* 0x000fe20008000000 */
[----:B------:R-:W-:-:S07]  /*df30*/  UMOV UR7, UR43 ;  /* 0x0000002b00077c82 */ /* 0x000fce0008000000 */
[----:B------:R2:W-:Y:S01]  /*df40*/  UTMASTG.3D [UR4], [UR8] ;  /* 0x00000004080073b5 */ /* 0x0005e20008010000 */
[----:B------:R0:W-:Y:S01]  /*df50*/  UTMACMDFLUSH ;  /* 0x00000000000079b7 */ /* 0x0001e20000000000 */
[----:B--2---:R-:W-:-:S04]  /*df60*/  DEPBAR.LE SB0, 0x1 ;  /* 0x000080400000791a */ /* 0x004fc80000000000 */
.L_x_69:
[----:B------:R-:W-:Y:S05]  /*df70*/  BSYNC B0 ;  /* 0x0000000000007941 */ /* 0x000fea0003800000 */
.L_x_68:
[----:B------:R-:W-:Y:S01]  /*df80*/  IADD3 R6, R23, 0x2200, RZ ;  /* 0x0000220017067810 */ /* 0x000fe20007ffe0ff */
[----:B------:R-:W-:Y:S03]  /*df90*/  BAR.SYNC.DEFER_BLOCKING 0x1, 0x100 ;  /* 0x0044000000007b1d */ /* 0x000fe60000010000 */
[----:B------:R-:W-:-:S03]  /*dfa0*/  LEA R160, R156, R6, 0x1 ;  /* 0x000000069ca07211 */ /* 0x000fc600078e08ff */
[----:B------:R-:W-:Y:S04]  /*dfb0*/  BSSY B0, `(.L_x_70) ;  /* 0x0000009000007945 */ /* 0x000fe80003800000 */
[----:B------:R-:W-:Y:S05]  /*dfc0*/  @P0 BRA `(.L_x_71) ;  /* 0x00000000001c0947 */ /* 0x000fea0003800000 */
[----:B------:R-:W-:-:S13]  /*dfd0*/  ISETP.NE.AND P3, PT, R22, 0x3, PT ;  /* 0x000000031600780c */ /* 0x000fda0003f65270 */
[----:B------:R-:W-:Y:S05]  /*dfe0*/  @!P3 BRA `(.L_x_72) ;  /* 0x000000000004b947 */ /* 0x000fea0003800000 */
[----:B------:R-:W-:Y:S01]  /*dff0*/  BPT.TRAP 0x1 ;  /* 0x000000040000795c */ /* 0x000fe20000300000 */
.L_x_72:
[----:B------:R-:W-:-:S04]  /*e000*/  ULEA UR4, UR36, UR49, 0x3 ;  /* 0x0000003124047291 */ /* 0x000fc8000f8e183f */
[----:B------:R-:W-:-:S04]  /*e010*/  UIADD3 UR4, UR4, 0x50, URZ ;  /* 0x0000005004047890 */ /* 0x000fc8000fffe03f */
[----:B------:R-:W-:-:S09]  /*e020*/  UPRMT UR4, UR48, 0x654, UR4 ;  /* 0x0000065430047896 */ /* 0x000fd20008000004 */
[----:B------:R-:W-:Y:S03]  /*e030*/  SYNCS.ARRIVE.TRANS64.RED.A1T0 RZ, [UR4], RZ ;  /* 0x000000ffffff79a7 */ /* 0x000fe60008100404 */
.L_x_71:
[----:B------:R-:W-:Y:S05]  /*e040*/  BSYNC B0 ;  /* 0x0000000000007941 */ /* 0x000fea0003800000 */
.L_x_70:
[----:B------:R-:W-:Y:S01]  /*e050*/  UIADD3 UR36, UR36, 0x1, URZ ;  /* 0x0000000124247890 */ /* 0x000fe2000fffe03f */
[----:B------:R-:W-:Y:S01]  /*e060*/  BSSY B0, `(.L_x_73) ;  /* 0x0000038000007945 */ /* 0x000fe20003800000 */
[----:B------:R-:W-:Y:S02]  /*e070*/  IMAD.MOV.U32 R6, RZ, RZ, RZ ;  /* 0x000000ffff067224 */ /* 0x000fe400078e00ff */
[----:B------:R-:W-:-:S04]  /*e080*/  UISETP.NE.AND UP0, UPT, UR36, 0x4, UPT ;  /* 0x000000042400788c */ /* 0x000fc8000bf05270 */
[----:B------:R-:W-:Y:S01]  /*e090*/  USEL UR36, UR36, URZ, UP0 ;  /* 0x0000003f24247287 */ /* 0x000fe20008000000 */
[----:B------:R-:W-:Y:S11]  /*e0a0*/  @P0 BRA `(.L_x_74) ;  /* 0x0000000000cc0947 */ /* 0x000ff60003800000 */
[----:B------:R-:W-:-:S13]  /*e0b0*/  ISETP.NE.AND P3, PT, R22, 0x3, PT ;  /* 0x000000031600780c */ /* 0x000fda0003f65270 */
[----:B------:R-:W-:Y:S05]  /*e0c0*/  @!P3 BRA `(.L_x_75) ;  /* 0x000000000004b947 */ /* 0x000fea0003800000 */
[----:B------:R-:W-:Y:S01]  /*e0d0*/  BPT.TRAP 0x1 ;  /* 0x000000040000795c */ /* 0x000fe20000300000 */
.L_x_75:
[----:B------:R-:W-:Y:S01]  /*e0e0*/  LEA R6, R0, UR49, 0x3 ;  /* 0x0000003100067c11 */ /* 0x000fe2000f8e18ff */
[----:B------:R-:W-:Y:S01]  /*e0f0*/  BSSY B1, `(.L_x_76) ;  /* 0x0000004000017945 */ /* 0x000fe20003800000 */
[----:B------:R-:W-:-:S04]  /*e100*/  SHF.L.U32 R7, RZ, 0x1f, RZ ;  /* 0x0000001fff077819 */ /* 0x000fc800000006ff */
[----:B------:R-:W2:Y:S02]  /*e110*/  SYNCS.PHASECHK.TRANS64.TRYWAIT P3, [R6+URZ+0x30], R7 ;  /* 0x00003007060075a7 */ /* 0x000ea4000806017f */
[----:B--2---:R-:W-:Y:S05]  /*e120*/  @!P3 BRA `(.L_x_77) ;  /* 0x0000020c0070b947 */ /* 0x004fea0003800000 */
.L_x_375:
[----:B------:R-:W-:Y:S05]  /*e130*/  BSYNC B1 ;  /* 0x0000000000017941 */ /* 0x000fea0003800000 */
.L_x_76:
[----:B------:R-:W-:Y:S05]  /*e140*/  @P4 BRA `(.L_x_78) ;  /* 0x0000000000944947 */ /* 0x000fea0003800000 */
[----:B------:R-:W-:Y:S01]  /*e150*/  LEA R8, R0, R157, 0xd ;  /* 0x0000009d00087211 */ /* 0x000fe200078e68ff */
[----:B------:R-:W-:Y:S05]  /*e160*/  WARPSYNC.ALL ;  /* 0x0000000000007948 */ /* 0x000fea0003800000 */
[----:B------:R-:W-:Y:S02]  /*e170*/  LEA R4, R156, R8, 0x1 ;  /* 0x000000089c047211 */ /* 0x000fe400078e08ff */
[----:B------:R-:W3:Y:S04]  /*e180*/  LDSM.16.M88.4 R8, [R8] ;  /* 0x000000000808783b */ /* 0x000ee80000000200 */
[----:B--2---:R-:W1:Y:S01]  /*e190*/  LDSM.16.M88.4 R4, [R4] ;  /* 0x000000000404783b */ /* 0x004e620000000200 */
[----:B---3--:R-:W-:Y:S01]  /*e1a0*/  IMAD.U32 R13, R8, 0x10000, RZ ;  /* 0x00010000080d7824 */ /* 0x008fe200078e00ff */
[----:B------:R-:W-:Y:S01]  /*e1b0*/  SHF.L.U32 R21, R9, 0x10, RZ ;  /* 0x0000001009157819 */ /* 0x000fe200000006ff */
[----:B------:R-:W-:Y:S01]  /*e1c0*/  IMAD.U32 R15, R11, 0x10000, RZ ;  /* 0x000100000b0f7824 */ /* 0x000fe200078e00ff */
        /* <DEDUP_REMOVED lines=29> */
.L_x_78:
[----:B------:R-:W-:-:S04]  /*e3a0*/  IADD3 R0, R0, 0x1, RZ ;  /* 0x0000000100007810 */ /* 0x000fc80007ffe0ff */
[----:B------:R-:W-:-:S04]  /*e3b0*/  ISETP.NE.AND P3, PT, R0, 0x4, PT ;  /* 0x000000040000780c */ /* 0x000fc80003f65270 */
[----:B------:R-:W-:Y:S02]  /*e3c0*/  SEL R0, R0, RZ, P3 ;  /* 0x000000ff00007207 */ /* 0x000fe40001800000 */
[----:B--2---:R-:W-:-:S07]  /*e3d0*/  SEL R6, RZ, 0x1, P3 ;  /* 0x00000001ff067807 */ /* 0x004fce0001800000 */
.L_x_74:
[----:B------:R-:W-:Y:S05]  /*e3e0*/  BSYNC B0 ;  /* 0x0000000000007941 */ /* 0x000fea0003800000 */
.L_x_73:
[----:B------:R-:W2:Y:S04]  /*e3f0*/  LDL.LU R7, [R1+0x48] ;  /* 0x0000480001077983 */ /* 0x000ea80000300800 */
[----:B------:R-:W3:Y:S04]  /*e400*/  LDL.LU R28, [R1+0x4c] ;  /* 0x00004c00011c7983 */ /* 0x000ee80000300800 */
[----:B-1----:R-:W4:Y:S04]  /*e410*/  LDL.LU R153, [R1+0x50] ;  /* 0x0000500001997983 */ /* 0x002f280000300800 */
[----:B------:R-:W5:Y:S04]  /*e420*/  LDL.LU R29, [R1+0x54] ;  /* 0x00005400011d7983 */ /* 0x000f680000300800 */
[----:B------:R-:W5:Y:S04]  /*e430*/  LDL.LU R152, [R1+0x58] ;  /* 0x0000580001987983 */ /* 0x000f680000300800 */
[----:B------:R-:W5:Y:S04]  /*e440*/  LDL.LU R37, [R1+0x5c] ;  /* 0x00005c0001257983 */ /* 0x000f680000300800 */
[----:B------:R-:W5:Y:S04]  /*e450*/  LDL.LU R36, [R1+0x60] ;  /* 0x0000600001247983 */ /* 0x000f680000300800 */
[----:B------:R-:W5:Y:S04]  /*e460*/  LDL.LU R31, [R1+0x64] ;  /* 0x00006400011f7983 */ /* 0x000f680000300800 */
[----:B------:R-:W3:Y:S04]  /*e470*/  LDL.LU R30, [R1+0x68] ;  /* 0x00006800011e7983 */ /* 0x000ee80000300800 */
[----:B------:R-:W5:Y:S04]  /*e480*/  LDL.LU R38, [R1+0x6c] ;  /* 0x00006c0001267983 */ /* 0x000f680000300800 */
[----:B------:R-:W5:Y:S04]  /*e490*/  LDL.LU R32, [R1+0x70] ;  /* 0x0000700001207983 */ /* 0x000f680000300800 */
[----:B------:R-:W4:Y:S04]  /*e4a0*/  LDL.LU R35, [R1+0x74] ;  /* 0x0000740001237983 */ /* 0x000f280000300800 */
[----:B------:R-:W5:Y:S04]  /*e4b0*/  LDL.LU R34, [R1+0x78] ;  /* 0x0000780001227983 */ /* 0x000f680000300800 */
[----:B------:R-:W5:Y:S04]  /*e4c0*/  LDL.LU R33, [R1+0x7c] ;  /* 0x00007c0001217983 */ /* 0x000f680000300800 */
[----:B------:R-:W5:Y:S04]  /*e4d0*/  LDL.LU R39, [R1+0x44] ;  /* 0x0000440001277983 */ /* 0x000f680000300800 */
[----:B------:R-:W5:Y:S01]  /*e4e0*/  LDL.LU R163, [R1+0x40] ;  /* 0x0000400001a37983 */ /* 0x000f620000300800 */
[----:B------:R-:W-:Y:S05]  /*e4f0*/  WARPSYNC.ALL ;  /* 0x0000000000007948 */ /* 0x000fea0003800000 */
[----:B------:R-:W-:Y:S01]  /*e500*/  BSSY B0, `(.L_x_79) ;  /* 0x00001bc000007945 */ /* 0x000fe20003800000 */
        /* <DEDUP_REMOVED lines=10> */
[----:B------:R-:W-:Y:S01]  /*e5b0*/  FSEL R26, -R169, -0.026868773624300956726, P3 ;  /* 0xbcdc1be7a91a7808 */ /* 0x000fe20001800100 */
[----:B---3--:R-:W-:-:S04]  /*e5c0*/  FFMA R30, R17, R30, R9 ;  /* 0x0000001e111e7223 */ /* 0x008fc80000000009 */
[----:B------:R-:W-:Y:S01]  /*e5d0*/  FFMA R27, R7, R27, R26 ;  /* 0x0000001b071b7223 */ /* 0x000fe2000000001a */
[----:B------:R-:W-:-:S05]  /*e5e0*/  FSEL R26, R168, 0.11284004896879196167, P3 ;  /* 0x3de718afa81a7808 */ /* 0x000fca0001800000 */
[----:B------:R-:W-:Y:S01]  /*e5f0*/  FFMA R27, R7, R27, R26 ;  /* 0x0000001b071b7223 */ /* 0x000fe2000000001a */
[----:B------:R-:W-:Y:S01]  /*e600*/  FSEL R26, R167, -0.37612664699554443359, P3 ;  /* 0xbec093aca71a7808 */ /* 0x000fe20001800000 */
[----:B----4-:R-:W-:-:S04]  /*e610*/  FFMA R35, R17, R35, R4 ;  /* 0x0000002311237223 */ /* 0x010fc80000000004 */
[----:B------:R-:W-:Y:S01]  /*e620*/  FFMA R27, R7, R27, R26 ;  /* 0x0000001b071b7223 */ /* 0x000fe2000000001a */
[----:B------:R-:W-:Y:S01]  /*e630*/  FSEL R26, R166, 0.12837915122509002686, P3 ;  /* 0x3e0375d3a61a7808 */ /* 0x000fe20001800000 */
[----:B-----5:R-:W-:-:S04]  /*e640*/  FFMA R34, R17, R34, R3 ;  /* 0x0000002211227223 */ /* 0x020fc80000000003 */
[----:B------:R-:W-:Y:S01]  /*e650*/  FFMA R26, R7, R27, R26 ;  /* 0x0000001b071a7223 */ /* 0x000fe2000000001a */
[----:B------:R-:W-:Y:S01]  /*e660*/  FSEL R7, -|R24|, R24, P3 ;  /* 0x0000001818077208 */ /* 0x000fe20001800300 */
[----:B------:R-:W-:-:S04]  /*e670*/  FFMA R33, R17, R33, R2 ;  /* 0x0000002111217223 */ /* 0x000fc80000000002 */
[----:B------:R-:W-:-:S04]  /*e680*/  FFMA R7, R26, R7, R7 ;  /* 0x000000071a077223 */ /* 0x000fc80000000007 */
[----:B------:R-:W1:Y:S02]  /*e690*/  @P3 MUFU.EX2 R26, R7 ;  /* 0x00000007001a3308 */ /* 0x000e640000000800 */
[----:B-1----:R-:W-:-:S05]  /*e6a0*/  @P3 FADD R26, -R26, 1 ;  /* 0x3f8000001a1a3421 */ /* 0x002fca0000000100 */
[----:B------:R-:W-:Y:S01]  /*e6b0*/  @P3 LOP3.LUT R7, R26, 0x80000000, R24, 0xb8, !PT ;  /* 0x800000001a073812 */ /* 0x000fe200078eb818 */
[----:B------:R-:W-:Y:S01]  /*e6c0*/  FMUL R24, R25, 0.5 ;  /* 0x3f00000019187820 */ /* 0x000fe20000400000 */
[----:B------:R-:W-:-:S03]  /*e6d0*/  FFMA R25, R17, R28, R20 ;  /* 0x0000001c11197223 */ /* 0x000fc60000000014 */
[----:B------:R-:W-:-:S04]  /*e6e0*/  FADD R7, R7, 1 ;  /* 0x3f80000007077421 */ /* 0x000fc80000000000 */
[----:B------:R-:W-:Y:S01]  /*e6f0*/  FMUL R28, R7, R24 ;  /* 0x00000018071c7220 */ /* 0x000fe20000400000 */
[C---:B------:R-:W-:Y:S01]  /*e700*/  FMUL R24, R25.reuse, 0.70710676908493041992 ;  /* 0x3f3504f319187820 */ /* 0x040fe20000400000 */
[----:B------:R-:W-:-:S03]  /*e710*/  FMUL R25, R25, 0.5 ;  /* 0x3f00000019197820 */ /* 0x000fc60000400000 */
        /* <DEDUP_REMOVED lines=21> */
[----:B------:R-:W-:-:S04]  /*e870*/  FFMA R26, R17, R153, R19 ;  /* 0x00000099111a7223 */ /* 0x000fc80000000013 */
[----:B------:R-:W-:Y:S01]  /*e880*/  FADD R7, R7, 1 ;  /* 0x3f80000007077421 */ /* 0x000fe20000000000 */
[----:B------:R-:W-:-:S03]  /*e890*/  FMUL R24, R26, 0.70710676908493041992 ;  /* 0x3f3504f31a187820 */ /* 0x000fc60000400000 */
[----:B------:R-:W-:Y:S02]  /*e8a0*/  FMUL R7, R7, R25 ;  /* 0x0000001907077220 */ /* 0x000fe40000400000 */
[----:B------:R-:W-:-:S03]  /*e8b0*/  FSETP.GE.AND P3, PT, |R24|, 1.0029599666595458984, PT ;  /* 0x3f8060fe1800780b */ /* 0x000fc60003f66200 */
[----:B------:R-:W-:Y:S01]  /*e8c0*/  F2FP.BF16.F32.PACK_AB R25, R7, R28 ;  /* 0x0000001c0719723e */ /* 0x000fe200000010ff */
        /* <DEDUP_REMOVED lines=121> */
[----:B------:R-:W-:Y:S01]  /*f060*/  FSEL R7, -|R24|, R24, P3 ;  /* 0x0000001818077208 */ /* 0x000fe20001800300 */
[----:B------:R-:W-:-:S04]  /*f070*/  FFMA R29, R17, R31, R10 ;  /* 0x0000001f111d7223 */ /* 0x000fc8000000000a */
[----:B------:R-:W-:-:S04]  /*f080*/  FFMA R7, R28, R7, R7 ;  /* 0x000000071c077223 */ /* 0x000fc80000000007 */
[----:B------:R-:W1:Y:S02]  /*f090*/  @P3 MUFU.EX2 R28, R7 ;  /* 0x00000007001c3308 */ /* 0x000e640000000800 */
        /* <DEDUP_REMOVED lines=51> */
[C---:B------:R-:W-:Y:S01]  /*f3d0*/  FFMA R29, R17.reuse, R38, R8 ;  /* 0x00000026111d7223 */ /* 0x040fe20000000008 */
[----:B------:R-:W-:Y:S02]  /*f3e0*/  FFMA R38, R17, R32, R5 ;  /* 0x0000002011267223 */ /* 0x000fe40000000005 */
[----:B------:R-:W-:Y:S01]  /*f3f0*/  FMUL R154, R27, R7 ;  /* 0x000000071b9a7220 */ /* 0x000fe20000400000 */
[C---:B------:R-:W-:Y:S01]  /*f400*/  FMUL R24, R29.reuse, 0.70710676908493041992 ;  /* 0x3f3504f31d187820 */ /* 0x040fe20000400000 */
[----:B------:R-:W-:Y:S01]  /*f410*/  FADD R28, R28, 1 ;  /* 0x3f8000001c1c7421 */ /* 0x000fe20000000000 */
[----:B------:R-:W-:Y:S02]  /*f420*/  FMUL R29, R29, 0.5 ;  /* 0x3f0000001d1d7820 */ /* 0x000fe40000400000 */
        /* <DEDUP_REMOVED lines=77> */
[----:B------:R-:W-:Y:S02]  /*f900*/  FSEL R27, -R171, -0.00082130916416645050049, P3 ;  /* 0xba574d20ab1b7808 */ /* 0x000fe40001800100 */
[----:B------:R-:W-:-:S03]  /*f910*/  FSEL R29, -|R24|, R24, P3 ;  /* 0x00000018181d7208 */ /* 0x000fc60001800300 */
        /* <DEDUP_REMOVED lines=11> */
[----:B------:R-:W-:-:S03]  /*f9d0*/  F2FP.BF16.F32.PACK_AB R27, R36, R37 ;  /* 0x00000025241b723e */ /* 0x000fc600000010ff */
        /* <DEDUP_REMOVED lines=52> */
[----:B------:R-:W-:-:S05]  /*fd20*/  @P3 LOP3.LUT R7, R36, 0x80000000, R24, 0xb8, !PT ;  /* 0x8000000024073812 */ /* 0x000fca00078eb818 */
[----:B------:R-:W-:-:S04]  /*fd30*/  FADD R7, R7, 1 ;  /* 0x3f80000007077421 */ /* 0x000fc80000000000 */
[----:B------:R-:W-:Y:S01]  /*fd40*/  FMUL R39, R7, R32 ;  /* 0x0000002007277220 */ /* 0x000fe20000400000 */
[----:B------:R-:W-:-:S04]  /*fd50*/  FFMA R32, R17, R163, R13 ;  /* 0x000000a311207223 */ /* 0x000fc8000000000d */
        /* <DEDUP_REMOVED lines=23> */
[----:B------:R-:W-:Y:S01]  /*fed0*/  FADD R24, R7, 1 ;  /* 0x3f80000007187421 */ /* 0x000fe20000000000 */
[----:B------:R-:W-:-:S03]  /*fee0*/  FMUL R7, R38, 0.5 ;  /* 0x3f00000026077820 */ /* 0x000fc60000400000 */
[----:B------:R-:W-:Y:S01]  /*fef0*/  FMUL R24, R24, R32 ;  /* 0x0000002018187220 */ /* 0x000fe20000400000 */
[----:B------:R-:W-:-:S04]  /*ff00*/  FMUL R7, R31, R7 ;  /* 0x000000071f077220 */ /* 0x000fc80000400000 */
[----:B------:R-:W-:-:S05]  /*ff10*/  F2FP.BF16.F32.PACK_AB R24, R39, R24 ;  /* 0x000000182718723e */ /* 0x000fca00000010ff */
[----:B------:R1:W-:Y:S02]  /*ff20*/  STSM.16.M88.4 [R23+0x4200], R24 ;  /* 0x0042001817007844 */ /* 0x0003e40000000200 */
[----:B-1----:R-:W-:Y:S01]  /*ff30*/  FMUL R27, R33, 0.5 ;  /* 0x3f000000211b7820 */ /* 0x002fe20000400000 */
[----:B------:R-:W-:Y:S01]  /*ff40*/  FMUL R26, R30, R35 ;  /* 0x000000231e1a7220 */ /* 0x000fe20000400000 */
[----:B------:R-:W-:Y:S02]  /*ff50*/  F2FP.BF16.F32.PACK_AB R24, R154, R155 ;  /* 0x0000009b9a18723e */ /* 0x000fe400000010ff */
[----:B------:R-:W-:Y:S01]  /*ff60*/  FMUL R27, R28, R27 ;  /* 0x0000001b1c1b7220 */ /* 0x000fe20000400000 */
[----:B------:R-:W-:Y:S02]  /*ff70*/  F2FP.BF16.F32.PACK_AB R25, R152, R153 ;  /* 0x000000999819723e */ /* 0x000fe400000010ff */
[----:B------:R-:W-:Y:S02]  /*ff80*/  F2FP.BF16.F32.PACK_AB R26, R26, R7 ;  /* 0x000000071a1a723e */ /* 0x000fe400000010ff */
[----:B------:R-:W-:-:S05]  /*ff90*/  F2FP.BF16.F32.PACK_AB R27, R27, R29 ;  /* 0x0000001d1b1b723e */ /* 0x000fca00000010ff */
        /* <DEDUP_REMOVED lines=18> */
.L_x_80:
[----:B------:R-:W-:Y:S05]  /*100c0*/  BSYNC B0 ;  /* 0x0000000000007941 */ /* 0x000fea0003800000 */
.L_x_79:
[----:B------:R-:W-:Y:S01]  /*100d0*/  VIADD R7, R23, 0x4200 ;  /* 0x0000420017077836 */ /* 0x000fe20000000000 */
[----:B------:R-:W-:Y:S04]  /*100e0*/  BAR.SYNC.DEFER_BLOCKING 0x1, 0x100 ;  /* 0x0044000000007b1d */ /* 0x000fe80000010000 */
[----:B------:R-:W-:Y:S02]  /*100f0*/  LEA R35, R156, R7, 0x1 ;  /* 0x000000079c237211 */ /* 0x000fe400078e08ff */
[----:B------:R-:W-:Y:S04]  /*10100*/  BSSY B0, `(.L_x_81) ;  /* 0x0000009000007945 */ /* 0x000fe80003800000 */
[----:B------:R-:W-:Y:S05]  /*10110*/  @P0 BRA `(.L_x_82) ;  /* 0x00000000001c0947 */ /* 0x000fea0003800000 */
[----:B------:R-:W-:-:S13]  /*10120*/  ISETP.NE.AND P3, PT, R22, 0x3, PT ;  /* 0x000000031600780c */ /* 0x000fda0003f65270 */
[----:B------:R-:W-:Y:S05]  /*10130*/  @!P3 BRA `(.L_x_83) ;  /* 0x000000000004b947 */ /* 0x000fea0003800000 */
[----:B------:R-:W-:Y:S01]  /*10140*/  BPT.TRAP 0x1 ;  /* 0x000000040000795c */ /* 0x000fe20000300000 */
.L_x_83:
[----:B------:R-:W-:-:S04]  /*10150*/  ULEA UR4, UR36, UR49, 0x3 ;  /* 0x0000003124047291 */ /* 0x000fc8000f8e183f */
[----:B------:R-:W-:-:S04]  /*10160*/  UIADD3 UR4, UR4, 0x50, URZ ;  /* 0x0000005004047890 */ /* 0x000fc8000fffe03f */
[----:B------:R-:W-:-:S09]  /*10170*/  UPRMT UR4, UR48, 0x654, UR4 ;  /* 0x0000065430047896 */ /* 0x000fd20008000004 */
[----:B------:R-:W-:Y:S03]  /*10180*/  SYNCS.ARRIVE.TRANS64.RED.A1T0 RZ, [UR4], RZ ;  /* 0x000000ffffff79a7 */ /* 0x000fe60008100404 */
.L_x_82:
[----:B------:R-:W-:Y:S05]  /*10190*/  BSYNC B0 ;  /* 0x0000000000007941 */ /* 0x000fea0003800000 */
.L_x_81:
[----:B------:R-:W-:Y:S01]  /*101a0*/  UIADD3 UR4, UR36, 0x1, URZ ;  /* 0x0000000124047890 */ /* 0x000fe2000fffe03f */
[----:B------:R-:W-:Y:S03]  /*101b0*/  BSSY B0, `(.L_x_84) ;  /* 0x0000038000007945 */ /* 0x000fe60003800000 */
[----:B------:R-:W-:-:S04]  /*101c0*/  UISETP.NE.AND UP0, UPT, UR4, 0x4, UPT ;  /* 0x000000040400788c */ /* 0x000fc8000bf05270 */
[----:B------:R-:W-:Y:S01]  /*101d0*/  USEL UR5, UR4, URZ, UP0 ;  /* 0x0000003f04057287 */ /* 0x000fe20008000000 */
[----:B------:R-:W-:Y:S11]  /*101e0*/  @P0 BRA `(.L_x_85) ;  /* 0x0000000000d00947 */ /* 0x000ff60003800000 */
[----:B------:R-:W-:-:S13]  /*101f0*/  ISETP.NE.AND P3, PT, R22, 0x3, PT ;  /* 0x000000031600780c */ /* 0x000fda0003f65270 */
[----:B------:R-:W-:Y:S05]  /*10200*/  @!P3 BRA `(.L_x_86) ;  /* 0x000000000004b947 */ /* 0x000fea0003800000 */
[----:B------:R-:W-:Y:S01]  /*10210*/  BPT.TRAP 0x1 ;  /* 0x000000040000795c */ /* 0x000fe20000300000 */
.L_x_86:
[----:B------:R-:W-:Y:S01]  /*10220*/  LEA R7, R0, UR49, 0x3 ;  /* 0x0000003100077c11 */ /* 0x000fe2000f8e18ff */
[----:B------:R-:W-:Y:S01]  /*10230*/  BSSY B1, `(.L_x_87) ;  /* 0x0000004000017945 */ /* 0x000fe20003800000 */
[----:B-1----:R-:W-:-:S04]  /*10240*/  SHF.L.U32 R24, R6, 0x1f, RZ ;  /* 0x0000001f06187819 */ /* 0x002fc800000006ff */
[----:B------:R-:W1:Y:S02]  /*10250*/  SYNCS.PHASECHK.TRANS64.TRYWAIT P3, [R7+URZ+0x30], R24 ;  /* 0x00003018070075a7 */ /* 0x000e64000806017f */
[----:B-1----:R-:W-:Y:S05]  /*10260*/  @!P3 BRA `(.L_x_88) ;  /* 0x000001ec0034b947 */ /* 0x002fea0003800000 */
.L_x_376:
[----:B------:R-:W-:Y:S05]  /*10270*/  BSYNC B1 ;  /* 0x0000000000017941 */ /* 0x000fea0003800000 */
.L_x_87:
[----:B------:R-:W-:Y:S05]  /*10280*/  @P4 BRA `(.L_x_89) ;  /* 0x0000000000944947 */ /* 0x000fea0003800000 */
[----:B------:R-:W-:Y:S01]  /*10290*/  LEA R8, R0, R157, 0xd ;  /* 0x0000009d00087211 */ /* 0x000fe200078e68ff */
[----:B------:R-:W-:Y:S05]  /*102a0*/  WARPSYNC.ALL ;  /* 0x0000000000007948 */ /* 0x000fea0003800000 */
[----:B------:R-:W-:Y:S02]  /*102b0*/  IMAD R12, R156, 0x2, R8 ;  /* 0x000000029c0c7824 */ /* 0x000fe400078e0208 */
[----:B------:R-:W2:Y:S04]  /*102c0*/  LDSM.16.M88.4 R8, [R8] ;  /* 0x000000000808783b */ /* 0x000ea80000000200 */
[----:B------:R-:W1:Y:S01]  /*102d0*/  LDSM.16.M88.4 R12, [R12] ;  /* 0x000000000c0c783b */ /* 0x000e620000000200 */
[----:B--2---:R-:W-:Y:S01]  /*102e0*/  IMAD.U32 R19, R10, 0x10000, RZ ;  /* 0x000100000a137824 */ /* 0x004fe200078e00ff */
[----:B------:R-:W-:-:S02]  /*102f0*/  SHF.L.U32 R3, R11, 0x10, RZ ;  /* 0x000000100b037819 */ /* 0x000fc400000006ff */
[----:B------:R-:W-:Y:S01]  /*10300*/  SHF.L.U32 R2, R8, 0x10, RZ ;  /* 0x0000001008027819 */ /* 0x000fe200000006ff */
[----:B-1----:R-:W-:Y:S01]  /*10310*/  IMAD.U32 R24, R13, 0x10000, RZ ;  /* 0x000100000d187824 */ /* 0x002fe200078e00ff */
[----:B------:R-:W-:Y:S01]  /*10320*/  SHF.L.U32 R21, R9, 0x10, RZ ;  /* 0x0000001009157819 */ /* 0x000fe200000006ff */
[----:B------:R-:W-:Y:S01]  /*10330*/  FMUL R19, R16, R19 ;  /* 0x0000001310137220 */ /* 0x000fe20000400000 */
[----:B------:R-:W-:Y:S02]  /*10340*/  LOP3.LUT R10, R10, 0xffff0000, RZ, 0xc0, !PT ;  /* 0xffff00000a0a7812 */ /* 0x000fe400078ec0ff */
[----:B------:R-:W-:Y:S01]  /*10350*/  LOP3.LUT R11, R11, 0xffff0000, RZ, 0xc0, !PT ;  /* 0xffff00000b0b7812 */ /* 0x000fe200078ec0ff */
[----:B------:R-:W-:Y:S01]  /*10360*/  FMUL R21, R16, R21 ;  /* 0x0000001510157220 */ /* 0x000fe20000400000 */
[----:B------:R-:W-:Y:S01]  /*10370*/  LOP3.LUT R8, R8, 0xffff0000, RZ, 0xc0, !PT ;  /* 0xffff000008087812 */ /* 0x000fe200078ec0ff */
[----:B------:R-:W-:Y:S01]  /*10380*/  FMUL R18, R16, R10 ;  /* 0x0000000a10127220 */ /* 0x000fe20000400000 */
[----:B------:R-:W-:-:S02]  /*10390*/  LOP3.LUT R9, R9, 0xffff0000, RZ, 0xc0, !PT ;  /* 0xffff000009097812 */ /* 0x000fc400078ec0ff */
[C---:B------:R-:W-:Y:S02]  /*103a0*/  SHF.L.U32 R5, R12.reuse, 0x10, RZ ;  /* 0x000000100c057819 */ /* 0x040fe400000006ff */
        /* <DEDUP_REMOVED lines=8> */
[C---:B------:R-:W-:Y:S01]  /*10430*/  SHF.L.U32 R28, R15.reuse, 0x10, RZ ;  /* 0x000000100f1c7819 */ /* 0x040fe200000006ff */
[C---:B------:R-:W-:Y:S01]  /*10440*/  FMUL R11, R16.reuse, R5 ;  /* 0x00000005100b7220 */ /* 0x040fe20000400000 */
[----:B------:R-:W-:Y:S01]  /*10450*/  LOP3.LUT R27, R15, 0xffff0000, RZ, 0xc0, !PT ;  /* 0xffff00000f1b7812 */ /* 0x000fe200078ec0ff */
[C---:B------:R-:W-:Y:S01]  /*10460*/  FMUL R15, R16.reuse, R3 ;  /* 0x00000003100f7220 */ /* 0x040fe20000400000 */
[C---:B------:R-:W-:Y:S01]  /*10470*/  FMUL R10, R16.reuse, R4 ;  /* 0x00000004100a7220 */ /* 0x040fe20000400000 */
[C---:B------:R-:W-:Y:S01]  /*10480*/  FMUL R9, R16.reuse, R24 ;  /* 0x0000001810097220 */ /* 0x040fe20000400000 */
[C---:B------:R-:W-:Y:S01]  /*10490*/  FMUL R8, R16.reuse, R7 ;  /* 0x0000000710087220 */ /* 0x040fe20000400000 */
[C---:B------:R-:W-:Y:S01]  /*104a0*/  FMUL R5, R16.reuse, R26 ;  /* 0x0000001a10057220 */ /* 0x040fe20000400000 */
[C---:B------:R-:W-:Y:S01]  /*104b0*/  FMUL R4, R16.reuse, R25 ;  /* 0x0000001910047220 */ /* 0x040fe20000400000 */
[C---:B------:R-:W-:Y:S01]  /*104c0*/  FMUL R3, R16.reuse, R28 ;  /* 0x0000001c10037220 */ /* 0x040fe20000400000 */
[----:B------:R-:W-:-:S07]  /*104d0*/  FMUL R2, R16, R27 ;  /* 0x0000001b10027220 */ /* 0x000fce0000400000 */
.L_x_89:
[----:B------:R-:W-:-:S05]  /*104e0*/  VIADD R0, R0, 0x1 ;  /* 0x0000000100007836 */ /* 0x000fca0000000000 */
[----:B------:R-:W-:-:S04]  /*104f0*/  ISETP.NE.AND P3, PT, R0, 0x4, PT ;  /* 0x000000040000780c */ /* 0x000fc80003f65270 */
[----:B-1----:R-:W-:Y:S02]  /*10500*/  SEL R7, RZ, 0x1, P3 ;  /* 0x00000001ff077807 */ /* 0x002fe40001800000 */
[----:B------:R-:W-:Y:S02]  /*10510*/  SEL R0, R0, RZ, P3 ;  /* 0x000000ff00007207 */ /* 0x000fe40001800000 */
[----:B------:R-:W-:-:S07]  /*10520*/  LOP3.LUT R6, R6, R7, RZ, 0x3c, !PT ;  /* 0x0000000706067212 */ /* 0x000fce00078e3cff */
.L_x_85:
[----:B------:R-:W-:Y:S05]  /*10530*/  BSYNC B0 ;  /* 0x0000000000007941 */ /* 0x000fea0003800000 */
.L_x_84:
[C---:B------:R-:W-:Y:S01]  /*10540*/  FFMA R42, R17.reuse, R42, R21 ;  /* 0x0000002a112a7223 */ /* 0x040fe20000000015 */
[C---:B------:R-:W-:Y:S01]  /*10550*/  FFMA R43, R17.reuse, R43, R20 ;  /* 0x0000002b112b7223 */ /* 0x040fe20000000014 */
[C---:B------:R-:W-:Y:S01]  /*10560*/  FFMA R44, R17.reuse, R44, R19 ;  /* 0x0000002c112c7223 */ /* 0x040fe20000000013 */
[C---:B------:R-:W-:Y:S01]  /*10570*/  FFMA R45, R17.reuse, R45, R18 ;  /* 0x0000002d112d7223 */ /* 0x040fe20000000012 */
[C---:B-1----:R-:W-:Y:S01]  /*10580*/  FMUL R24, R42.reuse, 0.70710676908493041992 ;  /* 0x3f3504f32a187820 */ /* 0x042fe20000400000 */
[----:B------:R-:W-:Y:S01]  /*10590*/  FMUL R42, R42, 0.5 ;  /* 0x3f0000002a2a7820 */ /* 0x000fe20000400000 */
[C---:B------:R-:W-:Y:S01]  /*105a0*/  FFMA R46, R17.reuse, R46, R15 ;  /* 0x0000002e112e7223 */ /* 0x040fe2000000000f */
[C---:B------:R-:W-:Y:S01]  /*105b0*/  FFMA R47, R17.reuse, R47, R14 ;  /* 0x0000002f112f7223 */ /* 0x040fe2000000000e */
[C---:B------:R-:W-:Y:S01]  /*105c0*/  FMUL R7, R24.reuse, R24 ;  /* 0x0000001818077220 */ /* 0x040fe20000400000 */
[C---:B------:R-:W-:Y:S01]  /*105d0*/  FSETP.GE.AND P3, PT, |R24|.reuse, 1.0029599666595458984, PT ;  /* 0x3f8060fe1800780b */ /* 0x040fe20003f66200 */
[----:B------:R-:W-:Y:S01]  /*105e0*/  FFMA R48, R17, R48, R11 ;  /* 0x0000003011307223 */ /* 0x000fe2000000000b */
[----:B------:R-:W-:Y:S01]  /*105f0*/  FMUL R31, R47, 0.5 ;  /* 0x3f0000002f1f7820 */ /* 0x000fe20000400000 */
[C---:B------:R-:W-:Y:S01]  /*10600*/  FFMA R49, R17.reuse, R49, R10 ;  /* 0x0000003111317223 */ /* 0x040fe2000000000a */
[----:B------:R-:W-:Y:S01]  /*10610*/  FSEL R7, |R24|, R7, P3 ;  /* 0x0000000718077208 */ /* 0x000fe20001800200 */
[----:B------:R-:W-:Y:S01]  /*10620*/  FFMA R50, R17, R50, R9 ;  /* 0x0000003211327223 */ /* 0x000fe20000000009 */
[----:B------:R-:W-:Y:S01]  /*10630*/  FSEL R26, R172, 8.4834944573231041431e-05, P3 ;  /* 0x38b1e96aac1a7808 */ /* 0x000fe20001800000 */
[----:B------:R-:W-:Y:S01]  /*10640*/  FMUL R38, R49, 0.5 ;  /* 0x3f00000031267820 */ /* 0x000fe20000400000 */
[----:B------:R-:W-:Y:S01]  /*10650*/  FSEL R25, -R171, -0.00082130916416645050049, P3 ;  /* 0xba574d20ab197808 */ /* 0x000fe20001800100 */
[C---:B------:R-:W-:Y:S01]  /*10660*/  FFMA R51, R17.reuse, R51, R8 ;  /* 0x0000003311337223 */ /* 0x040fe20000000008 */
[C---:B------:R-:W-:Y:S01]  /*10670*/  FFMA R52, R17.reuse, R52, R5 ;  /* 0x0000003411347223 */ /* 0x040fe20000000005 */
[----:B------:R-:W-:Y:S01]  /*10680*/  FMUL R37, R50, 0.5 ;  /* 0x3f00000032257820 */ /* 0x000fe20000400000 */
[----:B------:R-:W-:Y:S01]  /*10690*/  FFMA R53, R17, R53, R4 ;  /* 0x0000003511357223 */ /* 0x000fe20000000004 */
[----:B------:R-:W-:Y:S01]  /*106a0*/  FFMA R26, R7, R26, R25 ;  /* 0x0000001a071a7223 */ /* 0x000fe20000000019 */
[----:B------:R-:W-:Y:S01]  /*106b0*/  FSEL R25, R170, 0.0052134888246655464172, P3 ;  /* 0x3baad5eaaa197808 */ /* 0x000fe20001800000 */
[----:B------:R-:W-:Y:S01]  /*106c0*/  FMUL R36, R51, 0.5 ;  /* 0x3f00000033247820 */ /* 0x000fe20000400000 */
[C---:B------:R-:W-:Y:S01]  /*106d0*/  FFMA R54, R17.reuse, R54, R3 ;  /* 0x0000003611367223 */ /* 0x040fe20000000003 */
[C---:B------:R-:W-:Y:S01]  /*106e0*/  FFMA R55, R17.reuse, R55, R2 ;  /* 0x0000003711377223 */ /* 0x040fe20000000002 */
[----:B------:R-:W-:Y:S01]  /*106f0*/  FFMA R41, R17, R41, R12 ;  /* 0x0000002911297223 */ /* 0x000fe2000000000c */
[----:B------:R-:W-:Y:S01]  /*10700*/  FFMA R26, R7, R26, R25 ;  /* 0x0000001a071a7223 */ /* 0x000fe20000000019 */
[----:B------:R-:W-:Y:S01]  /*10710*/  FSEL R25, -R169, -0.026868773624300956726, P3 ;  /* 0xbcdc1be7a9197808 */ /* 0x000fe20001800100 */
[----:B------:R-:W-:Y:S01]  /*10720*/  FFMA R40, R17, R40, R13 ;  /* 0x0000002811287223 */ /* 0x000fe2000000000d */
[----:B------:R-:W-:Y:S01]  /*10730*/  FMUL R34, R41, 0.5 ;  /* 0x3f00000029227820 */ /* 0x000fe20000400000 */
[----:B------:R-:W-:Y:S05]  /*10740*/  WARPSYNC.ALL ;  /* 0x0000000000007948 */ /* 0x000fea0003800000 */
[C---:B------:R-:W-:Y:S01]  /*10750*/  FFMA R26, R7.reuse, R26, R25 ;  /* 0x0000001a071a7223 */ /* 0x040fe20000000019 */
[----:B------:R-:W-:Y:S01]  /*10760*/  FSEL R25, R168, 0.11284004896879196167, P3 ;  /* 0x3de718afa8197808 */ /* 0x000fe20001800000 */
[----:B------:R-:W-:Y:S04]  /*10770*/  BSSY B0, `(.L_x_90) ;  /* 0x000019a000007945 */ /* 0x000fe80003800000 */
        /* <DEDUP_REMOVED lines=89> */
[C---:B------:R-:W-:Y:S01]  /*10d10*/  FMUL R27, R24.reuse, R24 ;  /* 0x00000018181b7220 */ /* 0x040fe20000400000 */
[C---:B------:R-:W-:Y:S02]  /*10d20*/  FSETP.GE.AND P3, PT, |R24|.reuse, 1.0029599666595458984, PT ;  /* 0x3f8060fe1800780b */ /* 0x040fe40003f66200 */
[----:B------:R-:W-:Y:S02]  /*10d30*/  FMUL R7, R7, R45 ;  /* 0x0000002d07077220 */ /* 0x000fe40000400000 */
[----:B------:R-:W-:Y:S02]  /*10d40*/  FSEL R27, |R24|, R27, P3 ;  /* 0x0000001b181b7208 */ /* 0x000fe40001800200 */
[----:B------:R-:W-:Y:S02]  /*10d50*/  FSEL R28, R172, 8.4834944573231041431e-05, P3 ;  /* 0x38b1e96aac1c7808 */ /* 0x000fe40001800000 */
[----:B------:R-:W-:-:S02]  /*10d60*/  F2FP.BF16.F32.PACK_AB R26, R7, R44 ;  /* 0x0000002c071a723e */ /* 0x000fc400000010ff */
        /* <DEDUP_REMOVED lines=96> */
[----:B------:R-:W-:Y:S01]  /*11370*/  FSEL R28, R172, 8.4834944573231041431e-05, P3 ;  /* 0x38b1e96aac1c7808 */ /* 0x000fe20001800000 */
[----:B------:R-:W-:Y:S01]  /*11380*/  FMUL R7, R51, 0.70710676908493041992 ;  /* 0x3f3504f333077820 */ /* 0x000fe20000400000 */
        /* <DEDUP_REMOVED lines=17> */
[C---:B------:R-:W-:Y:S01]  /*114a0*/  FMUL R24, R7.reuse, R7 ;  /* 0x0000000707187220 */ /* 0x040fe20000400000 */
[----:B------:R-:W-:-:S03]  /*114b0*/  FSETP.GE.AND P3, PT, |R7|, 1.0029599666595458984, PT ;  /* 0x3f8060fe0700780b */ /* 0x000fc60003f66200 */
[----:B------:R-:W-:Y:S01]  /*114c0*/  FADD R27, R27, 1 ;  /* 0x3f8000001b1b7421 */ /* 0x000fe20000000000 */
[----:B------:R-:W-:Y:S02]  /*114d0*/  FSEL R24, |R7|, R24, P3 ;  /* 0x0000001807187208 */ /* 0x000fe40001800200 */
[----:B------:R-:W-:Y:S01]  /*114e0*/  FSEL R28, R172, 8.4834944573231041431e-05, P3 ;  /* 0x38b1e96aac1c7808 */ /* 0x000fe20001800000 */
[----:B------:R-:W-:Y:S01]  /*114f0*/  FMUL R37, R27, R37 ;  /* 0x000000251b257220 */ /* 0x000fe20000400000 */
[----:B------:R-:W-:Y:S01]  /*11500*/  FSEL R29, -R171, -0.00082130916416645050049, P3 ;  /* 0xba574d20ab1d7808 */ /* 0x000fe20001800100 */
[C---:B------:R-:W-:Y:S01]  /*11510*/  FMUL R27, R53.reuse, 0.70710676908493041992 ;  /* 0x3f3504f3351b7820 */ /* 0x040fe20000400000 */
[----:B------:R-:W-:-:S03]  /*11520*/  FMUL R53, R53, 0.5 ;  /* 0x3f00000035357820 */ /* 0x000fc60000400000 */
        /* <DEDUP_REMOVED lines=23> */
[----:B------:R-:W-:Y:S01]  /*116a0*/  FSEL R29, R172, 8.4834944573231041431e-05, P3 ;  /* 0x38b1e96aac1d7808 */ /* 0x000fe20001800000 */
[C---:B------:R-:W-:Y:S01]  /*116b0*/  FMUL R24, R54.reuse, 0.70710676908493041992 ;  /* 0x3f3504f336187820 */ /* 0x040fe20000400000 */
[----:B------:R-:W-:Y:S01]  /*116c0*/  FSEL R30, -R171, -0.00082130916416645050049, P3 ;  /* 0xba574d20ab1e7808 */ /* 0x000fe20001800100 */
[----:B------:R-:W-:-:S04]  /*116d0*/  FMUL R54, R54, 0.5 ;  /* 0x3f00000036367820 */ /* 0x000fc80000400000 */
        /* <DEDUP_REMOVED lines=61> */
[----:B------:R-:W-:Y:S01]  /*11ab0*/  FMUL R24, R55, 0.70710676908493041992 ;  /* 0x3f3504f337187820 */ /* 0x000fe20000400000 */
[----:B------:R-:W-:Y:S01]  /*11ac0*/  F2FP.BF16.F32.PACK_AB R27, R31, R46 ;  /* 0x0000002e1f1b723e */ /* 0x000fe200000010ff */
[----:B------:R-:W-:Y:S02]  /*11ad0*/  FMUL R55, R55, 0.5 ;  /* 0x3f00000037377820 */ /* 0x000fe40000400000 */
        /* <DEDUP_REMOVED lines=71> */
[----:B------:R-:W-:-:S05]  /*11f50*/  FMUL R24, R31, R40 ;  /* 0x000000281f187220 */ /* 0x000fca0000400000 */
[----:B------:R-:W-:-:S05]  /*11f60*/  F2FP.BF16.F32.PACK_AB R24, R34, R24 ;  /* 0x000000182218723e */ /* 0x000fca00000010ff */
[----:B------:R1:W-:Y:S02]  /*11f70*/  STSM.16.M88.4 [R23+0x6200], R24 ;  /* 0x0062001817007844 */ /* 0x0003e40000000200 */
[----:B-1----:R-:W-:Y:S01]  /*11f80*/  FADD R27, R29, 1 ;  /* 0x3f8000001d1b7421 */ /* 0x002fe20000000000 */
        /* <DEDUP_REMOVED lines=18> */
[----:B------:R-:W-:Y:S02]  /*120b0*/  UIADD3 UR8, UR49, 0x6200, URZ ;  /* 0x0000620031087890 */ /* 0x000fe4000fffe03f */
[----:B------:R-:W-:Y:S01]  /*120c0*/  UIADD3.X UR7, URZ, UR51, URZ, UP0, !UPT ;  /* 0x000000333f077290 */ /* 0x000fe200087fe43f */
[----:B------:R-:W-:-:S08]  /*120d0*/  UMOV UR11, UR43 ;  /* 0x0000002b000b7c82 */ /* 0x000fd00008000000 */
[----:B------:R2:W-:Y:S01]  /*120e0*/  UTMASTG.3D [UR8], [UR6] ;  /* 0x00000008060073b5 */ /* 0x0005e20008010000 */
[----:B------:R0:W-:Y:S01]  /*120f0*/  UTMACMDFLUSH ;  /* 0x00000000000079b7 */ /* 0x0001e20000000000 */
[----:B--2---:R-:W-:-:S04]  /*12100*/  DEPBAR.LE SB0, 0x1 ;  /* 0x000080400000791a */ /* 0x004fc80000000000 */
.L_x_91:
[----:B------:R-:W-:Y:S05]  /*12110*/  BSYNC B0 ;  /* 0x0000000000007941 */ /* 0x000fea0003800000 */
.L_x_90:
        /* <DEDUP_REMOVED lines=8> */
.L_x_94:
[----:B------:R-:W-:-:S04]  /*121a0*/  ULEA UR4, UR5, UR49, 0x3 ;  /* 0x0000003105047291 */ /* 0x000fc8000f8e183f */
[----:B------:R-:W-:-:S04]  /*121b0*/  UIADD3 UR4, UR4, 0x50, URZ ;  /* 0x0000005004047890 */ /* 0x000fc8000fffe03f */
[----:B------:R-:W-:-:S09]  /*121c0*/  UPRMT UR4, UR48, 0x654, UR4 ;  /* 0x0000065430047896 */ /* 0x000fd20008000004 */
[----:B------:R-:W-:Y:S03]  /*121d0*/  SYNCS.ARRIVE.TRANS64.RED.A1T0 RZ, [UR4], RZ ;  /* 0x000000ffffff79a7 */ /* 0x000fe60008100404 */
.L_x_93:
[----:B------:R-:W-:Y:S05]  /*121e0*/  BSYNC B0 ;  /* 0x0000000000007941 */ /* 0x000fea0003800000 */
.L_x_92:
        /* <DEDUP_REMOVED lines=8> */
.L_x_97:
[----:B-1----:R-:W-:Y:S01]  /*12270*/  LEA R24, R0, UR49, 0x3 ;  /* 0x0000003100187c11 */ /* 0x002fe2000f8e18ff */
[----:B------:R-:W-:Y:S01]  /*12280*/  BSSY B1, `(.L_x_98) ;  /* 0x0000004000017945 */ /* 0x000fe20003800000 */
[----:B------:R-:W-:-:S04]  /*12290*/  SHF.L.U32 R25, R6, 0x1f, RZ ;  /* 0x0000001f06197819 */ /* 0x000fc800000006ff */
[----:B------:R-:W1:Y:S02]  /*122a0*/  SYNCS.PHASECHK.TRANS64.TRYWAIT P3, [R24+URZ+0x30], R25 ;  /* 0x00003019180075a7 */ /* 0x000e64000806017f */
[----:B-1----:R-:W-:Y:S05]  /*122b0*/  @!P3 BRA `(.L_x_99) ;  /* 0x000001cc0034b947 */ /* 0x002fea0003800000 */
.L_x_377:
[----:B------:R-:W-:Y:S05]  /*122c0*/  BSYNC B1 ;  /* 0x0000000000017941 */ /* 0x000fea0003800000 */
.L_x_98:
[----:B------:R-:W-:Y:S05]  /*122d0*/  @P4 BRA `(.L_x_100) ;  /* 0x0000000000944947 */ /* 0x000fea0003800000 */
[----:B------:R-:W-:Y:S01]  /*122e0*/  IMAD R9, R0, 0x2000, R157 ;  /* 0x0000200000097824 */ /* 0x000fe200078e029d */
[----:B------:R-:W-:Y:S05]  /*122f0*/  WARPSYNC.ALL ;  /* 0x0000000000007948 */ /* 0x000fea0003800000 */
[----:B------:R-:W-:Y:S02]  /*12300*/  LEA R12, R156, R9, 0x1 ;  /* 0x000000099c0c7211 */ /* 0x000fe400078e08ff */
[----:B------:R-:W2:Y:S04]  /*12310*/  LDSM.16.M88.4 R8, [R9] ;  /* 0x000000000908783b */ /* 0x000ea80000000200 */
[----:B------:R-:W3:Y:S01]  /*12320*/  LDSM.16.M88.4 R12, [R12] ;  /* 0x000000000c0c783b */ /* 0x000ee20000000200 */
[C---:B--2---:R-:W-:Y:S01]  /*12330*/  SHF.L.U32 R26, R8.reuse, 0x10, RZ ;  /* 0x00000010081a7819 */ /* 0x044fe200000006ff */
[----:B------:R-:W-:Y:S01]  /*12340*/  IMAD.U32 R21, R9, 0x10000, RZ ;  /* 0x0001000009157824 */ /* 0x000fe200078e00ff */
[----:B------:R-:W-:-:S02]  /*12350*/  LOP3.LUT R27, R8, 0xffff0000, RZ, 0xc0, !PT ;  /* 0xffff0000081b7812 */ /* 0x000fc400078ec0ff */
[----:B------:R-:W-:Y:S01]  /*12360*/  LOP3.LUT R20, R9, 0xffff0000, RZ, 0xc0, !PT ;  /* 0xffff000009147812 */ /* 0x000fe200078ec0ff */
[----:B---3--:R-:W-:Y:S01]  /*12370*/  IMAD.U32 R3, R15, 0x10000, RZ ;  /* 0x000100000f037824 */ /* 0x008fe200078e00ff */
[----:B------:R-:W-:Y:S01]  /*12380*/  SHF.L.U32 R19, R10, 0x10, RZ ;  /* 0x000000100a137819 */ /* 0x000fe200000006ff */
[----:B------:R-:W-:Y:S01]  /*12390*/  FMUL R21, R16, R21 ;  /* 0x0000001510157220 */ /* 0x000fe20000400000 */
[----:B------:R-:W-:Y:S01]  /*123a0*/  LOP3.LUT R18, R10, 0xffff0000, RZ, 0xc0, !PT ;  /* 0xffff00000a127812 */ /* 0x000fe200078ec0ff */
[C---:B------:R-:W-:Y:S01]  /*123b0*/  FMUL R20, R16.reuse, R20 ;  /* 0x0000001410147220 */ /* 0x040fe20000400000 */
[C---:B-1----:R-:W-:Y:S01]  /*123c0*/  SHF.L.U32 R24, R11.reuse, 0x10, RZ ;  /* 0x000000100b187819 */ /* 0x042fe200000006ff */
[----:B------:R-:W-:Y:S01]  /*123d0*/  FMUL R19, R16, R19 ;  /* 0x0000001310137220 */ /* 0x000fe20000400000 */
[----:B------:R-:W-:Y:S01]  /*123e0*/  LOP3.LUT R25, R11, 0xffff0000, RZ, 0xc0, !PT ;  /* 0xffff00000b197812 */ /* 0x000fe200078ec0ff */
[C---:B------:R-:W-:Y:S01]  /*123f0*/  IMAD.U32 R11, R12.reuse, 0x10000, RZ ;  /* 0x000100000c0b7824 */ /* 0x040fe200078e00ff */
[----:B------:R-:W-:Y:S01]  /*12400*/  LOP3.LUT R10, R12, 0xffff0000, RZ, 0xc0, !PT ;  /* 0xffff00000c0a7812 */ /* 0x000fe200078ec0ff */
[C---:B------:R-:W-:Y:S01]  /*12410*/  FMUL R12, R16.reuse, R27 ;  /* 0x0000001b100c7220 */ /* 0x040fe20000400000 */
[C---:B------:R-:W-:Y:S01]  /*12420*/  SHF.L.U32 R9, R13.reuse, 0x10, RZ ;  /* 0x000000100d097819 */ /* 0x040fe200000006ff */
        /* <DEDUP_REMOVED lines=16> */
.L_x_100:
[----:B------:R-:W-:-:S04]  /*12530*/  IADD3 R0, R0, 0x1, RZ ;  /* 0x0000000100007810 */ /* 0x000fc80007ffe0ff */
[----:B------:R-:W-:-:S04]  /*12540*/  ISETP.NE.AND P3, PT, R0, 0x4, PT ;  /* 0x000000040000780c */ /* 0x000fc80003f65270 */
[----:B-1----:R-:W-:Y:S02]  /*12550*/  SEL R24, RZ, 0x1, P3 ;  /* 0x00000001ff187807 */ /* 0x002fe40001800000 */
[----:B------:R-:W-:Y:S02]  /*12560*/  SEL R0, R0, RZ, P3 ;  /* 0x000000ff00007207 */ /* 0x000fe40001800000 */
[----:B------:R-:W-:-:S07]  /*12570*/  LOP3.LUT R6, R6, R24, RZ, 0x3c, !PT ;  /* 0x0000001806067212 */ /* 0x000fce00078e3cff */
.L_x_96:
[----:B------:R-:W-:Y:S05]  /*12580*/  BSYNC B0 ;  /* 0x0000000000007941 */ /* 0x000fea0003800000 */
.L_x_95:
[----:B-1----:R-:W2:Y:S04]  /*12590*/  LDL.LU R24, [R1+0x88] ;  /* 0x0000880001187983 */ /* 0x002ea80000300800 */
[----:B------:R-:W3:Y:S04]  /*125a0*/  LDL.LU R29, [R1+0x8c] ;  /* 0x00008c00011d7983 */ /* 0x000ee80000300800 */
[----:B------:R-:W4:Y:S04]  /*125b0*/  LDL.LU R39, [R1+0x90] ;  /* 0x0000900001277983 */ /* 0x000f280000300800 */
        /* <DEDUP_REMOVED lines=8> */
[----:B------:R-:W5:Y:S04]  /*12640*/  LDL.LU R40, [R1+0xb4] ;  /* 0x0000b40001287983 */ /* 0x000f680000300800 */
[----:B------:R-:W5:Y:S04]  /*12650*/  LDL.LU R41, [R1+0xb8] ;  /* 0x0000b80001297983 */ /* 0x000f680000300800 */
[----:B------:R-:W5:Y:S04]  /*12660*/  LDL.LU R42, [R1+0xbc] ;  /* 0x0000bc00012a7983 */ /* 0x000f680000300800 */
[----:B------:R-:W5:Y:S04]  /*12670*/  LDL.LU R43, [R1+0x84] ;  /* 0x00008400012b7983 */ /* 0x000f680000300800 */
[----:B------:R-:W5:Y:S01]  /*12680*/  LDL.LU R45, [R1+0x80] ;  /* 0x00008000012d7983 */ /* 0x000f620000300800 */
[----:B------:R-:W-:Y:S05]  /*12690*/  WARPSYNC.ALL ;  /* 0x0000000000007948 */ /* 0x000fea0003800000 */
[----:B------:R-:W-:Y:S01]  /*126a0*/  BSSY B0, `(.L_x_101) ;  /* 0x00001bc000007945 */ /* 0x000fe20003800000 */
[----:B--2---:R-:W-:-:S04]  /*126b0*/  FFMA R25, R17, R24, R21 ;  /* 0x0000001811197223 */ /* 0x004fc80000000015 */
        /* <DEDUP_REMOVED lines=25> */
[----:B------:R-:W-:-:S03]  /*12850*/  FFMA R26, R17, R29, R20 ;  /* 0x0000001d111a7223 */ /* 0x000fc60000000014 */
        /* <DEDUP_REMOVED lines=24> */
[----:B----4-:R-:W-:-:S04]  /*129e0*/  FFMA R24, R17, R39, R19 ;  /* 0x0000002711187223 */ /* 0x010fc80000000013 */
[----:B------:R-:W-:-:S04]  /*129f0*/  FADD R27, R27, 1 ;  /* 0x3f8000001b1b7421 */ /* 0x000fc80000000000 */
[----:B------:R-:W-:-:S05]  /*12a00*/  FMUL R26, R27, R26 ;  /* 0x0000001a1b1a7220 */ /* 0x000fca0000400000 */
[----:B------:R-:W-:Y:S01]  /*12a10*/  F2FP.BF16.F32.PACK_AB R25, R26, R25 ;  /* 0x000000191a19723e */ /* 0x000fe200000010ff */
        /* <DEDUP_REMOVED lines=23> */
[----:B------:R-:W-:Y:S01]  /*12b90*/  FADD R24, R27, 1 ;  /* 0x3f8000001b187421 */ /* 0x000fe20000000000 */
[----:B-----5:R-:W-:-:S03]  /*12ba0*/  FFMA R27, R17, R30, R18 ;  /* 0x0000001e111b7223 */ /* 0x020fc60000000012 */
        /* <DEDUP_REMOVED lines=52> */
[----:B------:R-:W-:-:S03]  /*12ef0*/  FFMA R28, R17, R31, R14 ;  /* 0x0000001f111c7223 */ /* 0x000fc6000000000e */
        /* <DEDUP_REMOVED lines=29> */
[----:B------:R-:W-:Y:S02]  /*130d0*/  FSETP.GE.AND P3, PT, |R28|, 1.0029599666595458984, PT ;  /* 0x3f8060fe1c00780b */ /* 0x000fe40003f66200 */
        /* <DEDUP_REMOVED lines=72> */
[----:B------:R-:W-:Y:S01]  /*13560*/  FMUL R30, R33, 0.70710676908493041992 ;  /* 0x3f3504f3211e7820 */ /* 0x000fe20000400000 */
[----:B------:R-:W-:Y:S01]  /*13570*/  FADD R31, R31, 1 ;  /* 0x3f8000001f1f7421 */ /* 0x000fe20000000000 */
        /* <DEDUP_REMOVED lines=126> */
[----:B------:R-:W-:-:S03]  /*13d60*/  FADD R40, R40, 1 ;  /* 0x3f80000028287421 */ /* 0x000fc60000000000 */
        /* <DEDUP_REMOVED lines=48> */
[----:B------:R-:W-:-:S04]  /*14070*/  FADD R41, R30, 1 ;  /* 0x3f8000001e297421 */ /* 0x000fc80000000000 */
[----:B------:R-:W-:Y:S01]  /*14080*/  FADD R43, R43, 1 ;  /* 0x3f8000002b2b7421 */ /* 0x000fe20000000000 */
[----:B------:R-:W-:-:S03]  /*14090*/  FMUL R32, R41, R32 ;  /* 0x0000002029207220 */ /* 0x000fc60000400000 */
[----:B------:R-:W-:Y:S01]  /*140a0*/  FMUL R42, R43, R42 ;  /* 0x0000002a2b2a7220 */ /* 0x000fe20000400000 */
[----:B------:R-:W-:-:S04]  /*140b0*/  FADD R43, R36, 1 ;  /* 0x3f800000242b7421 */ /* 0x000fc80000000000 */
[----:B------:R-:W-:Y:S01]  /*140c0*/  F2FP.BF16.F32.PACK_AB R24, R24, R42 ;  /* 0x0000002a1818723e */ /* 0x000fe200000010ff */
[----:B------:R-:W-:-:S04]  /*140d0*/  FMUL R41, R43, R34 ;  /* 0x000000222b297220 */ /* 0x000fc80000400000 */
[----:B------:R1:W-:Y:S02]  /*140e0*/  STSM.16.M88.4 [R23+0x200], R24 ;  /* 0x0002001817007844 */ /* 0x0003e40000000200 */
[----:B-1----:R-:W-:Y:S01]  /*140f0*/  FMUL R27, R40, R39 ;  /* 0x00000027281b7220 */ /* 0x002fe20000400000 */
[----:B------:R-:W-:Y:S02]  /*14100*/  F2FP.BF16.F32.PACK_AB R24, R29, R28 ;  /* 0x0000001c1d18723e */ /* 0x000fe400000010ff */
[----:B------:R-:W-:Y:S02]  /*14110*/  F2FP.BF16.F32.PACK_AB R25, R33, R31 ;  /* 0x0000001f2119723e */ /* 0x000fe400000010ff */
[----:B------:R-:W-:Y:S02]  /*14120*/  F2FP.BF16.F32.PACK_AB R26, R41, R32 ;  /* 0x00000020291a723e */ /* 0x000fe400000010ff */
[----:B------:R-:W-:-:S05]  /*14130*/  F2FP.BF16.F32.PACK_AB R27, R27, R38 ;  /* 0x000000261b1b723e */ /* 0x000fca00000010ff */
[----:B------:R1:W-:Y:S01]  /*14140*/  STSM.16.M88.4 [R162], R24 ;  /* 0x00000018a2007844 */ /* 0x0003e20000000200 */
        /* <DEDUP_REMOVED lines=17> */
.L_x_102:
[----:B------:R-:W-:Y:S05]  /*14260*/  BSYNC B0 ;  /* 0x0000000000007941 */ /* 0x000fea0003800000 */
.L_x_101:
[----:B------:R-:W-:Y:S06]  /*14270*/  BAR.SYNC.DEFER_BLOCKING 0x1, 0x100 ;  /* 0x0044000000007b1d */ /* 0x000fec0000010000 */
[----:B------:R-:W-:Y:S04]  /*14280*/  BSSY B0, `(.L_x_103) ;  /* 0x0000009000007945 */ /* 0x000fe80003800000 */
[----:B------:R-:W-:Y:S05]  /*14290*/  @P0 BRA `(.L_x_104) ;  /* 0x00000000001c0947 */ /* 0x000fea0003800000 */
[----:B------:R-:W-:-:S13]  /*142a0*/  ISETP.NE.AND P3, PT, R22, 0x3, PT ;  /* 0x000000031600780c */ /* 0x000fda0003f65270 */
[----:B------:R-:W-:Y:S05]  /*142b0*/  @!P3 BRA `(.L_x_105) ;  /* 0x000000000004b947 */ /* 0x000fea0003800000 */
[----:B------:R-:W-:Y:S01]  /*142c0*/  BPT.TRAP 0x1 ;  /* 0x000000040000795c */ /* 0x000fe20000300000 */
.L_x_105:
[----:B------:R-:W-:-:S04]  /*142d0*/  ULEA UR4, UR5, UR49, 0x3 ;  /* 0x0000003105047291 */ /* 0x000fc8000f8e183f */
[----:B------:R-:W-:-:S04]  /*142e0*/  UIADD3 UR4, UR4, 0x50, URZ ;  /* 0x0000005004047890 */ /* 0x000fc8000fffe03f */
[----:B------:R-:W-:-:S09]  /*142f0*/  UPRMT UR4, UR48, 0x654, UR4 ;  /* 0x0000065430047896 */ /* 0x000fd20008000004 */
[----:B------:R-:W-:Y:S03]  /*14300*/  SYNCS.ARRIVE.TRANS64.RED.A1T0 RZ, [UR4], RZ ;  /* 0x000000ffffff79a7 */ /* 0x000fe60008100404 */
.L_x_104:
[----:B------:R-:W-:Y:S05]  /*14310*/  BSYNC B0 ;  /* 0x0000000000007941 */ /* 0x000fea0003800000 */
.L_x_103:
        /* <DEDUP_REMOVED lines=8> */
.L_x_108:
[----:B-1----:R-:W-:Y:S01]  /*143a0*/  LEA R25, R0, UR49, 0x3 ;  /* 0x0000003100197c11 */ /* 0x002fe2000f8e18ff */
[----:B------:R-:W-:Y:S01]  /*143b0*/  BSSY B1, `(.L_x_109) ;  /* 0x0000006000017945 */ /* 0x000fe20003800000 */
[----:B------:R-:W-:Y:S02]  /*143c0*/  SHF.L.U32 R26, R6, 0x1f, RZ ;  /* 0x0000001f061a7819 */ /* 0x000fe400000006ff */
[----:B------:R-:W-:Y:S02]  /*143d0*/  IADD3 R24, R0, 0x1, RZ ;  /* 0x0000000100187810 */ /* 0x000fe40007ffe0ff */
[----:B------:R-:W1:Y:S02]  /*143e0*/  SYNCS.PHASECHK.TRANS64.TRYWAIT P5, [R25+URZ+0x30], R26 ;  /* 0x0000301a190075a7 */ /* 0x000e6400080a017f */
[----:B------:R-:W-:Y:S01]  /*143f0*/  ISETP.NE.AND P3, PT, R24, 0x4, PT ;  /* 0x000000041800780c */ /* 0x000fe20003f65270 */
[----:B-1----:R-:W-:-:S12]  /*14400*/  @!P5 BRA `(.L_x_110) ;  /* 0x000001a800f4d947 */ /* 0x002fd80003800000 */
.L_x_378:
[----:B------:R-:W-:Y:S05]  /*14410*/  BSYNC B1 ;  /* 0x0000000000017941 */ /* 0x000fea0003800000 */
.L_x_109:
[----:B------:R-:W-:Y:S05]  /*14420*/  @P4 BRA `(.L_x_111) ;  /* 0x0000000000944947 */ /* 0x000fea0003800000 */
[----:B------:R-:W-:Y:S01]  /*14430*/  IMAD R3, R0, 0x2000, R157 ;  /* 0x0000200000037824 */ /* 0x000fe200078e029d */
[----:B------:R-:W-:Y:S05]  /*14440*/  WARPSYNC.ALL ;  /* 0x0000000000007948 */ /* 0x000fea0003800000 */
[----:B------:R-:W-:Y:S01]  /*14450*/  LEA R12, R156, R3, 0x1 ;  /* 0x000000039c0c7211 */ /* 0x000fe200078e08ff */
[----:B------:R-:W2:Y:S05]  /*14460*/  LDSM.16.M88.4 R8, [R3] ;  /* 0x000000000308783b */ /* 0x000eaa0000000200 */
[----:B------:R-:W3:Y:S01]  /*14470*/  LDSM.16.M88.4 R12, [R12] ;  /* 0x000000000c0c783b */ /* 0x000ee20000000200 */
[----:B--2---:R-:W-:Y:S01]  /*14480*/  IMAD.U32 R21, R9, 0x10000, RZ ;  /* 0x0001000009157824 */ /* 0x004fe200078e00ff */
[----:B------:R-:W-:-:S02]  /*14490*/  SHF.L.U32 R31, R11, 0x10, RZ ;  /* 0x000000100b1f7819 */ /* 0x000fc400000006ff */
[----:B------:R-:W-:Y:S01]  /*144a0*/  SHF.L.U32 R5, R8, 0x10, RZ ;  /* 0x0000001008057819 */ /* 0x000fe200000006ff */
[----:B------:R-:W-:Y:S01]  /*144b0*/  FMUL R21, R16, R21 ;  /* 0x0000001510157220 */ /* 0x000fe20000400000 */
[----:B------:R-:W-:Y:S01]  /*144c0*/  LOP3.LUT R19, R8, 0xffff0000, RZ, 0xc0, !PT ;  /* 0xffff000008137812 */ /* 0x000fe200078ec0ff */
[----:B---3--:R-:W-:Y:S01]  /*144d0*/  IMAD.U32 R33, R12, 0x10000, RZ ;  /* 0x000100000c217824 */ /* 0x008fe200078e00ff */
[----:B------:R-:W-:Y:S01]  /*144e0*/  LOP3.LUT R9, R9, 0xffff0000, RZ, 0xc0, !PT ;  /* 0xffff000009097812 */ /* 0x000fe200078ec0ff */
[----:B------:R-:W-:Y:S01]  /*144f0*/  IMAD.U32 R3, R15, 0x10000, RZ ;  /* 0x000100000f037824 */ /* 0x000fe200078e00ff */
[----:B------:R-:W-:Y:S02]  /*14500*/  LOP3.LUT R11, R11, 0xffff0000, RZ, 0xc0, !PT ;  /* 0xffff00000b0b7812 */ /* 0x000fe400078ec0ff */
[----:B------:R-:W-:Y:S01]  /*14510*/  SHF.L.U32 R27, R10, 0x10, RZ ;  /* 0x000000100a1b7819 */ /* 0x000fe200000006ff */
[----:B------:R-:W-:Y:S01]  /*14520*/  FMUL R20, R16, R9 ;  /* 0x0000000910147220 */ /* 0x000fe20000400000 */
[----:B------:R-:W-:Y:S01]  /*14530*/  LOP3.LUT R29, R10, 0xffff0000, RZ, 0xc0, !PT ;  /* 0xffff00000a1d7812 */ /* 0x000fe200078ec0ff */
[----:B------:R-:W-:Y:S01]  /*14540*/  FMUL R3, R16, R3 ;  /* 0x0000000310037220 */ /* 0x000fe20000400000 */
        /* <DEDUP_REMOVED lines=10> */
[----:B-1----:R-:W-:Y:S01]  /*145f0*/  LOP3.LUT R25, R15, 0xffff0000, RZ, 0xc0, !PT ;  /* 0xffff00000f197812 */ /* 0x002fe200078ec0ff */
        /* <DEDUP_REMOVED lines=8> */
.L_x_111:
[----:B-1----:R-:W-:Y:S02]  /*14680*/  SEL R25, RZ, 0x1, P3 ;  /* 0x00000001ff197807 */ /* 0x002fe40001800000 */
[----:B------:R-:W-:Y:S02]  /*14690*/  SEL R0, R24, RZ, P3 ;  /* 0x000000ff18007207 */ /* 0x000fe40001800000 */
[----:B------:R-:W-:-:S07]  /*146a0*/  LOP3.LUT R6, R6, R25, RZ, 0x3c, !PT ;  /* 0x0000001906067212 */ /* 0x000fce00078e3cff */
.L_x_107:
[----:B------:R-:W-:Y:S05]  /*146b0*/  BSYNC B0 ;  /* 0x0000000000007941 */ /* 0x000fea0003800000 */
.L_x_106:
[C---:B------:R-:W-:Y:S01]  /*146c0*/  FFMA R58, R17.reuse, R58, R21 ;  /* 0x0000003a113a7223 */ /* 0x040fe20000000015 */
[C---:B------:R-:W-:Y:S01]  /*146d0*/  FFMA R59, R17.reuse, R59, R20 ;  /* 0x0000003b113b7223 */ /* 0x040fe20000000014 */
[C---:B------:R-:W-:Y:S01]  /*146e0*/  FFMA R60, R17.reuse, R60, R19 ;  /* 0x0000003c113c7223 */ /* 0x040fe20000000013 */
[C---:B------:R-:W-:Y:S01]  /*146f0*/  FFMA R61, R17.reuse, R61, R18 ;  /* 0x0000003d113d7223 */ /* 0x040fe20000000012 */
[----:B-1----:R-:W-:Y:S01]  /*14700*/  FMUL R25, R58, 0.70710676908493041992 ;  /* 0x3f3504f33a197820 */ /* 0x002fe20000400000 */
[C---:B------:R-:W-:Y:S01]  /*14710*/  FFMA R62, R17.reuse, R62, R15 ;  /* 0x0000003e113e7223 */ /* 0x040fe2000000000f */
        /* <DEDUP_REMOVED lines=13> */
[----:B------:R-:W-:Y:S01]  /*147f0*/  FSEL R26, R170, 0.0052134888246655464172, P3 ;  /* 0x3baad5eaaa1a7808 */ /* 0x000fe20001800000 */
[C---:B------:R-:W-:Y:S01]  /*14800*/  FFMA R71, R17.reuse, R71, R2 ;  /* 0x0000004711477223 */ /* 0x040fe20000000002 */
[----:B------:R-:W-:Y:S01]  /*14810*/  FFMA R57, R17, R57, R12 ;  /* 0x0000003911397223 */ /* 0x000fe2000000000c */
[C---:B------:R-:W-:Y:S01]  /*14820*/  FFMA R27, R24.reuse, R27, R29 ;  /* 0x0000001b181b7223 */ /* 0x040fe2000000001d */
[----:B------:R-:W-:Y:S01]  /*14830*/  FSEL R29, -|R25|, R25, P3 ;  /* 0x00000019191d7208 */ /* 0x000fe20001800300 */
        /* <DEDUP_REMOVED lines=12> */
[C---:B------:R-:W-:Y:S01]  /*14900*/  FMUL R26, R59.reuse, 0.70710676908493041992 ;  /* 0x3f3504f33b1a7820 */ /* 0x040fe20000400000 */
[----:B------:R-:W-:Y:S02]  /*14910*/  FMUL R59, R59, 0.5 ;  /* 0x3f0000003b3b7820 */ /* 0x000fe40000400000 */
[----:B------:R-:W-:Y:S01]  /*14920*/  FFMA R24, R24, R29, R29 ;  /* 0x0000001d18187223 */ /* 0x000fe2000000001d */
[C---:B------:R-:W-:Y:S01]  /*14930*/  FMUL R27, R26.reuse, R26 ;  /* 0x0000001a1a1b7220 */ /* 0x040fe20000400000 */
[----:B------:R-:W-:-:S04]  /*14940*/  FSETP.GE.AND P5, PT, |R26|, 1.0029599666595458984, PT ;  /* 0x3f8060fe1a00780b */ /* 0x000fc80003fa6200 */
[----:B------:R-:W-:Y:S02]  /*14950*/  FSEL R27, |R26|, R27, P5 ;  /* 0x0000001b1a1b7208 */ /* 0x000fe40002800200 */
[----:B------:R-:W-:Y:S02]  /*14960*/  FSEL R28, R172, 8.4834944573231041431e-05, P5 ;  /* 0x38b1e96aac1c7808 */ /* 0x000fe40002800000 */
[----:B------:R-:W-:Y:S02]  /*14970*/  FSEL R30, -R171, -0.00082130916416645050049, P5 ;  /* 0xba574d20ab1e7808 */ /* 0x000fe40002800100 */
[----:B------:R-:W-:Y:S02]  /*14980*/  FSEL R31, R170, 0.0052134888246655464172, P5 ;  /* 0x3baad5eaaa1f7808 */ /* 0x000fe40002800000 */
[----:B------:R-:W-:Y:S01]  /*14990*/  FSEL R29, -R169, -0.026868773624300956726, P5 ;  /* 0xbcdc1be7a91d7808 */ /* 0x000fe20002800100 */
[----:B------:R-:W-:-:S04]  /*149a0*/  FFMA R28, R27, R28, R30 ;  /* 0x0000001c1b1c7223 */ /* 0x000fc8000000001e */
[----:B------:R-:W-:Y:S01]  /*149b0*/  FFMA R28, R27, R28, R31 ;  /* 0x0000001c1b1c7223 */ /* 0x000fe2000000001f */
[----:B------:R-:W-:-:S03]  /*149c0*/  FSEL R31, R168, 0.11284004896879196167, P5 ;  /* 0x3de718afa81f7808 */ /* 0x000fc60002800000 */
[C---:B------:R-:W-:Y:S02]  /*149d0*/  FFMA R28, R27.reuse, R28, R29 ;  /* 0x0000001c1b1c7223 */ /* 0x040fe4000000001d */
[----:B------:R-:W1:Y:S02]  /*149e0*/  @P3 MUFU.EX2 R29, R24 ;  /* 0x00000018001d3308 */ /* 0x000e640000000800 */
[----:B------:R-:W-:Y:S01]  /*149f0*/  FFMA R28, R27, R28, R31 ;  /* 0x0000001c1b1c7223 */ /* 0x000fe2000000001f */
[----:B------:R-:W-:-:S05]  /*14a00*/  FSEL R31, R167, -0.37612664699554443359, P5 ;  /* 0xbec093aca71f7808 */ /* 0x000fca0002800000 */
[----:B------:R-:W-:Y:S01]  /*14a10*/  FFMA R28, R27, R28, R31 ;  /* 0x0000001c1b1c7223 */ /* 0x000fe2000000001f */
[----:B------:R-:W-:-:S05]  /*14a20*/  FSEL R31, R166, 0.12837915122509002686, P5 ;  /* 0x3e0375d3a61f7808 */ /* 0x000fca0002800000 */
[----:B------:R-:W-:Y:S01]  /*14a30*/  FFMA R28, R27, R28, R31 ;  /* 0x0000001c1b1c7223 */ /* 0x000fe2000000001f */
[C---:B------:R-:W-:Y:S01]  /*14a40*/  FMUL R27, R60.reuse, 0.70710676908493041992 ;  /* 0x3f3504f33c1b7820 */ /* 0x040fe20000400000 */
[----:B------:R-:W-:Y:S01]  /*14a50*/  FMUL R60, R60, 0.5 ;  /* 0x3f0000003c3c7820 */ /* 0x000fe20000400000 */
[----:B-1----:R-:W-:-:S05]  /*14a60*/  @P3 FADD R30, -R29, 1 ;  /* 0x3f8000001d1e3421 */ /* 0x002fca0000000100 */
[----:B------:R-:W-:Y:S01]  /*14a70*/  @P3 LOP3.LUT R24, R30, 0x80000000, R25, 0xb8, !PT ;  /* 0x800000001e183812 */ /* 0x000fe200078eb819 */
[C---:B------:R-:W-:Y:S01]  /*14a80*/  FMUL R30, R27.reuse, R27 ;  /* 0x0000001b1b1e7220 */ /* 0x040fe20000400000 */
[C---:B------:R-:W-:Y:S02]  /*14a90*/  FSETP.GE.AND P3, PT, |R27|.reuse, 1.0029599666595458984, PT ;  /* 0x3f8060fe1b00780b */ /* 0x040fe40003f66200 */
[----:B------:R-:W-:Y:S02]  /*14aa0*/  FSEL R25, -|R26|, R26, P5 ;  /* 0x0000001a1a197208 */ /* 0x000fe40002800300 */
[----:B------:R-:W-:Y:S02]  /*14ab0*/  FSEL R29, |R27|, R30, P3 ;  /* 0x0000001e1b1d7208 */ /* 0x000fe40001800200 */
[----:B------:R-:W-:Y:S01]  /*14ac0*/  FSEL R30, R172, 8.4834944573231041431e-05, P3 ;  /* 0x38b1e96aac1e7808 */ /* 0x000fe20001800000 */
[----:B------:R-:W-:Y:S01]  /*14ad0*/  FFMA R25, R28, R25, R25 ;  /* 0x000000191c197223 */ /* 0x000fe20000000019 */
[----:B------:R-:W-:-:S02]  /*14ae0*/  FSEL R32, -R171, -0.00082130916416645050049, P3 ;  /* 0xba574d20ab207808 */ /* 0x000fc40001800100 */
[----:B------:R-:W-:Y:S01]  /*14af0*/  FSEL R31, R170, 0.0052134888246655464172, P3 ;  /* 0x3baad5eaaa1f7808 */ /* 0x000fe20001800000 */
[----:B------:R-:W1:Y:S02]  /*14b00*/  @P5 MUFU.EX2 R28, R25 ;  /* 0x00000019001c5308 */ /* 0x000e640000000800 */
[----:B------:R-:W-:-:S04]  /*14b10*/  FFMA R30, R29, R30, R32 ;  /* 0x0000001e1d1e7223 */ /* 0x000fc80000000020 */
        /* <DEDUP_REMOVED lines=9> */
[----:B-1----:R-:W-:Y:S01]  /*14bb0*/  @P5 FADD R31, -R28, 1 ;  /* 0x3f8000001c1f5421 */ /* 0x002fe20000000100 */
[C---:B------:R-:W-:Y:S01]  /*14bc0*/  FMUL R28, R61.reuse, 0.70710676908493041992 ;  /* 0x3f3504f33d1c7820 */ /* 0x040fe20000400000 */
[----:B------:R-:W-:-:S03]  /*14bd0*/  FMUL R61, R61, 0.5 ;  /* 0x3f0000003d3d7820 */ /* 0x000fc60000400000 */
        /* <DEDUP_REMOVED lines=44> */
[----:B------:R-:W-:-:S04]  /*14ea0*/  FMUL R30, R63, 0.70710676908493041992 ;  /* 0x3f3504f33f1e7820 */ /* 0x000fc80000400000 */
        /* <DEDUP_REMOVED lines=43> */
[----:B-1----:R-:W-:-:S05]  /*15160*/  @P5 FADD R33, -R32, 1 ;  /* 0x3f80000020215421 */ /* 0x002fca0000000100 */
[----:B------:R-:W-:Y:S01]  /*15170*/  @P5 LOP3.LUT R29, R33, 0x80000000, R30, 0xb8, !PT ;  /* 0x80000000211d5812 */ /* 0x000fe200078eb81e */
[C---:B------:R-:W-:Y:S01]  /*15180*/  FMUL R33, R65.reuse, 0.70710676908493041992 ;  /* 0x3f3504f341217820 */ /* 0x040fe20000400000 */
[----:B------:R-:W-:-:S03]  /*15190*/  FMUL R65, R65, 0.5 ;  /* 0x3f00000041417820 */ /* 0x000fc60000400000 */
[C---:B------:R-:W-:Y:S01]  /*151a0*/  FMUL R32, R33.reuse, R33 ;  /* 0x0000002121207220 */ /* 0x040fe20000400000 */
[----:B------:R-:W-:-:S04]  /*151b0*/  FSETP.GE.AND P5, PT, |R33|, 1.0029599666595458984, PT ;  /* 0x3f8060fe2100780b */ /* 0x000fc80003fa6200 */
[----:B------:R-:W-:Y:S02]  /*151c0*/  FSEL R32, |R33|, R32, P5 ;  /* 0x0000002021207208 */ /* 0x000fe40002800200 */
[----:B------:R-:W-:Y:S02]  /*151d0*/  FSEL R37, R172, 8.4834944573231041431e-05, P5 ;  /* 0x38b1e96aac257808 */ /* 0x000fe40002800000 */
[----:B------:R-:W-:Y:S02]  /*151e0*/  FSEL R39, -R171, -0.00082130916416645050049, P5 ;  /* 0xba574d20ab277808 */ /* 0x000fe40002800100 */
[----:B------:R-:W-:Y:S02]  /*151f0*/  FSEL R30, R170, 0.0052134888246655464172, P5 ;  /* 0x3baad5eaaa1e7808 */ /* 0x000fe40002800000 */
[----:B------:R-:W-:Y:S01]  /*15200*/  FSEL R36, R168, 0.11284004896879196167, P5 ;  /* 0x3de718afa8247808 */ /* 0x000fe20002800000 */
[----:B------:R-:W-:Y:S01]  /*15210*/  FFMA R39, R32, R37, R39 ;  /* 0x0000002520277223 */ /* 0x000fe20000000027 */
[----:B------:R-:W-:-:S03]  /*15220*/  FSEL R37, -|R31|, R31, P3 ;  /* 0x0000001f1f257208 */ /* 0x000fc60001800300 */
[----:B------:R-:W-:Y:S02]  /*15230*/  FFMA R39, R32, R39, R30 ;  /* 0x0000002720277223 */ /* 0x000fe4000000001e */
[----:B------:R-:W-:Y:S01]  /*15240*/  FFMA R30, R34, R37, R37 ;  /* 0x00000025221e7223 */ /* 0x000fe20000000025 */
[----:B------:R-:W-:-:S05]  /*15250*/  FSEL R34, -R169, -0.026868773624300956726, P5 ;  /* 0xbcdc1be7a9227808 */ /* 0x000fca0002800100 */
[C---:B------:R-:W-:Y:S02]  /*15260*/  FFMA R39, R32.reuse, R39, R34 ;  /* 0x0000002720277223 */ /* 0x040fe40000000022 */
[----:B------:R-:W1:Y:S02]  /*15270*/  @P3 MUFU.EX2 R34, R30 ;  /* 0x0000001e00223308 */ /* 0x000e640000000800 */
[----:B------:R-:W-:Y:S01]  /*15280*/  FFMA R39, R32, R39, R36 ;  /* 0x0000002720277223 */ /* 0x000fe20000000024 */
[----:B------:R-:W-:-:S05]  /*15290*/  FSEL R36, R167, -0.37612664699554443359, P5 ;  /* 0xbec093aca7247808 */ /* 0x000fca0002800000 */
[----:B------:R-:W-:Y:S01]  /*152a0*/  FFMA R39, R32, R39, R36 ;  /* 0x0000002720277223 */ /* 0x000fe20000000024 */
[----:B------:R-:W-:-:S05]  /*152b0*/  FSEL R36, R166, 0.12837915122509002686, P5 ;  /* 0x3e0375d3a6247808 */ /* 0x000fca0002800000 */
[----:B------:R-:W-:Y:S01]  /*152c0*/  FFMA R32, R32, R39, R36 ;  /* 0x0000002720207223 */ /* 0x000fe20000000024 */
[----:B-1----:R-:W-:-:S05]  /*152d0*/  @P3 FADD R34, -R34, 1 ;  /* 0x3f80000022223421 */ /* 0x002fca0000000100 */
[----:B------:R-:W-:Y:S01]  /*152e0*/  @P3 LOP3.LUT R30, R34, 0x80000000, R31, 0xb8, !PT ;  /* 0x80000000221e3812 */ /* 0x000fe200078eb81f */
[----:B------:R-:W-:Y:S01]  /*152f0*/  FMUL R34, R66, 0.70710676908493041992 ;  /* 0x3f3504f342227820 */ /* 0x000fe20000400000 */
[----:B------:R-:W-:-:S03]  /*15300*/  FSEL R31, -|R33|, R33, P5 ;  /* 0x00000021211f7208 */ /* 0x000fc60002800300 */
[C---:B------:R-:W-:Y:S01]  /*15310*/  FMUL R37, R34.reuse, R34 ;  /* 0x0000002222257220 */ /* 0x040fe20000400000 */
[----:B------:R-:W-:Y:S01]  /*15320*/  FSETP.GE.AND P3, PT, |R34|, 1.0029599666595458984, PT ;  /* 0x3f8060fe2200780b */ /* 0x000fe20003f66200 */
[----:B------:R-:W-:-:S03]  /*15330*/  FFMA R32, R32, R31, R31 ;  /* 0x0000001f20207223 */ /* 0x000fc6000000001f */
[----:B------:R-:W-:Y:S02]  /*15340*/  FSEL R31, |R34|, R37, P3 ;  /* 0x00000025221f7208 */ /* 0x000fe40001800200 */
[----:B------:R-:W-:Y:S02]  /*15350*/  FSEL R36, R172, 8.4834944573231041431e-05, P3 ;  /* 0x38b1e96aac247808 */ /* 0x000fe40001800000 */
[----:B------:R-:W-:Y:S02]  /*15360*/  FSEL R38, -R171, -0.00082130916416645050049, P3 ;  /* 0xba574d20ab267808 */ /* 0x000fe40001800100 */
[----:B------:R-:W-:-:S03]  /*15370*/  FSEL R37, R170, 0.0052134888246655464172, P3 ;  /* 0x3baad5eaaa257808 */ /* 0x000fc60001800000 */
[----:B------:R-:W-:-:S04]  /*15380*/  FFMA R36, R31, R36, R38 ;  /* 0x000000241f247223 */ /* 0x000fc80000000026 */
[----:B------:R-:W-:Y:S01]  /*15390*/  FFMA R36, R31, R36, R37 ;  /* 0x000000241f247223 */ /* 0x000fe20000000025 */
[----:B------:R-:W-:-:S05]  /*153a0*/  FSEL R37, -R169, -0.026868773624300956726, P3 ;  /* 0xbcdc1be7a9257808 */ /* 0x000fca0001800100 */
[----:B------:R-:W-:Y:S01]  /*153b0*/  FFMA R36, R31, R36, R37 ;  /* 0x000000241f247223 */ /* 0x000fe20000000025 */
[----:B------:R-:W-:-:S05]  /*153c0*/  FSEL R37, R168, 0.11284004896879196167, P3 ;  /* 0x3de718afa8257808 */ /* 0x000fca0001800000 */
[----:B------:R-:W-:Y:S01]  /*153d0*/  FFMA R38, R31, R36, R37 ;  /* 0x000000241f267223 */ /* 0x000fe20000000025 */
[----:B------:R-:W-:Y:S01]  /*153e0*/  FSEL R37, R167, -0.37612664699554443359, P3 ;  /* 0xbec093aca7257808 */ /* 0x000fe20001800000 */
[----:B------:R-:W1:Y:S04]  /*153f0*/  @P5 MUFU.EX2 R36, R32 ;  /* 0x0000002000245308 */ /* 0x000e680000000800 */
[----:B------:R-:W-:Y:S01]  /*15400*/  FFMA R38, R31, R38, R37 ;  /* 0x000000261f267223 */ /* 0x000fe20000000025 */
[----:B------:R-:W-:-:S05]  /*15410*/  FSEL R37, R166, 0.12837915122509002686, P3 ;  /* 0x3e0375d3a6257808 */ /* 0x000fca0001800000 */
[----:B------:R-:W-:Y:S01]  /*15420*/  FFMA R31, R31, R38, R37 ;  /* 0x000000261f1f7223 */ /* 0x000fe20000000025 */
[----:B------:R-:W-:-:S05]  /*15430*/  FSEL R38, -|R34|, R34, P3 ;  /* 0x0000002222267208 */ /* 0x000fca0001800300 */
[----:B------:R-:W-:Y:S01]  /*15440*/  FFMA R31, R31, R38, R38 ;  /* 0x000000261f1f7223 */ /* 0x000fe20000000026 */
[----:B-1----:R-:W-:-:S05]  /*15450*/  @P5 FADD R36, -R36, 1 ;  /* 0x3f80000024245421 */ /* 0x002fca0000000100 */
[----:B------:R-:W-:Y:S02]  /*15460*/  @P5 LOP3.LUT R32, R36, 0x80000000, R33, 0xb8, !PT ;  /* 0x8000000024205812 */ /* 0x000fe400078eb821 */
[----:B------:R-:W1:Y:S03]  /*15470*/  @P3 MUFU.EX2 R33, R31 ;  /* 0x0000001f00213308 */ /* 0x000e660000000800 */
[----:B------:R-:W-:-:S04]  /*15480*/  FADD R32, R32, 1 ;  /* 0x3f80000020207421 */ /* 0x000fc80000000000 */
[----:B------:R-:W-:Y:S01]  /*15490*/  FMUL R32, R32, R65 ;  /* 0x0000004120207220 */ /* 0x000fe20000400000 */
[----:B-1----:R-:W-:-:S05]  /*154a0*/  @P3 FADD R33, -R33, 1 ;  /* 0x3f80000021213421 */ /* 0x002fca0000000100 */
[----:B------:R-:W-:Y:S01]  /*154b0*/  @P3 LOP3.LUT R31, R33, 0x80000000, R34, 0xb8, !PT ;  /* 0x80000000211f3812 */ /* 0x000fe200078eb822 */
[----:B------:R-:W-:-:S04]  /*154c0*/  FMUL R34, R67, 0.70710676908493041992 ;  /* 0x3f3504f343227820 */ /* 0x000fc80000400000 */
[C---:B------:R-:W-:Y:S01]  /*154d0*/  FMUL R33, R34.reuse, R34 ;  /* 0x0000002222217220 */ /* 0x040fe20000400000 */
[----:B------:R-:W-:-:S04]  /*154e0*/  FSETP.GE.AND P3, PT, |R34|, 1.0029599666595458984, PT ;  /* 0x3f8060fe2200780b */ /* 0x000fc80003f66200 */
        /* <DEDUP_REMOVED lines=17> */
[----:B-1----:R-:W-:Y:S01]  /*15600*/  @P3 FADD R37, -R36, 1 ;  /* 0x3f80000024253421 */ /* 0x002fe20000000100 */
[----:B------:R-:W-:-:S04]  /*15610*/  FMUL R36, R68, 0.70710676908493041992 ;  /* 0x3f3504f344247820 */ /* 0x000fc80000400000 */
[----:B------:R-:W-:Y:S01]  /*15620*/  @P3 LOP3.LUT R33, R37, 0x80000000, R34, 0xb8, !PT ;  /* 0x8000000025213812 */ /* 0x000fe200078eb822 */
[C---:B------:R-:W-:Y:S01]  /*15630*/  FMUL R37, R36.reuse, R36 ;  /* 0x0000002424257220 */ /* 0x040fe20000400000 */
[----:B------:R-:W-:-:S03]  /*15640*/  FSETP.GE.AND P3, PT, |R36|, 1.0029599666595458984, PT ;  /* 0x3f8060fe2400780b */ /* 0x000fc60003f66200 */
[----:B------:R-:W-:Y:S01]  /*15650*/  FADD R33, R33, 1 ;  /* 0x3f80000021217421 */ /* 0x000fe20000000000 */
        /* <DEDUP_REMOVED lines=43> */
[----:B------:R-:W-:Y:S01]  /*15910*/  FADD R36, R24, 1 ;  /* 0x3f80000018247421 */ /* 0x000fe20000000000 */
[----:B------:R-:W-:Y:S02]  /*15920*/  FMUL R24, R70, 0.70710676908493041992 ;  /* 0x3f3504f346187820 */ /* 0x000fe40000400000 */
[----:B------:R-:W-:Y:S01]  /*15930*/  FADD R37, R37, 1 ;  /* 0x3f80000025257421 */ /* 0x000fe20000000000 */
[----:B------:R-:W-:Y:S01]  /*15940*/  FMUL R36, R36, R39 ;  /* 0x0000002724247220 */ /* 0x000fe20000400000 */
        /* <DEDUP_REMOVED lines=22> */
[----:B------:R-:W-:-:S03]  /*15ab0*/  FMUL R25, R71, 0.70710676908493041992 ;  /* 0x3f3504f347197820 */ /* 0x000fc60000400000 */
[----:B------:R-:W-:Y:S01]  /*15ac0*/  FADD R38, R38, 1 ;  /* 0x3f80000026267421 */ /* 0x000fe20000000000 */
        /* <DEDUP_REMOVED lines=23> */
[C---:B------:R-:W-:Y:S01]  /*15c40*/  FMUL R26, R57.reuse, 0.70710676908493041992 ;  /* 0x3f3504f3391a7820 */ /* 0x040fe20000400000 */
[----:B------:R-:W-:Y:S02]  /*15c50*/  FMUL R57, R57, 0.5 ;  /* 0x3f00000039397820 */ /* 0x000fe40000400000 */
        /* <DEDUP_REMOVED lines=28> */
[C---:B------:R-:W-:Y:S01]  /*15e20*/  FSETP.GE.AND P3, PT, |R27|.reuse, 1.0029599666595458984, PT ;  /* 0x3f8060fe1b00780b */ /* 0x040fe20003f66200 */
[----:B------:R-:W-:Y:S01]  /*15e30*/  FMUL R26, R26, R61 ;  /* 0x0000003d1a1a7220 */ /* 0x000fe20000400000 */
[----:B------:R-:W-:Y:S02]  /*15e40*/  FMUL R40, R40, R57 ;  /* 0x0000003928287220 */ /* 0x000fe40000400000 */
[----:B------:R-:W-:-:S02]  /*15e50*/  FSEL R41, |R27|, R42, P3 ;  /* 0x0000002a1b297208 */ /* 0x000fc40001800200 */
        /* <DEDUP_REMOVED lines=14> */
[----:B------:R-:W-:-:S04]  /*15f40*/  FADD R43, R28, 1 ;  /* 0x3f8000001c2b7421 */ /* 0x000fc80000000000 */
[----:B------:R-:W-:Y:S01]  /*15f50*/  FFMA R41, R41, R42, R42 ;  /* 0x0000002a29297223 */ /* 0x000fe2000000002a */
[----:B------:R-:W-:Y:S01]  /*15f60*/  FMUL R28, R43, R62 ;  /* 0x0000003e2b1c7220 */ /* 0x000fe20000400000 */
[----:B------:R-:W-:Y:S01]  /*15f70*/  FADD R43, R30, 1 ;  /* 0x3f8000001e2b7421 */ /* 0x000fe20000000000 */
[----:B------:R-:W-:Y:S01]  /*15f80*/  FMUL R30, R67, 0.5 ;  /* 0x3f000000431e7820 */ /* 0x000fe20000400000 */
[----:B------:R-:W1:Y:S02]  /*15f90*/  @P3 MUFU.EX2 R42, R41 ;  /* 0x00000029002a3308 */ /* 0x000e640000000800 */
[----:B------:R-:W-:Y:S01]  /*15fa0*/  FMUL R43, R43, R64 ;  /* 0x000000402b2b7220 */ /* 0x000fe20000400000 */
[----:B------:R-:W-:Y:S01]  /*15fb0*/  FMUL R33, R33, R30 ;  /* 0x0000001e21217220 */ /* 0x000fe20000400000 */
[----:B------:R-:W-:-:S04]  /*15fc0*/  FMUL R30, R69, 0.5 ;  /* 0x3f000000451e7820 */ /* 0x000fc80000400000 */
[----:B------:R-:W-:Y:S01]  /*15fd0*/  FMUL R37, R37, R30 ;  /* 0x0000001e25257220 */ /* 0x000fe20000400000 */
[----:B------:R-:W-:-:S04]  /*15fe0*/  FMUL R30, R71, 0.5 ;  /* 0x3f000000471e7820 */ /* 0x000fc80000400000 */
[----:B------:R-:W-:Y:S01]  /*15ff0*/  FMUL R39, R39, R30 ;  /* 0x0000001e27277220 */ /* 0x000fe20000400000 */
[----:B------:R-:W-:Y:S01]  /*16000*/  F2FP.BF16.F32.PACK_AB R30, R26, R25 ;  /* 0x000000191a1e723e */ /* 0x000fe200000010ff */
[----:B-1----:R-:W-:-:S05]  /*16010*/  @P3 FADD R42, -R42, 1 ;  /* 0x3f8000002a2a3421 */ /* 0x002fca0000000100 */
[----:B------:R-:W-:Y:S01]  /*16020*/  @P3 LOP3.LUT R41, R42, 0x80000000, R27, 0xb8, !PT ;  /* 0x800000002a293812 */ /* 0x000fe200078eb81b */
[----:B------:R-:W-:Y:S01]  /*16030*/  FMUL R27, R63, 0.5 ;  /* 0x3f0000003f1b7820 */ /* 0x000fe20000400000 */
[----:B------:R-:W-:Y:S01]  /*16040*/  FADD R42, R29, 1 ;  /* 0x3f8000001d2a7421 */ /* 0x000fe20000000000 */
[----:B------:R-:W-:Y:S02]  /*16050*/  FMUL R29, R66, 0.5 ;  /* 0x3f000000421d7820 */ /* 0x000fe40000400000 */
[----:B------:R-:W-:Y:S01]  /*16060*/  FADD R41, R41, 1 ;  /* 0x3f80000029297421 */ /* 0x000fe20000000000 */
[----:B------:R-:W-:Y:S01]  /*16070*/  FMUL R27, R42, R27 ;  /* 0x0000001b2a1b7220 */ /* 0x000fe20000400000 */
[----:B------:R-:W-:Y:S02]  /*16080*/  FADD R42, R31, 1 ;  /* 0x3f8000001f2a7421 */ /* 0x000fe40000000000 */
[----:B------:R-:W-:Y:S02]  /*16090*/  FMUL R41, R41, R56 ;  /* 0x0000003829297220 */ /* 0x000fe40000400000 */
[----:B------:R-:W-:Y:S01]  /*160a0*/  FMUL R42, R42, R29 ;  /* 0x0000001d2a2a7220 */ /* 0x000fe20000400000 */
[----:B------:R-:W-:Y:S01]  /*160b0*/  FMUL R29, R68, 0.5 ;  /* 0x3f000000441d7820 */ /* 0x000fe20000400000 */
[----:B------:R-:W-:-:S02]  /*160c0*/  F2FP.BF16.F32.PACK_AB R31, R27, R28 ;  /* 0x0000001c1b1f723e */ /* 0x000fc400000010ff */
[----:B------:R-:W-:Y:S01]  /*160d0*/  F2FP.BF16.F32.PACK_AB R28, R40, R41 ;  /* 0x00000029281c723e */ /* 0x000fe200000010ff */
[----:B------:R-:W-:Y:S01]  /*160e0*/  FMUL R34, R34, R29 ;  /* 0x0000001d22227220 */ /* 0x000fe20000400000 */
[----:B------:R-:W-:Y:S01]  /*160f0*/  FMUL R29, R70, 0.5 ;  /* 0x3f000000461d7820 */ /* 0x000fe20000400000 */
[----:B------:R-:W-:-:S03]  /*16100*/  F2FP.BF16.F32.PACK_AB R25, R33, R42 ;  /* 0x0000002a2119723e */ /* 0x000fc600000010ff */
[----:B------:R-:W-:Y:S01]  /*16110*/  FMUL R38, R38, R29 ;  /* 0x0000001d26267220 */ /* 0x000fe20000400000 */
[----:B------:R-:W-:Y:S02]  /*16120*/  F2FP.BF16.F32.PACK_AB R29, R24, R36 ;  /* 0x00000024181d723e */ /* 0x000fe400000010ff */
[----:B------:R-:W-:Y:S02]  /*16130*/  F2FP.BF16.F32.PACK_AB R24, R32, R43 ;  /* 0x0000002b2018723e */ /* 0x000fe400000010ff */
[----:B------:R-:W-:Y:S01]  /*16140*/  F2FP.BF16.F32.PACK_AB R26, R37, R34 ;  /* 0x00000022251a723e */ /* 0x000fe200000010ff */
[----:B------:R1:W-:Y:S01]  /*16150*/  STSM.16.M88.4 [R23+0x2200], R28 ;  /* 0x0022001c17007844 */ /* 0x0003e20000000200 */
        /* <DEDUP_REMOVED lines=19> */
.L_x_113:
[----:B------:R-:W-:Y:S05]  /*16290*/  BSYNC B0 ;  /* 0x0000000000007941 */ /* 0x000fea0003800000 */
.L_x_112:
[----:B------:R-:W-:Y:S06]  /*162a0*/  BAR.SYNC.DEFER_BLOCKING 0x1, 0x100 ;  /* 0x0044000000007b1d */ /* 0x000fec0000010000 */
[----:B------:R-:W-:Y:S04]  /*162b0*/  BSSY B0, `(.L_x_114) ;  /* 0x0000009000007945 */ /* 0x000fe80003800000 */
[----:B------:R-:W-:Y:S05]  /*162c0*/  @P0 BRA `(.L_x_115) ;  /* 0x00000000001c0947 */ /* 0x000fea0003800000 */
[----:B------:R-:W-:-:S13]  /*162d0*/  ISETP.NE.AND P3, PT, R22, 0x3, PT ;  /* 0x000000031600780c */ /* 0x000fda0003f65270 */
[----:B------:R-:W-:Y:S05]  /*162e0*/  @!P3 BRA `(.L_x_116) ;  /* 0x000000000004b947 */ /* 0x000fea0003800000 */
[----:B------:R-:W-:Y:S01]  /*162f0*/  BPT.TRAP 0x1 ;  /* 0x000000040000795c */ /* 0x000fe20000300000 */
.L_x_116:
[----:B------:R-:W-:-:S04]  /*16300*/  ULEA UR4, UR5, UR49, 0x3 ;  /* 0x0000003105047291 */ /* 0x000fc8000f8e183f */
[----:B------:R-:W-:-:S04]  /*16310*/  UIADD3 UR4, UR4, 0x50, URZ ;  /* 0x0000005004047890 */ /* 0x000fc8000fffe03f */
[----:B------:R-:W-:-:S09]  /*16320*/  UPRMT UR4, UR48, 0x654, UR4 ;  /* 0x0000065430047896 */ /* 0x000fd20008000004 */
[----:B------:R-:W-:Y:S03]  /*16330*/  SYNCS.ARRIVE.TRANS64.RED.A1T0 RZ, [UR4], RZ ;  /* 0x000000ffffff79a7 */ /* 0x000fe60008100404 */
.L_x_115:
[----:B------:R-:W-:Y:S05]  /*16340*/  BSYNC B0 ;  /* 0x0000000000007941 */ /* 0x000fea0003800000 */
.L_x_114:
        /* <DEDUP_REMOVED lines=8> */
.L_x_119:
[----:B-1----:R-:W-:Y:S01]  /*163d0*/  LEA R24, R0, UR49, 0x3 ;  /* 0x0000003100187c11 */ /* 0x002fe2000f8e18ff */
[----:B------:R-:W-:Y:S01]  /*163e0*/  BSSY B1, `(.L_x_120) ;  /* 0x0000007000017945 */ /* 0x000fe20003800000 */
[----:B------:R-:W-:Y:S02]  /*163f0*/  SHF.L.U32 R25, R6, 0x1f, RZ ;  /* 0x0000001f06197819 */ /* 0x000fe400000006ff */
[----:B------:R-:W-:Y:S02]  /*16400*/  IADD3 R26, R0, 0x1, RZ ;  /* 0x00000001001a7810 */ /* 0x000fe40007ffe0ff */
[----:B------:R-:W1:Y:S02]  /*16410*/  SYNCS.PHASECHK.TRANS64.TRYWAIT P5, [R24+URZ+0x30], R25 ;  /* 0x00003019180075a7 */ /* 0x000e6400080a017f */
[----:B------:R-:W-:-:S04]  /*16420*/  ISETP.NE.AND P3, PT, R26, 0x4, PT ;  /* 0x000000041a00780c */ /* 0x000fc80003f65270 */
[----:B------:R-:W-:Y:S01]  /*16430*/  SEL R47, RZ, 0x1, P3 ;  /* 0x00000001ff2f7807 */ /* 0x000fe20001800000 */
[----:B-1----:R-:W-:Y:S08]  /*16440*/  @!P5 BRA `(.L_x_121) ;  /* 0x0000018800f8d947 */ /* 0x002ff00003800000 */
.L_x_379:
[----:B------:R-:W-:Y:S05]  /*16450*/  BSYNC B1 ;  /* 0x0000000000017941 */ /* 0x000fea0003800000 */
.L_x_120:
[----:B------:R-:W-:Y:S05]  /*16460*/  @P4 BRA `(.L_x_122) ;  /* 0x0000000000944947 */ /* 0x000fea0003800000 */
[----:B------:R-:W-:Y:S01]  /*16470*/  LEA R29, R0, R157, 0xd ;  /* 0x0000009d001d7211 */ /* 0x000fe200078e68ff */
[----:B------:R-:W-:Y:S05]  /*16480*/  WARPSYNC.ALL ;  /* 0x0000000000007948 */ /* 0x000fea0003800000 */
[----:B------:R-:W-:Y:S01]  /*16490*/  IMAD R12, R156, 0x2, R29 ;  /* 0x000000029c0c7824 */ /* 0x000fe200078e021d */
[----:B------:R-:W2:Y:S05]  /*164a0*/  LDSM.16.M88.4 R8, [R29] ;  /* 0x000000001d08783b */ /* 0x000eaa0000000200 */
[----:B------:R-:W3:Y:S01]  /*164b0*/  LDSM.16.M88.4 R12, [R12] ;  /* 0x000000000c0c783b */ /* 0x000ee20000000200 */
[----:B--2---:R-:W-:Y:S01]  /*164c0*/  SHF.L.U32 R21, R9, 0x10, RZ ;  /* 0x0000001009157819 */ /* 0x004fe200000006ff */
[----:B------:R-:W-:Y:S01]  /*164d0*/  IMAD.U32 R19, R10, 0x10000, RZ ;  /* 0x000100000a137824 */ /* 0x000fe200078e00ff */
[----:B------:R-:W-:-:S02]  /*164e0*/  SHF.L.U32 R27, R11, 0x10, RZ ;  /* 0x000000100b1b7819 */ /* 0x000fc400000006ff */
[C---:B------:R-:W-:Y:S01]  /*164f0*/  SHF.L.U32 R3, R8.reuse, 0x10, RZ ;  /* 0x0000001008037819 */ /* 0x040fe200000006ff */
[----:B---3--:R-:W-:Y:S01]  /*16500*/  IMAD.U32 R33, R13, 0x10000, RZ ;  /* 0x000100000d217824 */ /* 0x008fe200078e00ff */
[----:B------:R-:W-:Y:S01]  /*16510*/  LOP3.LUT R5, R8, 0xffff0000, RZ, 0xc0, !PT ;  /* 0xffff000008057812 */ /* 0x000fe200078ec0ff */
[C---:B------:R-:W-:Y:S01]  /*16520*/  FMUL R21, R16.reuse, R21 ;  /* 0x0000001510157220 */ /* 0x040fe20000400000 */
[----:B------:R-:W-:Y:S01]  /*16530*/  LOP3.LUT R9, R9, 0xffff0000, RZ, 0xc0, !PT ;  /* 0xffff000009097812 */ /* 0x000fe200078ec0ff */
[----:B------:R-:W-:Y:S01]  /*16540*/  FMUL R19, R16, R19 ;  /* 0x0000001310137220 */ /* 0x000fe20000400000 */
[----:B------:R-:W-:Y:S02]  /*16550*/  LOP3.LUT R11, R11, 0xffff0000, RZ, 0xc0, !PT ;  /* 0xffff00000b0b7812 */ /* 0x000fe400078ec0ff */
[----:B-1----:R-:W-:Y:S01]  /*16560*/  LOP3.LUT R25, R10, 0xffff0000, RZ, 0xc0, !PT ;  /* 0xffff00000a197812 */ /* 0x002fe200078ec0ff */
        /* <DEDUP_REMOVED lines=20> */
[----:B------:R-:W-:-:S07]  /*166b0*/  FMUL R2, R16, R45 ;  /* 0x0000002d10027220 */ /* 0x000fce0000400000 */
.L_x_122:
[----:B------:R-:W-:Y:S02]  /*166c0*/  LOP3.LUT R6, R6, R47, RZ, 0x3c, !PT ;  /* 0x0000002f06067212 */ /* 0x000fe400078e3cff */
[----:B------:R-:W-:-:S07]  /*166d0*/  SEL R0, R26, RZ, P3 ;  /* 0x000000ff1a007207 */ /* 0x000fce0001800000 */
.L_x_118:
[----:B------:R-:W-:Y:S05]  /*166e0*/  BSYNC B0 ;  /* 0x0000000000007941 */ /* 0x000fea0003800000 */
.L_x_117:
        /* <DEDUP_REMOVED lines=24> */
[----:B------:R-:W-:Y:S02]  /*16870*/  FSEL R30, -R171, -0.00082130916416645050049, P3 ;  /* 0xba574d20ab1e7808 */ /* 0x000fe40001800100 */
[----:B------:R-:W-:Y:S02]  /*16880*/  FSEL R27, R170, 0.0052134888246655464172, P3 ;  /* 0x3baad5eaaa1b7808 */ /* 0x000fe40001800000 */
[----:B------:R-:W-:Y:S01]  /*16890*/  FSEL R29, -R169, -0.026868773624300956726, P3 ;  /* 0xbcdc1be7a91d7808 */ /* 0x000fe20001800100 */
[----:B------:R-:W-:Y:S01]  /*168a0*/  FFMA R26, R25, R26, R30 ;  /* 0x0000001a191a7223 */ /* 0x000fe2000000001e */
[----:B------:R-:W-:-:S03]  /*168b0*/  FSEL R32, -|R28|, R28, P3 ;  /* 0x0000001c1c207208 */ /* 0x000fc60001800300 */
[----:B------:R-:W-:Y:S01]  /*168c0*/  FFMA R26, R25, R26, R27 ;  /* 0x0000001a191a7223 */ /* 0x000fe2000000001b */
[----:B------:R-:W-:-:S03]  /*168d0*/  FSEL R27, R168, 0.11284004896879196167, P3 ;  /* 0x3de718afa81b7808 */ /* 0x000fc60001800000 */
[----:B------:R-:W-:Y:S01]  /*168e0*/  FFMA R30, R25, R26, R29 ;  /* 0x0000001a191e7223 */ /* 0x000fe2000000001d */
[----:B---3--:R-:W-:Y:S01]  /*168f0*/  FFMA R26, R17, R31, R20 ;  /* 0x0000001f111a7223 */ /* 0x008fe20000000014 */
[----:B------:R-:W-:Y:S02]  /*16900*/  FSEL R31, R167, -0.37612664699554443359, P3 ;  /* 0xbec093aca71f7808 */ /* 0x000fe40001800000 */
[C---:B------:R-:W-:Y:S01]  /*16910*/  FFMA R30, R25.reuse, R30, R27 ;  /* 0x0000001e191e7223 */ /* 0x040fe2000000001b */
[----:B------:R-:W-:Y:S01]  /*16920*/  FSEL R27, R166, 0.12837915122509002686, P3 ;  /* 0x3e0375d3a61b7808 */ /* 0x000fe20001800000 */
[C---:B------:R-:W-:Y:S01]  /*16930*/  FMUL R29, R26.reuse, 0.70710676908493041992 ;  /* 0x3f3504f31a1d7820 */ /* 0x040fe20000400000 */
[----:B------:R-:W-:Y:S01]  /*16940*/  FMUL R26, R26, 0.5 ;  /* 0x3f0000001a1a7820 */ /* 0x000fe20000400000 */
[----:B------:R-:W-:Y:S02]  /*16950*/  FFMA R30, R25, R30, R31 ;  /* 0x0000001e191e7223 */ /* 0x000fe4000000001f */
[C---:B------:R-:W-:Y:S01]  /*16960*/  FMUL R34, R29.reuse, R29 ;  /* 0x0000001d1d227220 */ /* 0x040fe20000400000 */
[----:B------:R-:W-:Y:S01]  /*16970*/  FSETP.GE.AND P5, PT, |R29|, 1.0029599666595458984, PT ;  /* 0x3f8060fe1d00780b */ /* 0x000fe20003fa6200 */
[----:B------:R-:W-:-:S03]  /*16980*/  FFMA R25, R25, R30, R27 ;  /* 0x0000001e19197223 */ /* 0x000fc6000000001b */
[----:B------:R-:W-:Y:S01]  /*16990*/  FSEL R34, |R29|, R34, P5 ;  /* 0x000000221d227208 */ /* 0x000fe20002800200 */
[----:B------:R-:W-:Y:S01]  /*169a0*/  FFMA R25, R25, R32, R32 ;  /* 0x0000002019197223 */ /* 0x000fe20000000020 */
[----:B------:R-:W-:Y:S02]  /*169b0*/  FSEL R27, R172, 8.4834944573231041431e-05, P5 ;  /* 0x38b1e96aac1b7808 */ /* 0x000fe40002800000 */
[----:B------:R-:W-:Y:S01]  /*169c0*/  FSEL R31, -R171, -0.00082130916416645050049, P5 ;  /* 0xba574d20ab1f7808 */ /* 0x000fe20002800100 */
[----:B------:R-:W1:Y:S01]  /*169d0*/  @P3 MUFU.EX2 R30, R25 ;  /* 0x00000019001e3308 */ /* 0x000e620000000800 */
[----:B------:R-:W-:Y:S02]  /*169e0*/  FSEL R32, R170, 0.0052134888246655464172, P5 ;  /* 0x3baad5eaaa207808 */ /* 0x000fe40002800000 */
[----:B------:R-:W-:Y:S01]  /*169f0*/  FSEL R36, -R169, -0.026868773624300956726, P5 ;  /* 0xbcdc1be7a9247808 */ /* 0x000fe20002800100 */
[----:B------:R-:W-:Y:S01]  /*16a00*/  FFMA R27, R34, R27, R31 ;  /* 0x0000001b221b7223 */ /* 0x000fe2000000001f */
[----:B------:R-:W-:-:S03]  /*16a10*/  FSEL R37, R166, 0.12837915122509002686, P5 ;  /* 0x3e0375d3a6257808 */ /* 0x000fc60002800000 */
[----:B------:R-:W-:Y:S01]  /*16a20*/  FFMA R27, R34, R27, R32 ;  /* 0x0000001b221b7223 */ /* 0x000fe20000000020 */
[----:B------:R-:W-:-:S03]  /*16a30*/  FSEL R32, R168, 0.11284004896879196167, P5 ;  /* 0x3de718afa8207808 */ /* 0x000fc60002800000 */
[C---:B------:R-:W-:Y:S01]  /*16a40*/  FFMA R31, R34.reuse, R27, R36 ;  /* 0x0000001b221f7223 */ /* 0x040fe20000000024 */
[----:B----4-:R-:W-:Y:S01]  /*16a50*/  FFMA R27, R17, R33, R19 ;  /* 0x00000021111b7223 */ /* 0x010fe20000000013 */
[----:B------:R-:W-:Y:S02]  /*16a60*/  FSEL R36, R167, -0.37612664699554443359, P5 ;  /* 0xbec093aca7247808 */ /* 0x000fe40002800000 */
[----:B------:R-:W-:Y:S01]  /*16a70*/  FFMA R33, R34, R31, R32 ;  /* 0x0000001f22217223 */ /* 0x000fe20000000020 */
[----:B-1----:R-:W-:Y:S01]  /*16a80*/  @P3 FADD R31, -R30, 1 ;  /* 0x3f8000001e1f3421 */ /* 0x002fe20000000100 */
[C---:B------:R-:W-:Y:S01]  /*16a90*/  FMUL R32, R27.reuse, 0.70710676908493041992 ;  /* 0x3f3504f31b207820 */ /* 0x040fe20000400000 */
[----:B------:R-:W-:Y:S01]  /*16aa0*/  FMUL R27, R27, 0.5 ;  /* 0x3f0000001b1b7820 */ /* 0x000fe20000400000 */
[----:B------:R-:W-:Y:S02]  /*16ab0*/  FFMA R33, R34, R33, R36 ;  /* 0x0000002122217223 */ /* 0x000fe40000000024 */
[----:B------:R-:W-:Y:S01]  /*16ac0*/  @P3 LOP3.LUT R25, R31, 0x80000000, R28, 0xb8, !PT ;  /* 0x800000001f193812 */ /* 0x000fe200078eb81c */
[----:B------:R-:W-:Y:S01]  /*16ad0*/  FMUL R31, R32, R32 ;  /* 0x00000020201f7220 */ /* 0x000fe20000400000 */
[----:B------:R-:W-:Y:S01]  /*16ae0*/  FSEL R28, -|R29|, R29, P5 ;  /* 0x0000001d1d1c7208 */ /* 0x000fe20002800300 */
[----:B------:R-:W-:Y:S01]  /*16af0*/  FFMA R33, R34, R33, R37 ;  /* 0x0000002122217223 */ /* 0x000fe20000000025 */
[----:B------:R-:W-:-:S03]  /*16b00*/  FSETP.GE.AND P3, PT, |R32|, 1.0029599666595458984, PT ;  /* 0x3f8060fe2000780b */ /* 0x000fc60003f66200 */
[----:B------:R-:W-:Y:S01]  /*16b10*/  FFMA R28, R33, R28, R28 ;  /* 0x0000001c211c7223 */ /* 0x000fe2000000001c */
[----:B------:R-:W-:Y:S02]  /*16b20*/  FSEL R37, |R32|, R31, P3 ;  /* 0x0000001f20257208 */ /* 0x000fe40001800200 */
[----:B------:R-:W-:Y:S01]  /*16b30*/  FSEL R30, R172, 8.4834944573231041431e-05, P3 ;  /* 0x38b1e96aac1e7808 */ /* 0x000fe20001800000 */
[----:B------:R-:W1:Y:S01]  /*16b40*/  @P5 MUFU.EX2 R31, R28 ;  /* 0x0000001c001f5308 */ /* 0x000e620000000800 */
[----:B------:R-:W-:Y:S02]  /*16b50*/  FSEL R34, -R171, -0.00082130916416645050049, P3 ;  /* 0xba574d20ab227808 */ /* 0x000fe40001800100 */
[----:B------:R-:W-:Y:S02]  /*16b60*/  FSEL R33, R170, 0.0052134888246655464172, P3 ;  /* 0x3baad5eaaa217808 */ /* 0x000fe40001800000 */
[----:B------:R-:W-:Y:S01]  /*16b70*/  FSEL R39, -R169, -0.026868773624300956726, P3 ;  /* 0xbcdc1be7a9277808 */ /* 0x000fe20001800100 */
[----:B------:R-:W-:-:S04]  /*16b80*/  FFMA R30, R37, R30, R34 ;  /* 0x0000001e251e7223 */ /* 0x000fc80000000022 */
[----:B------:R-:W-:Y:S01]  /*16b90*/  FFMA R30, R37, R30, R33 ;  /* 0x0000001e251e7223 */ /* 0x000fe20000000021 */
[----:B------:R-:W-:-:S03]  /*16ba0*/  FSEL R33, R168, 0.11284004896879196167, P3 ;  /* 0x3de718afa8217808 */ /* 0x000fc60001800000 */
[----:B------:R-:W-:Y:S01]  /*16bb0*/  FFMA R30, R37, R30, R39 ;  /* 0x0000001e251e7223 */ /* 0x000fe20000000027 */
[----:B-1----:R-:W-:-:S03]  /*16bc0*/  @P5 FADD R36, -R31, 1 ;  /* 0x3f8000001f245421 */ /* 0x002fc60000000100 */
[----:B------:R-:W-:Y:S01]  /*16bd0*/  FFMA R38, R37, R30, R33 ;  /* 0x0000001e25267223 */ /* 0x000fe20000000021 */
[----:B-----5:R-:W-:Y:S01]  /*16be0*/  FFMA R30, R17, R40, R18 ;  /* 0x00000028111e7223 */ /* 0x020fe20000000012 */
[----:B------:R-:W-:Y:S02]  /*16bf0*/  FSEL R40, R167, -0.37612664699554443359, P3 ;  /* 0xbec093aca7287808 */ /* 0x000fe40001800000 */
[----:B------:R-:W-:Y:S01]  /*16c00*/  @P5 LOP3.LUT R28, R36, 0x80000000, R29, 0xb8, !PT ;  /* 0x80000000241c5812 */ /* 0x000fe200078eb81d */
[----:B------:R-:W-:Y:S01]  /*16c10*/  FMUL R34, R30, 0.70710676908493041992 ;  /* 0x3f3504f31e227820 */ /* 0x000fe20000400000 */
[----:B------:R-:W-:Y:S01]  /*16c20*/  FSEL R36, R166, 0.12837915122509002686, P3 ;  /* 0x3e0375d3a6247808 */ /* 0x000fe20001800000 */
[C---:B------:R-:W-:Y:S02]  /*16c30*/  FFMA R38, R37.reuse, R38, R40 ;  /* 0x0000002625267223 */ /* 0x040fe40000000028 */
[C---:B------:R-:W-:Y:S01]  /*16c40*/  FMUL R29, R34.reuse, R34 ;  /* 0x00000022221d7220 */ /* 0x040fe20000400000 */
[----:B------:R-:W-:Y:S01]  /*16c50*/  FSETP.GE.AND P5, PT, |R34|, 1.0029599666595458984, PT ;  /* 0x3f8060fe2200780b */ /* 0x000fe20003fa6200 */
[----:B------:R-:W-:-:S03]  /*16c60*/  FFMA R36, R37, R38, R36 ;  /* 0x0000002625247223 */ /* 0x000fc60000000024 */
[----:B------:R-:W-:Y:S02]  /*16c70*/  FSEL R38, |R34|, R29, P5 ;  /* 0x0000001d22267208 */ /* 0x000fe40002800200 */
[----:B------:R-:W-:Y:S02]  /*16c80*/  FSEL R29, -|R32|, R32, P3 ;  /* 0x00000020201d7208 */ /* 0x000fe40001800300 */
[----:B------:R-:W-:Y:S02]  /*16c90*/  FSEL R31, R172, 8.4834944573231041431e-05, P5 ;  /* 0x38b1e96aac1f7808 */ /* 0x000fe40002800000 */
[----:B------:R-:W-:Y:S01]  /*16ca0*/  FSEL R33, -R171, -0.00082130916416645050049, P5 ;  /* 0xba574d20ab217808 */ /* 0x000fe20002800100 */
[----:B------:R-:W-:Y:S01]  /*16cb0*/  FFMA R29, R36, R29, R29 ;  /* 0x0000001d241d7223 */ /* 0x000fe2000000001d */
[----:B------:R-:W-:Y:S02]  /*16cc0*/  FSEL R36, R170, 0.0052134888246655464172, P5 ;  /* 0x3baad5eaaa247808 */ /* 0x000fe40002800000 */
[----:B------:R-:W-:Y:S01]  /*16cd0*/  FSEL R40, -R169, -0.026868773624300956726, P5 ;  /* 0xbcdc1be7a9287808 */ /* 0x000fe20002800100 */
[----:B------:R-:W-:-:S02]  /*16ce0*/  FFMA R31, R38, R31, R33 ;  /* 0x0000001f261f7223 */ /* 0x000fc40000000021 */
[----:B------:R-:W1:Y:S02]  /*16cf0*/  @P3 MUFU.EX2 R33, R29 ;  /* 0x0000001d00213308 */ /* 0x000e640000000800 */
[----:B------:R-:W-:Y:S01]  /*16d00*/  FFMA R31, R38, R31, R36 ;  /* 0x0000001f261f7223 */ /* 0x000fe20000000024 */
[----:B------:R-:W-:-:S03]  /*16d10*/  FSEL R36, R168, 0.11284004896879196167, P5 ;  /* 0x3de718afa8247808 */ /* 0x000fc60002800000 */
[----:B------:R-:W-:Y:S01]  /*16d20*/  FFMA R31, R38, R31, R40 ;  /* 0x0000001f261f7223 */ /* 0x000fe20000000028 */
[----:B------:R-:W-:-:S03]  /*16d30*/  FSEL R40, R167, -0.37612664699554443359, P5 ;  /* 0xbec093aca7287808 */ /* 0x000fc60002800000 */
[----:B------:R-:W-:-:S04]  /*16d40*/  FFMA R31, R38, R31, R36 ;  /* 0x0000001f261f7223 */ /* 0x000fc80000000024 */
[----:B------:R-:W-:Y:S01]  /*16d50*/  FFMA R39, R38, R31, R40 ;  /* 0x0000001f26277223 */ /* 0x000fe20000000028 */
[----:B------:R-:W-:Y:S01]  /*16d60*/  FFMA R31, R17, R41, R15 ;  /* 0x00000029111f7223 */ /* 0x000fe2000000000f */
[----:B------:R-:W-:Y:S01]  /*16d70*/  FSEL R41, R166, 0.12837915122509002686, P5 ;  /* 0x3e0375d3a6297808 */ /* 0x000fe20002800000 */
[----:B-1----:R-:W-:Y:S02]  /*16d80*/  @P3 FADD R33, -R33, 1 ;  /* 0x3f80000021213421 */ /* 0x002fe40000000100 */
[----:B------:R-:W-:Y:S02]  /*16d90*/  FMUL R37, R31, 0.70710676908493041992 ;  /* 0x3f3504f31f257820 */ /* 0x000fe40000400000 */
[----:B------:R-:W-:Y:S01]  /*16da0*/  FFMA R39, R38, R39, R41 ;  /* 0x0000002726277223 */ /* 0x000fe20000000029 */
[----:B------:R-:W-:Y:S01]  /*16db0*/  @P3 LOP3.LUT R29, R33, 0x80000000, R32, 0xb8, !PT ;  /* 0x80000000211d3812 */ /* 0x000fe200078eb820 */
[----:B------:R-:W-:Y:S01]  /*16dc0*/  FMUL R36, R37, R37 ;  /* 0x0000002525247220 */ /* 0x000fe20000400000 */
[----:B------:R-:W-:-:S02]  /*16dd0*/  FSEL R32, -|R34|, R34, P5 ;  /* 0x0000002222207208 */ /* 0x000fc40002800300 */
        /* <DEDUP_REMOVED lines=14> */
[----:B------:R-:W-:Y:S01]  /*16ec0*/  FFMA R33, R17, R45, R14 ;  /* 0x0000002d11217223 */ /* 0x000fe2000000000e */
[----:B------:R-:W-:Y:S02]  /*16ed0*/  FSEL R45, R167, -0.37612664699554443359, P3 ;  /* 0xbec093aca72d7808 */ /* 0x000fe40001800000 */
[----:B------:R-:W-:Y:S01]  /*16ee0*/  @P5 LOP3.LUT R32, R41, 0x80000000, R34, 0xb8, !PT ;  /* 0x8000000029205812 */ /* 0x000fe200078eb822 */
[----:B------:R-:W-:Y:S01]  /*16ef0*/  FMUL R39, R33, 0.70710676908493041992 ;  /* 0x3f3504f321277820 */ /* 0x000fe20000400000 */
[----:B------:R-:W-:Y:S01]  /*16f00*/  FSEL R41, R166, 0.12837915122509002686, P3 ;  /* 0x3e0375d3a6297808 */ /* 0x000fe20001800000 */
[C---:B------:R-:W-:Y:S02]  /*16f10*/  FFMA R43, R38.reuse, R43, R45 ;  /* 0x0000002b262b7223 */ /* 0x040fe4000000002d */
[C---:B------:R-:W-:Y:S01]  /*16f20*/  FMUL R34, R39.reuse, R39 ;  /* 0x0000002727227220 */ /* 0x040fe20000400000 */
[----:B------:R-:W-:Y:S01]  /*16f30*/  FSETP.GE.AND P5, PT, |R39|, 1.0029599666595458984, PT ;  /* 0x3f8060fe2700780b */ /* 0x000fe20003fa6200 */
[----:B------:R-:W-:Y:S01]  /*16f40*/  FFMA R41, R38, R43, R41 ;  /* 0x0000002b26297223 */ /* 0x000fe20000000029 */
[----:B------:R-:W-:-:S02]  /*16f50*/  FADD R32, R32, 1 ;  /* 0x3f80000020207421 */ /* 0x000fc40000000000 */
[----:B------:R-:W-:Y:S02]  /*16f60*/  FSEL R40, |R39|, R34, P5 ;  /* 0x0000002227287208 */ /* 0x000fe40002800200 */
[----:B------:R-:W-:Y:S02]  /*16f70*/  FSEL R34, -|R37|, R37, P3 ;  /* 0x0000002525227208 */ /* 0x000fe40001800300 */
[----:B------:R-:W-:Y:S02]  /*16f80*/  FSEL R43, R172, 8.4834944573231041431e-05, P5 ;  /* 0x38b1e96aac2b7808 */ /* 0x000fe40002800000 */
[----:B------:R-:W-:Y:S01]  /*16f90*/  FSEL R45, -R171, -0.00082130916416645050049, P5 ;  /* 0xba574d20ab2d7808 */ /* 0x000fe20002800100 */
[----:B------:R-:W-:Y:S01]  /*16fa0*/  FFMA R34, R41, R34, R34 ;  /* 0x0000002229227223 */ /* 0x000fe20000000022 */
[----:B------:R-:W-:Y:S02]  /*16fb0*/  FSEL R36, R170, 0.0052134888246655464172, P5 ;  /* 0x3baad5eaaa247808 */ /* 0x000fe40002800000 */
[----:B------:R-:W-:Y:S01]  /*16fc0*/  FSEL R42, -R169, -0.026868773624300956726, P5 ;  /* 0xbcdc1be7a92a7808 */ /* 0x000fe20002800100 */
[----:B------:R-:W1:Y:S01]  /*16fd0*/  @P3 MUFU.EX2 R38, R34 ;  /* 0x0000002200263308 */ /* 0x000e620000000800 */
[----:B------:R-:W-:Y:S01]  /*16fe0*/  FFMA R43, R40, R43, R45 ;  /* 0x0000002b282b7223 */ /* 0x000fe2000000002d */
[----:B------:R-:W-:-:S03]  /*16ff0*/  FSEL R41, R166, 0.12837915122509002686, P5 ;  /* 0x3e0375d3a6297808 */ /* 0x000fc60002800000 */
[----:B------:R-:W-:Y:S01]  /*17000*/  FFMA R43, R40, R43, R36 ;  /* 0x0000002b282b7223 */ /* 0x000fe20000000024 */
[----:B------:R-:W-:-:S03]  /*17010*/  FSEL R36, R168, 0.11284004896879196167, P5 ;  /* 0x3de718afa8247808 */ /* 0x000fc60002800000 */
[----:B------:R-:W-:Y:S01]  /*17020*/  FFMA R43, R40, R43, R42 ;  /* 0x0000002b282b7223 */ /* 0x000fe2000000002a */
[----:B------:R-:W-:-:S03]  /*17030*/  FSEL R42, R167, -0.37612664699554443359, P5 ;  /* 0xbec093aca72a7808 */ /* 0x000fc60002800000 */
[----:B------:R-:W-:Y:S01]  /*17040*/  FFMA R43, R40, R43, R36 ;  /* 0x0000002b282b7223 */ /* 0x000fe20000000024 */
[----:B------:R-:W-:Y:S01]  /*17050*/  FFMA R36, R17, R44, R11 ;  /* 0x0000002c11247223 */ /* 0x000fe2000000000b */
[----:B-1----:R-:W-:Y:S02]  /*17060*/  @P3 FADD R38, -R38, 1 ;  /* 0x3f80000026263421 */ /* 0x002fe40000000100 */
[----:B------:R-:W-:Y:S01]  /*17070*/  FFMA R43, R40, R43, R42 ;  /* 0x0000002b282b7223 */ /* 0x000fe2000000002a */
[C---:B------:R-:W-:Y:S01]  /*17080*/  FMUL R42, R36.reuse, 0.70710676908493041992 ;  /* 0x3f3504f3242a7820 */ /* 0x040fe20000400000 */
[----:B------:R-:W-:Y:S01]  /*17090*/  FMUL R36, R36, 0.5 ;  /* 0x3f00000024247820 */ /* 0x000fe20000400000 */
[----:B------:R-:W-:Y:S01]  /*170a0*/  @P3 LOP3.LUT R34, R38, 0x80000000, R37, 0xb8, !PT ;  /* 0x8000000026223812 */ /* 0x000fe200078eb825 */
[----:B------:R-:W-:Y:S01]  /*170b0*/  FFMA R41, R40, R43, R41 ;  /* 0x0000002b28297223 */ /* 0x000fe20000000029 */
[----:B------:R-:W-:Y:S01]  /*170c0*/  FSEL R38, -|R39|, R39, P5 ;  /* 0x0000002727267208 */ /* 0x000fe20002800300 */
[C---:B------:R-:W-:Y:S01]  /*170d0*/  FMUL R43, R42.reuse, R42 ;  /* 0x0000002a2a2b7220 */ /* 0x040fe20000400000 */
        /* <DEDUP_REMOVED lines=19> */
[----:B------:R-:W-:Y:S01]  /*17210*/  FFMA R44, R41, R44, R46 ;  /* 0x0000002c292c7223 */ /* 0x000fe2000000002e */
[----:B------:R-:W-:Y:S01]  /*17220*/  FSEL R39, -|R42|, R42, P3 ;  /* 0x0000002a2a277208 */ /* 0x000fe20001800300 */
[C---:B------:R-:W-:Y:S01]  /*17230*/  FMUL R46, R43.reuse, R43 ;  /* 0x0000002b2b2e7220 */ /* 0x040fe20000400000 */
[----:B------:R-:W-:Y:S01]  /*17240*/  FSETP.GE.AND P5, PT, |R43|, 1.0029599666595458984, PT ;  /* 0x3f8060fe2b00780b */ /* 0x000fe20003fa6200 */
[----:B------:R-:W-:Y:S01]  /*17250*/  FFMA R40, R41, R44, R40 ;  /* 0x0000002c29287223 */ /* 0x000fe20000000028 */
[----:B------:R-:W-:Y:S01]  /*17260*/  FADD R37, R37, 1 ;  /* 0x3f80000025257421 */ /* 0x000fe20000000000 */
[----:B------:R-:W-:Y:S01]  /*17270*/  FMUL R38, R38, 0.5 ;  /* 0x3f00000026267820 */ /* 0x000fe20000400000 */
[----:B------:R-:W-:Y:S01]  /*17280*/  FSEL R46, |R43|, R46, P5 ;  /* 0x0000002e2b2e7208 */ /* 0x000fe20002800200 */
[----:B------:R-:W-:Y:S01]  /*17290*/  FFMA R39, R40, R39, R39 ;  /* 0x0000002728277223 */ /* 0x000fe20000000027 */
[----:B------:R-:W-:-:S02]  /*172a0*/  FSEL R41, R172, 8.4834944573231041431e-05, P5 ;  /* 0x38b1e96aac297808 */ /* 0x000fc40002800000 */
[----:B------:R-:W-:Y:S02]  /*172b0*/  FSEL R45, -R171, -0.00082130916416645050049, P5 ;  /* 0xba574d20ab2d7808 */ /* 0x000fe40002800100 */
[----:B------:R-:W-:Y:S02]  /*172c0*/  FSEL R44, R170, 0.0052134888246655464172, P5 ;  /* 0x3baad5eaaa2c7808 */ /* 0x000fe40002800000 */
[----:B------:R-:W-:Y:S01]  /*172d0*/  FSEL R40, -R169, -0.026868773624300956726, P5 ;  /* 0xbcdc1be7a9287808 */ /* 0x000fe20002800100 */
[----:B------:R-:W-:Y:S01]  /*172e0*/  FFMA R41, R46, R41, R45 ;  /* 0x000000292e297223 */ /* 0x000fe2000000002d */
[----:B------:R-:W-:-:S03]  /*172f0*/  FSEL R49, -|R43|, R43, P5 ;  /* 0x0000002b2b317208 */ /* 0x000fc60002800300 */
[----:B------:R-:W-:Y:S01]  /*17300*/  FFMA R45, R46, R41, R44 ;  /* 0x000000292e2d7223 */ /* 0x000fe2000000002c */
[----:B------:R-:W-:Y:S01]  /*17310*/  FSEL R44, R168, 0.11284004896879196167, P5 ;  /* 0x3de718afa82c7808 */ /* 0x000fe20002800000 */
[----:B------:R-:W1:Y:S02]  /*17320*/  @P3 MUFU.EX2 R41, R39 ;  /* 0x0000002700293308 */ /* 0x000e640000000800 */
[----:B------:R-:W-:Y:S01]  /*17330*/  FFMA R45, R46, R45, R40 ;  /* 0x0000002d2e2d7223 */ /* 0x000fe20000000028 */
[----:B------:R-:W-:-:S03]  /*17340*/  FSEL R40, R167, -0.37612664699554443359, P5 ;  /* 0xbec093aca7287808 */ /* 0x000fc60002800000 */
[----:B------:R-:W-:Y:S01]  /*17350*/  FFMA R45, R46, R45, R44 ;  /* 0x0000002d2e2d7223 */ /* 0x000fe2000000002c */
[----:B------:R-:W-:-:S03]  /*17360*/  FSEL R44, R166, 0.12837915122509002686, P5 ;  /* 0x3e0375d3a62c7808 */ /* 0x000fc60002800000 */
[----:B------:R-:W-:Y:S01]  /*17370*/  FFMA R45, R46, R45, R40 ;  /* 0x0000002d2e2d7223 */ /* 0x000fe20000000028 */
[----:B------:R-:W-:-:S03]  /*17380*/  FFMA R40, R17, R47, R9 ;  /* 0x0000002f11287223 */ /* 0x000fc60000000009 */
[----:B------:R-:W-:Y:S01]  /*17390*/  FFMA R44, R46, R45, R44 ;  /* 0x0000002d2e2c7223 */ /* 0x000fe2000000002c */
[----:B------:R-:W-:Y:S01]  /*173a0*/  FMUL R45, R40, 0.70710676908493041992 ;  /* 0x3f3504f3282d7820 */ /* 0x000fe20000400000 */
[----:B-1----:R-:W-:Y:S02]  /*173b0*/  @P3 FADD R47, -R41, 1 ;  /* 0x3f800000292f3421 */ /* 0x002fe40000000100 */
[----:B------:R-:W-:Y:S01]  /*173c0*/  FFMA R41, R44, R49, R49 ;  /* 0x000000312c297223 */ /* 0x000fe20000000031 */
[----:B------:R-:W-:Y:S02]  /*173d0*/  FMUL R44, R45, R45 ;  /* 0x0000002d2d2c7220 */ /* 0x000fe40000400000 */
[----:B------:R-:W-:Y:S02]  /*173e0*/  @P3 LOP3.LUT R39, R47, 0x80000000, R42, 0xb8, !PT ;  /* 0x800000002f273812 */ /* 0x000fe400078eb82a */
[----:B------:R-:W1:Y:S01]  /*173f0*/  @P5 MUFU.EX2 R42, R41 ;  /* 0x00000029002a5308 */ /* 0x000e620000000800 */
[----:B------:R-:W-:-:S02]  /*17400*/  FSETP.GE.AND P3, PT, |R45|, 1.0029599666595458984, PT ;  /* 0x3f8060fe2d00780b */ /* 0x000fc40003f66200 */
[----:B------:R-:W-:Y:S02]  /*17410*/  FADD R39, R39, 1 ;  /* 0x3f80000027277421 */ /* 0x000fe40000000000 */
[----:B------:R-:W-:Y:S02]  /*17420*/  FSEL R44, |R45|, R44, P3 ;  /* 0x0000002c2d2c7208 */ /* 0x000fe40001800200 */
[----:B------:R-:W-:Y:S02]  /*17430*/  FSEL R47, R172, 8.4834944573231041431e-05, P3 ;  /* 0x38b1e96aac2f7808 */ /* 0x000fe40001800000 */
[----:B------:R-:W-:Y:S02]  /*17440*/  FSEL R49, -R171, -0.00082130916416645050049, P3 ;  /* 0xba574d20ab317808 */ /* 0x000fe40001800100 */
[----:B------:R-:W-:Y:S02]  /*17450*/  FSEL R46, R170, 0.0052134888246655464172, P3 ;  /* 0x3baad5eaaa2e7808 */ /* 0x000fe40001800000 */
[----:B------:R-:W-:Y:S01]  /*17460*/  FSEL R51, R166, 0.12837915122509002686, P3 ;  /* 0x3e0375d3a6337808 */ /* 0x000fe20001800000 */
[----:B------:R-:W-:Y:S01]  /*17470*/  FFMA R47, R44, R47, R49 ;  /* 0x0000002f2c2f7223 */ /* 0x000fe20000000031 */
[----:B------:R-:W-:Y:S01]  /*17480*/  FSEL R49, -R169, -0.026868773624300956726, P3 ;  /* 0xbcdc1be7a9317808 */ /* 0x000fe20001800100 */
[----:B-1----:R-:W-:-:S02]  /*17490*/  @P5 FADD R42, -R42, 1 ;  /* 0x3f8000002a2a5421 */ /* 0x002fc40000000100 */
[----:B------:R-:W-:Y:S01]  /*174a0*/  FFMA R47, R44, R47, R46 ;  /* 0x0000002f2c2f7223 */ /* 0x000fe2000000002e */
[----:B------:R-:W-:Y:S02]  /*174b0*/  FSEL R46, R167, -0.37612664699554443359, P3 ;  /* 0xbec093aca72e7808 */ /* 0x000fe40001800000 */
[----:B------:R-:W-:Y:S01]  /*174c0*/  @P5 LOP3.LUT R41, R42, 0x80000000, R43, 0xb8, !PT ;  /* 0x800000002a295812 */ /* 0x000fe200078eb82b */
[----:B------:R-:W-:Y:S01]  /*174d0*/  FFMA R47, R44, R47, R49 ;  /* 0x0000002f2c2f7223 */ /* 0x000fe20000000031 */
[----:B------:R-:W-:Y:S01]  /*174e0*/  FSEL R42, R168, 0.11284004896879196167, P3 ;  /* 0x3de718afa82a7808 */ /* 0x000fe20001800000 */
[----:B------:R-:W-:-:S04]  /*174f0*/  FFMA R43, R17, R48, R8 ;  /* 0x00000030112b7223 */ /* 0x000fc80000000008 */
[----:B------:R-:W-:Y:S01]  /*17500*/  FFMA R49, R44, R47, R42 ;  /* 0x0000002f2c317223 */ /* 0x000fe2000000002a */
[----:B------:R-:W-:-:S03]  /*17510*/  FMUL R47, R43, 0.70710676908493041992 ;  /* 0x3f3504f32b2f7820 */ /* 0x000fc60000400000 */
[C---:B------:R-:W-:Y:S01]  /*17520*/  FFMA R49, R44.reuse, R49, R46 ;  /* 0x000000312c317223 */ /* 0x040fe2000000002e */
[C---:B------:R-:W-:Y:S01]  /*17530*/  FMUL R42, R47.reuse, R47 ;  /* 0x0000002f2f2a7220 */ /* 0x040fe20000400000 */
[C---:B------:R-:W-:Y:S02]  /*17540*/  FSETP.GE.AND P5, PT, |R47|.reuse, 1.0029599666595458984, PT ;  /* 0x3f8060fe2f00780b */ /* 0x040fe40003fa6200 */
[----:B------:R-:W-:Y:S02]  /*17550*/  FFMA R49, R44, R49, R51 ;  /* 0x000000312c317223 */ /* 0x000fe40000000033 */
[----:B------:R-:W-:Y:S02]  /*17560*/  FSEL R44, |R47|, R42, P5 ;  /* 0x0000002a2f2c7208 */ /* 0x000fe40002800200 */
[----:B------:R-:W-:Y:S02]  /*17570*/  FSEL R51, R172, 8.4834944573231041431e-05, P5 ;  /* 0x38b1e96aac337808 */ /* 0x000fe40002800000 */
[----:B------:R-:W-:-:S02]  /*17580*/  FSEL R53, -R171, -0.00082130916416645050049, P5 ;  /* 0xba574d20ab357808 */ /* 0x000fc40002800100 */
[----:B------:R-:W-:Y:S02]  /*17590*/  FSEL R42, R170, 0.0052134888246655464172, P5 ;  /* 0x3baad5eaaa2a7808 */ /* 0x000fe40002800000 */
[----:B------:R-:W-:Y:S01]  /*175a0*/  FSEL R46, -R169, -0.026868773624300956726, P5 ;  /* 0xbcdc1be7a92e7808 */ /* 0x000fe20002800100 */
[----:B------:R-:W-:Y:S01]  /*175b0*/  FFMA R51, R44, R51, R53 ;  /* 0x000000332c337223 */ /* 0x000fe20000000035 */
[----:B------:R-:W-:-:S03]  /*175c0*/  FSEL R48, R167, -0.37612664699554443359, P5 ;  /* 0xbec093aca7307808 */ /* 0x000fc60002800000 */
[----:B------:R-:W-:Y:S01]  /*175d0*/  FFMA R51, R44, R51, R42 ;  /* 0x000000332c337223 */ /* 0x000fe2000000002a */
[----:B------:R-:W-:-:S03]  /*175e0*/  FSEL R42, -|R45|, R45, P3 ;  /* 0x0000002d2d2a7208 */ /* 0x000fc60001800300 */
[----:B------:R-:W-:Y:S01]  /*175f0*/  FFMA R51, R44, R51, R46 ;  /* 0x000000332c337223 */ /* 0x000fe2000000002e */
[----:B------:R-:W-:Y:S01]  /*17600*/  FSEL R46, R168, 0.11284004896879196167, P5 ;  /* 0x3de718afa82e7808 */ /* 0x000fe20002800000 */
[----:B------:R-:W-:-:S04]  /*17610*/  FFMA R42, R49, R42, R42 ;  /* 0x0000002a312a7223 */ /* 0x000fc8000000002a */
[C---:B------:R-:W-:Y:S02]  /*17620*/  FFMA R51, R44.reuse, R51, R46 ;  /* 0x000000332c337223 */ /* 0x040fe4000000002e */
[----:B------:R-:W1:Y:S02]  /*17630*/  @P3 MUFU.EX2 R46, R42 ;  /* 0x0000002a002e3308 */ /* 0x000e640000000800 */
[----:B------:R-:W-:Y:S01]  /*17640*/  FFMA R51, R44, R51, R48 ;  /* 0x000000332c337223 */ /* 0x000fe20000000030 */
[----:B------:R-:W-:-:S05]  /*17650*/  FSEL R48, R166, 0.12837915122509002686, P5 ;  /* 0x3e0375d3a6307808 */ /* 0x000fca0002800000 */
[----:B------:R-:W-:Y:S01]  /*17660*/  FFMA R51, R44, R51, R48 ;  /* 0x000000332c337223 */ /* 0x000fe20000000030 */
[----:B------:R-:W-:-:S04]  /*17670*/  FFMA R44, R17, R50, R5 ;  /* 0x00000032112c7223 */ /* 0x000fc80000000005 */
[C---:B------:R-:W-:Y:S01]  /*17680*/  FMUL R48, R44.reuse, 0.70710676908493041992 ;  /* 0x3f3504f32c307820 */ /* 0x040fe20000400000 */
[----:B------:R-:W-:Y:S01]  /*17690*/  FMUL R44, R44, 0.5 ;  /* 0x3f0000002c2c7820 */ /* 0x000fe20000400000 */
[----:B-1----:R-:W-:-:S05]  /*176a0*/  @P3 FADD R46, -R46, 1 ;  /* 0x3f8000002e2e3421 */ /* 0x002fca0000000100 */
        /* <DEDUP_REMOVED lines=8> */
[----:B------:R-:W-:Y:S01]  /*17730*/  FFMA R50, R49, R46, R50 ;  /* 0x0000002e31327223 */ /* 0x000fe20000000032 */
[----:B------:R-:W-:-:S03]  /*17740*/  FSEL R46, -|R47|, R47, P5 ;  /* 0x0000002f2f2e7208 */ /* 0x000fc60002800300 */
[----:B------:R-:W-:Y:S02]  /*17750*/  FFMA R50, R49, R50, R45 ;  /* 0x0000003231327223 */ /* 0x000fe4000000002d */
[----:B------:R-:W-:Y:S01]  /*17760*/  FFMA R45, R51, R46, R46 ;  /* 0x0000002e332d7223 */ /* 0x000fe2000000002e */
[----:B------:R-:W-:-:S03]  /*17770*/  FSEL R51, -R169, -0.026868773624300956726, P3 ;  /* 0xbcdc1be7a9337808 */ /* 0x000fc60001800100 */
[----:B------:R-:W1:Y:S02]  /*17780*/  @P5 MUFU.EX2 R46, R45 ;  /* 0x0000002d002e5308 */ /* 0x000e640000000800 */
        /* <DEDUP_REMOVED lines=8> */
[----:B------:R-:W-:-:S04]  /*17810*/  FFMA R46, R17, R52, R4 ;  /* 0x00000034112e7223 */ /* 0x000fc80000000004 */
        /* <DEDUP_REMOVED lines=9> */
[----:B------:R-:W-:Y:S02]  /*178b0*/  FSEL R47, R170, 0.0052134888246655464172, P5 ;  /* 0x3baad5eaaa2f7808 */ /* 0x000fe40002800000 */
[----:B------:R-:W-:Y:S01]  /*178c0*/  FSEL R49, -R169, -0.026868773624300956726, P5 ;  /* 0xbcdc1be7a9317808 */ /* 0x000fe20002800100 */
[----:B------:R-:W-:Y:S01]  /*178d0*/  FFMA R54, R53, R52, R54 ;  /* 0x0000003435367223 */ /* 0x000fe20000000036 */
[----:B------:R-:W-:-:S03]  /*178e0*/  FSEL R52, -|R48|, R48, P3 ;  /* 0x0000003030347208 */ /* 0x000fc60001800300 */
[----:B------:R-:W-:Y:S02]  /*178f0*/  FFMA R54, R53, R54, R47 ;  /* 0x0000003635367223 */ /* 0x000fe4000000002f */
[----:B------:R-:W-:Y:S01]  /*17900*/  FFMA R47, R51, R52, R52 ;  /* 0x00000034332f7223 */ /* 0x000fe20000000034 */
[----:B------:R-:W-:Y:S01]  /*17910*/  FSEL R51, R168, 0.11284004896879196167, P5 ;  /* 0x3de718afa8337808 */ /* 0x000fe20002800000 */
        /* <DEDUP_REMOVED lines=9> */
[----:B------:R-:W-:-:S04]  /*179b0*/  FFMA R48, R17, R55, R3 ;  /* 0x0000003711307223 */ /* 0x000fc80000000003 */
[----:B------:R-:W-:Y:S01]  /*179c0*/  FMUL R52, R48, 0.70710676908493041992 ;  /* 0x3f3504f330347820 */ /* 0x000fe20000400000 */
[----:B------:R-:W-:-:S03]  /*179d0*/  FADD R47, R47, 1 ;  /* 0x3f8000002f2f7421 */ /* 0x000fc60000000000 */
[C---:B------:R-:W-:Y:S01]  /*179e0*/  FMUL R49, R52.reuse, R52 ;  /* 0x0000003434317220 */ /* 0x040fe20000400000 */
[----:B------:R-:W-:Y:S01]  /*179f0*/  FSETP.GE.AND P3, PT, |R52|, 1.0029599666595458984, PT ;  /* 0x3f8060fe3400780b */ /* 0x000fe20003f66200 */
[----:B------:R-:W-:-:S03]  /*17a00*/  FMUL R44, R47, R44 ;  /* 0x0000002c2f2c7220 */ /* 0x000fc60000400000 */
        /* <DEDUP_REMOVED lines=29> */
[----:B------:R-:W-:Y:S01]  /*17be0*/  FSEL R60, -|R54|, R54, P5 ;  /* 0x00000036363c7208 */ /* 0x000fe20002800300 */
[----:B------:R-:W-:Y:S01]  /*17bf0*/  FFMA R56, R53, R50, R56 ;  /* 0x0000003235387223 */ /* 0x000fe20000000038 */
[----:B------:R-:W-:-:S03]  /*17c00*/  FSEL R50, -|R52|, R52, P3 ;  /* 0x0000003434327208 */ /* 0x000fc60001800300 */
[----:B------:R-:W-:Y:S01]  /*17c10*/  FFMA R56, R53, R56, R57 ;  /* 0x0000003835387223 */ /* 0x000fe20000000039 */
[----:B------:R-:W-:Y:S01]  /*17c20*/  FSEL R57, R168, 0.11284004896879196167, P5 ;  /* 0x3de718afa8397808 */ /* 0x000fe20002800000 */
        /* <DEDUP_REMOVED lines=30> */
[----:B------:R-:W-:Y:S01]  /*17e10*/  FSEL R58, R166, 0.12837915122509002686, P3 ;  /* 0x3e0375d3a63a7808 */ /* 0x000fe20001800000 */
[----:B-1----:R-:W-:-:S04]  /*17e20*/  @P5 FADD R59, -R59, 1 ;  /* 0x3f8000003b3b5421 */ /* 0x002fc80000000100 */
[----:B------:R-:W-:Y:S01]  /*17e30*/  FFMA R56, R56, R57, R58 ;  /* 0x0000003938387223 */ /* 0x000fe2000000003a */
        /* <DEDUP_REMOVED lines=21> */
[----:B------:R-:W-:Y:S01]  /*17f90*/  FFMA R56, R56, R59, R59 ;  /* 0x0000003b38387223 */ /* 0x000fe2000000003b */
[----:B------:R-:W-:-:S03]  /*17fa0*/  FSEL R59, -|R57|, R57, P5 ;  /* 0x00000039393b7208 */ /* 0x000fc60002800300 */
[----:B------:R-:W1:Y:S02]  /*17fb0*/  @P3 MUFU.EX2 R60, R56 ;  /* 0x00000038003c3308 */ /* 0x000e640000000800 */
[----:B------:R-:W-:-:S06]  /*17fc0*/  FFMA R58, R58, R59, R59 ;  /* 0x0000003b3a3a7223 */ /* 0x000fcc000000003b */
[----:B------:R-:W2:Y:S01]  /*17fd0*/  @P5 MUFU.EX2 R59, R58 ;  /* 0x0000003a003b5308 */ /* 0x000ea20000000800 */
[----:B-1----:R-:W-:-:S05]  /*17fe0*/  @P3 FADD R60, -R60, 1 ;  /* 0x3f8000003c3c3421 */ /* 0x002fca0000000100 */
[----:B------:R-:W-:Y:S01]  /*17ff0*/  @P3 LOP3.LUT R56, R60, 0x80000000, R55, 0xb8, !PT ;  /* 0x800000003c383812 */ /* 0x000fe200078eb837 */
[----:B------:R-:W-:Y:S01]  /*18000*/  FMUL R55, R24, 0.5 ;  /* 0x3f00000018377820 */ /* 0x000fe20000400000 */
[----:B------:R-:W-:Y:S01]  /*18010*/  FADD R24, R25, 1 ;  /* 0x3f80000019187421 */ /* 0x000fe20000000000 */
[----:B------:R-:W-:Y:S01]  /*18020*/  FADD R25, R28, 1 ;  /* 0x3f8000001c197421 */ /* 0x000fe20000000000 */
[----:B--2---:R-:W-:Y:S01]  /*18030*/  @P5 FADD R60, -R59, 1 ;  /* 0x3f8000003b3c5421 */ /* 0x004fe20000000100 */
[----:B------:R-:W-:Y:S01]  /*18040*/  FMUL R28, R33, 0.5 ;  /* 0x3f000000211c7820 */ /* 0x000fe20000400000 */
[----:B------:R-:W-:Y:S01]  /*18050*/  FMUL R24, R24, R55 ;  /* 0x0000003718187220 */ /* 0x000fe20000400000 */
[----:B------:R-:W-:Y:S01]  /*18060*/  FMUL R55, R30, 0.5 ;  /* 0x3f0000001e377820 */ /* 0x000fe20000400000 */
[----:B------:R-:W-:Y:S01]  /*18070*/  FADD R30, R29, 1 ;  /* 0x3f8000001d1e7421 */ /* 0x000fe20000000000 */
[----:B------:R-:W-:Y:S01]  /*18080*/  FMUL R25, R25, R26 ;  /* 0x0000001a19197220 */ /* 0x000fe20000400000 */
[----:B------:R-:W-:Y:S01]  /*18090*/  FMUL R26, R31, 0.5 ;  /* 0x3f0000001f1a7820 */ /* 0x000fe20000400000 */
[----:B------:R-:W-:Y:S01]  /*180a0*/  FADD R31, R34, 1 ;  /* 0x3f800000221f7421 */ /* 0x000fe20000000000 */
[----:B------:R-:W-:Y:S01]  /*180b0*/  FMUL R30, R30, R27 ;  /* 0x0000001b1e1e7220 */ /* 0x000fe20000400000 */
[----:B------:R-:W-:Y:S01]  /*180c0*/  @P5 LOP3.LUT R58, R60, 0x80000000, R57, 0xb8, !PT ;  /* 0x800000003c3a5812 */ /* 0x000fe200078eb839 */
[----:B------:R-:W-:Y:S01]  /*180d0*/  FMUL R27, R32, R55 ;  /* 0x00000037201b7220 */ /* 0x000fe20000400000 */
[----:B------:R-:W-:Y:S01]  /*180e0*/  FMUL R29, R40, 0.5 ;  /* 0x3f000000281d7820 */ /* 0x000fe20000400000 */
[----:B------:R-:W-:Y:S01]  /*180f0*/  FMUL R32, R43, 0.5 ;  /* 0x3f0000002b207820 */ /* 0x000fe20000400000 */
[----:B------:R-:W-:Y:S01]  /*18100*/  FMUL R31, R31, R26 ;  /* 0x0000001a1f1f7220 */ /* 0x000fe20000400000 */
[----:B------:R-:W-:Y:S01]  /*18110*/  FADD R33, R41, 1 ;  /* 0x3f80000029217421 */ /* 0x000fe20000000000 */
[----:B------:R-:W-:Y:S01]  /*18120*/  FMUL R26, R37, R28 ;  /* 0x0000001c251a7220 */ /* 0x000fe20000400000 */
[----:B------:R-:W-:Y:S01]  /*18130*/  FMUL R42, R42, R29 ;  /* 0x0000001d2a2a7220 */ /* 0x000fe20000400000 */
[----:B------:R-:W-:Y:S01]  /*18140*/  FMUL R28, R39, R36 ;  /* 0x00000024271c7220 */ /* 0x000fe20000400000 */
[----:B------:R-:W-:Y:S01]  /*18150*/  FMUL R45, R45, R32 ;  /* 0x000000202d2d7220 */ /* 0x000fe20000400000 */
[----:B------:R-:W-:Y:S01]  /*18160*/  FMUL R37, R52, 0.5 ;  /* 0x3f00000034257820 */ /* 0x000fe20000400000 */
[----:B------:R-:W-:Y:S01]  /*18170*/  FMUL R29, R54, 0.5 ;  /* 0x3f000000361d7820 */ /* 0x000fe20000400000 */
[----:B------:R-:W-:Y:S01]  /*18180*/  FADD R56, R56, 1 ;  /* 0x3f80000038387421 */ /* 0x000fe20000000000 */
[----:B------:R-:W-:Y:S01]  /*18190*/  FADD R58, R58, 1 ;  /* 0x3f8000003a3a7421 */ /* 0x000fe20000000000 */
[----:B------:R-:W-:Y:S01]  /*181a0*/  FMUL R39, R48, 0.5 ;  /* 0x3f00000030277820 */ /* 0x000fe20000400000 */
[----:B------:R-:W-:Y:S01]  /*181b0*/  FMUL R32, R51, 0.5 ;  /* 0x3f00000033207820 */ /* 0x000fe20000400000 */
[----:B------:R-:W-:Y:S01]  /*181c0*/  FMUL R33, R33, R38 ;  /* 0x0000002621217220 */ /* 0x000fe20000400000 */
[----:B------:R-:W-:Y:S01]  /*181d0*/  FMUL R37, R56, R37 ;  /* 0x0000002538257220 */ /* 0x000fe20000400000 */
[----:B------:R-:W-:Y:S01]  /*181e0*/  FMUL R58, R58, R29 ;  /* 0x0000001d3a3a7220 */ /* 0x000fe20000400000 */
[----:B------:R-:W-:Y:S01]  /*181f0*/  FMUL R39, R50, R39 ;  /* 0x0000002732277220 */ /* 0x000fe20000400000 */
[----:B------:R-:W-:Y:S01]  /*18200*/  FMUL R32, R53, R32 ;  /* 0x0000002035207220 */ /* 0x000fe20000400000 */
[----:B------:R-:W-:-:S02]  /*18210*/  F2FP.BF16.F32.PACK_AB R29, R25, R24 ;  /* 0x00000018191d723e */ /* 0x000fc400000010ff */
[----:B------:R-:W-:Y:S02]  /*18220*/  F2FP.BF16.F32.PACK_AB R24, R33, R28 ;  /* 0x0000001c2118723e */ /* 0x000fe400000010ff */
[----:B------:R-:W-:Y:S02]  /*18230*/  F2FP.BF16.F32.PACK_AB R30, R27, R30 ;  /* 0x0000001e1b1e723e */ /* 0x000fe400000010ff */
[----:B------:R-:W-:Y:S02]  /*18240*/  F2FP.BF16.F32.PACK_AB R31, R26, R31 ;  /* 0x0000001f1a1f723e */ /* 0x000fe400000010ff */
        /* <DEDUP_REMOVED lines=23> */
.L_x_124:
[----:B------:R-:W-:Y:S05]  /*183c0*/  BSYNC B0 ;  /* 0x0000000000007941 */ /* 0x000fea0003800000 */
.L_x_123:
[----:B------:R-:W-:Y:S06]  /*183d0*/  BAR.SYNC.DEFER_BLOCKING 0x1, 0x100 ;  /* 0x0044000000007b1d */ /* 0x000fec0000010000 */
[----:B------:R-:W-:Y:S04]  /*183e0*/  BSSY B0, `(.L_x_125) ;  /* 0x0000009000007945 */ /* 0x000fe80003800000 */
[----:B------:R-:W-:Y:S05]  /*183f0*/  @P0 BRA `(.L_x_126) ;  /* 0x00000000001c0947 */ /* 0x000fea0003800000 */
[----:B------:R-:W-:-:S13]  /*18400*/  ISETP.NE.AND P3, PT, R22, 0x3, PT ;  /* 0x000000031600780c */ /* 0x000fda0003f65270 */
[----:B------:R-:W-:Y:S05]  /*18410*/  @!P3 BRA `(.L_x_127) ;  /* 0x000000000004b947 */ /* 0x000fea0003800000 */
[----:B------:R-:W-:Y:S01]  /*18420*/  BPT.TRAP 0x1 ;  /* 0x000000040000795c */ /* 0x000fe20000300000 */
.L_x_127:
[----:B------:R-:W-:-:S04]  /*18430*/  ULEA UR4, UR5, UR49, 0x3 ;  /* 0x0000003105047291 */ /* 0x000fc8000f8e183f */
[----:B------:R-:W-:-:S04]  /*18440*/  UIADD3 UR4, UR4, 0x50, URZ ;  /* 0x0000005004047890 */ /* 0x000fc8000fffe03f */
[----:B------:R-:W-:-:S09]  /*18450*/  UPRMT UR4, UR48, 0x654, UR4 ;  /* 0x0000065430047896 */ /* 0x000fd20008000004 */
[----:B------:R-:W-:Y:S03]  /*18460*/  SYNCS.ARRIVE.TRANS64.RED.A1T0 RZ, [UR4], RZ ;  /* 0x000000ffffff79a7 */ /* 0x000fe60008100404 */
.L_x_126:
[----:B------:R-:W-:Y:S05]  /*18470*/  BSYNC B0 ;  /* 0x0000000000007941 */ /* 0x000fea0003800000 */
.L_x_125:
        /* <DEDUP_REMOVED lines=8> */
.L_x_130:
[C---:B-1----:R-:W-:Y:S01]  /*18500*/  LEA R24, R0.reuse, UR49, 0x3 ;  /* 0x0000003100187c11 */ /* 0x042fe2000f8e18ff */
[----:B------:R-:W-:Y:S01]  /*18510*/  VIADD R26, R0, 0x1 ;  /* 0x00000001001a7836 */ /* 0x000fe20000000000 */
[----:B------:R-:W-:Y:S01]  /*18520*/  SHF.L.U32 R25, R6, 0x1f, RZ ;  /* 0x0000001f06197819 */ /* 0x000fe200000006ff */
[----:B------:R-:W-:Y:S03]  /*18530*/  BSSY B1, `(.L_x_131) ;  /* 0x0000005000017945 */ /* 0x000fe60003800000 */
[----:B------:R-:W1:Y:S01]  /*18540*/  SYNCS.PHASECHK.TRANS64.TRYWAIT P5, [R24+URZ+0x30], R25 ;  /* 0x00003019180075a7 */ /* 0x000e6200080a017f */
[----:B------:R-:W-:-:S04]  /*18550*/  ISETP.NE.AND P3, PT, R26, 0x4, PT ;  /* 0x000000041a00780c */ /* 0x000fc80003f65270 */
[----:B------:R-:W-:Y:S01]  /*18560*/  SEL R47, RZ, 0x1, P3 ;  /* 0x00000001ff2f7807 */ /* 0x000fe20001800000 */
[----:B-1----:R-:W-:Y:S08]  /*18570*/  @!P5 BRA `(.L_x_132) ;  /* 0x0000016800c0d947 */ /* 0x002ff00003800000 */
.L_x_380:
[----:B------:R-:W-:Y:S05]  /*18580*/  BSYNC B1 ;  /* 0x0000000000017941 */ /* 0x000fea0003800000 */
.L_x_131:
[----:B------:R-:W-:Y:S05]  /*18590*/  @P4 BRA `(.L_x_133) ;  /* 0x0000000000944947 */ /* 0x000fea0003800000 */
[----:B------:R-:W-:Y:S01]  /*185a0*/  LEA R29, R0, R157, 0xd ;  /* 0x0000009d001d7211 */ /* 0x000fe200078e68ff */
[----:B------:R-:W-:Y:S05]  /*185b0*/  WARPSYNC.ALL ;  /* 0x0000000000007948 */ /* 0x000fea0003800000 */
[----:B------:R-:W-:Y:S01]  /*185c0*/  LEA R12, R156, R29, 0x1 ;  /* 0x0000001d9c0c7211 */ /* 0x000fe200078e08ff */
[----:B------:R-:W2:Y:S05]  /*185d0*/  LDSM.16.M88.4 R8, [R29] ;  /* 0x000000001d08783b */ /* 0x000eaa0000000200 */
[----:B------:R-:W3:Y:S01]  /*185e0*/  LDSM.16.M88.4 R12, [R12] ;  /* 0x000000000c0c783b */ /* 0x000ee20000000200 */
[----:B--2---:R-:W-:Y:S01]  /*185f0*/  SHF.L.U32 R21, R9, 0x10, RZ ;  /* 0x0000001009157819 */ /* 0x004fe200000006ff */
[----:B------:R-:W-:Y:S01]  /*18600*/  IMAD.U32 R27, R11, 0x10000, RZ ;  /* 0x000100000b1b7824 */ /* 0x000fe200078e00ff */
[C---:B------:R-:W-:Y:S01]  /*18610*/  LOP3.LUT R5, R8.reuse, 0xffff0000, RZ, 0xc0, !PT ;  /* 0xffff000008057812 */ /* 0x040fe200078ec0ff */
[----:B------:R-:W-:Y:S01]  /*18620*/  IMAD.U32 R3, R8, 0x10000, RZ ;  /* 0x0001000008037824 */ /* 0x000fe200078e00ff */
[----:B------:R-:W-:Y:S01]  /*18630*/  LOP3.LUT R9, R9, 0xffff0000, RZ, 0xc0, !PT ;  /* 0xffff000009097812 */ /* 0x000fe200078ec0ff */
[----:B---3--:R-:W-:Y:S01]  /*18640*/  IMAD.U32 R39, R14, 0x10000, RZ ;  /* 0x000100000e277824 */ /* 0x008fe200078e00ff */
[----:B------:R-:W-:Y:S01]  /*18650*/  LOP3.LUT R11, R11, 0xffff0000, RZ, 0xc0, !PT ;  /* 0xffff00000b0b7812 */ /* 0x000fe200078ec0ff */
[----:B------:R-:W-:Y:S01]  /*18660*/  FMUL R21, R16, R21 ;  /* 0x0000001510157220 */ /* 0x000fe20000400000 */
[----:B------:R-:W-:Y:S01]  /*18670*/  SHF.L.U32 R19, R10, 0x10, RZ ;  /* 0x000000100a137819 */ /* 0x000fe200000006ff */
[----:B------:R-:W-:Y:S01]  /*18680*/  FMUL R20, R16, R9 ;  /* 0x0000000910147220 */ /* 0x000fe20000400000 */
[----:B-1----:R-:W-:-:S02]  /*18690*/  LOP3.LUT R25, R10, 0xffff0000, RZ, 0xc0, !PT ;  /* 0xffff00000a197812 */ /* 0x002fc400078ec0ff */
[----:B------:R-:W-:Y:S01]  /*186a0*/  SHF.L.U32 R29, R12, 0x10, RZ ;  /* 0x000000100c1d7819 */ /* 0x000fe200000006ff */
[----:B------:R-:W-:Y:S01]  /*186b0*/  FMUL R19, R16, R19 ;  /* 0x0000001310137220 */ /* 0x000fe20000400000 */
[----:B------:R-:W-:Y:S01]  /*186c0*/  LOP3.LUT R31, R12, 0xffff0000, RZ, 0xc0, !PT ;  /* 0xffff00000c1f7812 */ /* 0x000fe200078ec0ff */
[C---:B------:R-:W-:Y:S01]  /*186d0*/  FMUL R12, R16.reuse, R5 ;  /* 0x00000005100c7220 */ /* 0x040fe20000400000 */
[C---:B------:R-:W-:Y:S01]  /*186e0*/  SHF.L.U32 R33, R13.reuse, 0x10, RZ ;  /* 0x000000100d217819 */ /* 0x040fe200000006ff */
[C---:B------:R-:W-:Y:S01]  /*186f0*/  FMUL R18, R16.reuse, R25 ;  /* 0x0000001910127220 */ /* 0x040fe20000400000 */
[----:B------:R-:W-:Y:S01]  /*18700*/  LOP3.LUT R37, R13, 0xffff0000, RZ, 0xc0, !PT ;  /* 0xffff00000d257812 */ /* 0x000fe200078ec0ff */
        /* <DEDUP_REMOVED lines=14> */
.L_x_133:
[----:B------:R-:W-:Y:S02]  /*187f0*/  LOP3.LUT R6, R6, R47, RZ, 0x3c, !PT ;  /* 0x0000002f06067212 */ /* 0x000fe400078e3cff */
[----:B------:R-:W-:-:S07]  /*18800*/  SEL R0, R26, RZ, P3 ;  /* 0x000000ff1a007207 */ /* 0x000fce0001800000 */
.L_x_129:
[----:B------:R-:W-:Y:S05]  /*18810*/  BSYNC B0 ;  /* 0x0000000000007941 */ /* 0x000fea0003800000 */
.L_x_128:
[C---:B------:R-:W-:Y:S01]  /*18820*/  FFMA R74, R17.reuse, R74, R21 ;  /* 0x0000004a114a7223 */ /* 0x040fe20000000015 */
[C---:B------:R-:W-:Y:S01]  /*18830*/  FFMA R75, R17.reuse, R75, R20 ;  /* 0x0000004b114b7223 */ /* 0x040fe20000000014 */
[C---:B------:R-:W-:Y:S01]  /*18840*/  FFMA R76, R17.reuse, R76, R19 ;  /* 0x0000004c114c7223 */ /* 0x040fe20000000013 */
[----:B------:R-:W-:Y:S01]  /*18850*/  FFMA R77, R17, R77, R18 ;  /* 0x0000004d114d7223 */ /* 0x000fe20000000012 */
[----:B-1----:R-:W-:Y:S01]  /*18860*/  FMUL R30, R74, 0.70710676908493041992 ;  /* 0x3f3504f34a1e7820 */ /* 0x002fe20000400000 */
[----:B------:R-:W-:Y:S01]  /*18870*/  FMUL R39, R75, 0.70710676908493041992 ;  /* 0x3f3504f34b277820 */ /* 0x000fe20000400000 */
[----:B------:R-:W-:Y:S01]  /*18880*/  FFMA R78, R17, R78, R15 ;  /* 0x0000004e114e7223 */ /* 0x000fe2000000000f */
[----:B------:R-:W-:Y:S01]  /*18890*/  FMUL R40, R77, 0.70710676908493041992 ;  /* 0x3f3504f34d287820 */ /* 0x000fe20000400000 */
[C---:B------:R-:W-:Y:S01]  /*188a0*/  FMUL R24, R30.reuse, R30 ;  /* 0x0000001e1e187220 */ /* 0x040fe20000400000 */
[C---:B------:R-:W-:Y:S01]  /*188b0*/  FSETP.GE.AND P3, PT, |R30|.reuse, 1.0029599666595458984, PT ;  /* 0x3f8060fe1e00780b */ /* 0x040fe20003f66200 */
[C---:B------:R-:W-:Y:S01]  /*188c0*/  FMUL R26, R39.reuse, R39 ;  /* 0x00000027271a7220 */ /* 0x040fe20000400000 */
[----:B------:R-:W-:Y:S01]  /*188d0*/  FSETP.GE.AND P5, PT, |R39|, 1.0029599666595458984, PT ;  /* 0x3f8060fe2700780b */ /* 0x000fe20003fa6200 */
[C---:B------:R-:W-:Y:S01]  /*188e0*/  FFMA R79, R17.reuse, R79, R14 ;  /* 0x0000004f114f7223 */ /* 0x040fe2000000000e */
[----:B------:R-:W-:Y:S01]  /*188f0*/  FSEL R24, |R30|, R24, P3 ;  /* 0x000000181e187208 */ /* 0x000fe20001800200 */
[C---:B------:R-:W-:Y:S01]  /*18900*/  FFMA R80, R17.reuse, R80, R11 ;  /* 0x0000005011507223 */ /* 0x040fe2000000000b */
[----:B------:R-:W-:Y:S01]  /*18910*/  FSEL R25, R172, 8.4834944573231041431e-05, P3 ;  /* 0x38b1e96aac197808 */ /* 0x000fe20001800000 */
[----:B------:R-:W-:Y:S01]  /*18920*/  FFMA R81, R17, R81, R10 ;  /* 0x0000005111517223 */ /* 0x000fe2000000000a */
[----:B------:R-:W-:Y:S01]  /*18930*/  FSEL R27, -R171, -0.00082130916416645050049, P3 ;  /* 0xba574d20ab1b7808 */ /* 0x000fe20001800100 */
[C---:B------:R-:W-:Y:S01]  /*18940*/  FFMA R82, R17.reuse, R82, R9 ;  /* 0x0000005211527223 */ /* 0x040fe20000000009 */
[----:B------:R-:W-:Y:S01]  /*18950*/  FSEL R29, R170, 0.0052134888246655464172, P3 ;  /* 0x3baad5eaaa1d7808 */ /* 0x000fe20001800000 */
[----:B------:R-:W-:Y:S01]  /*18960*/  FFMA R83, R17, R83, R8 ;  /* 0x0000005311537223 */ /* 0x000fe20000000008 */
[----:B------:R-:W-:Y:S01]  /*18970*/  FSEL R26, |R39|, R26, P5 ;  /* 0x0000001a271a7208 */ /* 0x000fe20002800200 */
[----:B------:R-:W-:Y:S01]  /*18980*/  FFMA R25, R24, R25, R27 ;  /* 0x0000001918197223 */ /* 0x000fe2000000001b */
[----:B------:R-:W-:Y:S01]  /*18990*/  FSEL R31, R172, 8.4834944573231041431e-05, P5 ;  /* 0x38b1e96aac1f7808 */ /* 0x000fe20002800000 */
[----:B------:R-:W-:Y:S01]  /*189a0*/  FFMA R84, R17, R84, R5 ;  /* 0x0000005411547223 */ /* 0x000fe20000000005 */
[----:B------:R-:W-:Y:S01]  /*189b0*/  FSEL R33, -R171, -0.00082130916416645050049, P5 ;  /* 0xba574d20ab217808 */ /* 0x000fe20002800100 */
[----:B------:R-:W-:Y:S01]  /*189c0*/  FFMA R25, R24, R25, R29 ;  /* 0x0000001918197223 */ /* 0x000fe2000000001d */
[----:B------:R-:W-:Y:S01]  /*189d0*/  FSEL R27, -R169, -0.026868773624300956726, P3 ;  /* 0xbcdc1be7a91b7808 */ /* 0x000fe20001800100 */
[----:B------:R-:W-:Y:S01]  /*189e0*/  FFMA R85, R17, R85, R4 ;  /* 0x0000005511557223 */ /* 0x000fe20000000004 */
[----:B------:R-:W-:Y:S01]  /*189f0*/  FSEL R37, R170, 0.0052134888246655464172, P5 ;  /* 0x3baad5eaaa257808 */ /* 0x000fe20002800000 */
[----:B------:R-:W-:Y:S01]  /*18a00*/  FFMA R31, R26, R31, R33 ;  /* 0x0000001f1a1f7223 */ /* 0x000fe20000000021 */
[----:B------:R-:W-:Y:S01]  /*18a10*/  FSEL R29, R168, 0.11284004896879196167, P3 ;  /* 0x3de718afa81d7808 */ /* 0x000fe20001800000 */
[----:B------:R-:W-:Y:S01]  /*18a20*/  FFMA R25, R24, R25, R27 ;  /* 0x0000001918197223 */ /* 0x000fe2000000001b */
[----:B------:R-:W-:Y:S01]  /*18a30*/  FSEL R33, -R169, -0.026868773624300956726, P5 ;  /* 0xbcdc1be7a9217808 */ /* 0x000fe20002800100 */
[----:B------:R-:W-:Y:S01]  /*18a40*/  FFMA R31, R26, R31, R37 ;  /* 0x0000001f1a1f7223 */ /* 0x000fe20000000025 */
[C---:B------:R-:W-:Y:S01]  /*18a50*/  FSEL R27, R167.reuse, -0.37612664699554443359, P3 ;  /* 0xbec093aca71b7808 */ /* 0x040fe20001800000 */
[----:B------:R-:W-:Y:S01]  /*18a60*/  FFMA R25, R24, R25, R29 ;  /* 0x0000001918197223 */ /* 0x000fe2000000001d */
[----:B------:R-:W-:Y:S01]  /*18a70*/  FSEL R37, R168, 0.11284004896879196167, P5 ;  /* 0x3de718afa8257808 */ /* 0x000fe20002800000 */
[----:B------:R-:W-:Y:S01]  /*18a80*/  FFMA R31, R26, R31, R33 ;  /* 0x0000001f1a1f7223 */ /* 0x000fe20000000021 */
[----:B------:R-:W-:Y:S01]  /*18a90*/  FSEL R29, R166, 0.12837915122509002686, P3 ;  /* 0x3e0375d3a61d7808 */ /* 0x000fe20001800000 */
[----:B------:R-:W-:Y:S01]  /*18aa0*/  FFMA R25, R24, R25, R27 ;  /* 0x0000001918197223 */ /* 0x000fe2000000001b */
[----:B------:R-:W-:Y:S01]  /*18ab0*/  FSEL R33, R167, -0.37612664699554443359, P5 ;  /* 0xbec093aca7217808 */ /* 0x000fe20002800000 */
[----:B------:R-:W-:Y:S01]  /*18ac0*/  FFMA R31, R26, R31, R37 ;  /* 0x0000001f1a1f7223 */ /* 0x000fe20000000025 */
[----:B------:R-:W-:Y:S01]  /*18ad0*/  FSEL R27, -|R30|, R30, P3 ;  /* 0x0000001e1e1b7208 */ /* 0x000fe20001800300 */
[----:B------:R-:W-:Y:S01]  /*18ae0*/  FFMA R24, R24, R25, R29 ;  /* 0x0000001918187223 */ /* 0x000fe2000000001d */
[----:B------:R-:W-:Y:S01]  /*18af0*/  FSEL R28, R166, 0.12837915122509002686, P5 ;  /* 0x3e0375d3a61c7808 */ /* 0x000fe20002800000 */
[----:B------:R-:W-:Y:S01]  /*18b00*/  FFMA R31, R26, R31, R33 ;  /* 0x0000001f1a1f7223 */ /* 0x000fe20000000021 */
[----:B------:R-:W-:Y:S01]  /*18b10*/  FSEL R25, -|R39|, R39, P5 ;  /* 0x0000002727197208 */ /* 0x000fe20002800300 */
[----:B------:R-:W-:Y:S01]  /*18b20*/  FFMA R24, R24, R27, R27 ;  /* 0x0000001b18187223 */ /* 0x000fe2000000001b */
[----:B------:R-:W-:Y:S01]  /*18b30*/  FMUL R29, R40, R40 ;  /* 0x00000028281d7220 */ /* 0x000fe20000400000 */
[----:B------:R-:W-:Y:S01]  /*18b40*/  FFMA R28, R26, R31, R28 ;  /* 0x0000001f1a1c7223 */ /* 0x000fe2000000001c */
[C---:B------:R-:W-:Y:S01]  /*18b50*/  FFMA R86, R17.reuse, R86, R3 ;  /* 0x0000005611567223 */ /* 0x040fe20000000003 */
[----:B------:R-:W1:Y:S01]  /*18b60*/  @P3 MUFU.EX2 R26, R24 ;  /* 0x00000018001a3308 */ /* 0x000e620000000800 */
[C---:B------:R-:W-:Y:S01]  /*18b70*/  FFMA R87, R17.reuse, R87, R2 ;  /* 0x0000005711577223 */ /* 0x040fe20000000002 */
[----:B------:R-:W-:Y:S01]  /*18b80*/  FFMA R25, R28, R25, R25 ;  /* 0x000000191c197223 */ /* 0x000fe20000000019 */
[C---:B------:R-:W-:Y:S01]  /*18b90*/  FFMA R73, R17.reuse, R73, R12 ;  /* 0x0000004911497223 */ /* 0x040fe2000000000c */
[----:B------:R-:W-:Y:S01]  /*18ba0*/  FFMA R72, R17, R72, R13 ;  /* 0x0000004811487223 */ /* 0x000fe2000000000d */
[----:B------:R-:W-:Y:S01]  /*18bb0*/  FMUL R77, R77, 0.5 ;  /* 0x3f0000004d4d7820 */ /* 0x000fe20000400000 */
[----:B------:R-:W-:Y:S05]  /*18bc0*/  WARPSYNC.ALL ;  /* 0x0000000000007948 */ /* 0x000fea0003800000 */
[----:B------:R-:W2:Y:S01]  /*18bd0*/  @P5 MUFU.EX2 R28, R25 ;  /* 0x00000019001c5308 */ /* 0x000ea20000000800 */
[----:B------:R-:W-:Y:S01]  /*18be0*/  BSSY B0, `(.L_x_134) ;  /* 0x0000181000007945 */ /* 0x000fe20003800000 */
[----:B-1----:R-:W-:Y:S01]  /*18bf0*/  @P3 FADD R27, -R26, 1 ;  /* 0x3f8000001a1b3421 */ /* 0x002fe20000000100 */
[C---:B------:R-:W-:Y:S01]  /*18c00*/  FMUL R26, R76.reuse, 0.70710676908493041992 ;  /* 0x3f3504f34c1a7820 */ /* 0x040fe20000400000 */
[----:B------:R-:W-:-:S03]  /*18c10*/  FMUL R76, R76, 0.5 ;  /* 0x3f0000004c4c7820 */ /* 0x000fc60000400000 */
[----:B------:R-:W-:Y:S01]  /*18c20*/  @P3 LOP3.LUT R24, R27, 0x80000000, R30, 0xb8, !PT ;  /* 0x800000001b183812 */ /* 0x000fe200078eb81e */
[C---:B------:R-:W-:Y:S01]  /*18c30*/  FMUL R27, R26.reuse, R26 ;  /* 0x0000001a1a1b7220 */ /* 0x040fe20000400000 */
[----:B------:R-:W-:-:S03]  /*18c40*/  FSETP.GE.AND P3, PT, |R26|, 1.0029599666595458984, PT ;  /* 0x3f8060fe1a00780b */ /* 0x000fc60003f66200 */
[----:B------:R-:W-:Y:S01]  /*18c50*/  FADD R24, R24, 1 ;  /* 0x3f80000018187421 */ /* 0x000fe20000000000 */
[----:B--2---:R-:W-:Y:S01]  /*18c60*/  @P5 FADD R28, -R28, 1 ;  /* 0x3f8000001c1c5421 */ /* 0x004fe20000000100 */
[----:B------:R-:W-:Y:S02]  /*18c70*/  FSEL R27, |R26|, R27, P3 ;  /* 0x0000001b1a1b7208 */ /* 0x000fe40001800200 */
[----:B------:R-:W-:Y:S02]  /*18c80*/  FSEL R30, -R171, -0.00082130916416645050049, P3 ;  /* 0xba574d20ab1e7808 */ /* 0x000fe40001800100 */
[----:B------:R-:W-:Y:S02]  /*18c90*/  @P5 LOP3.LUT R25, R28, 0x80000000, R39, 0xb8, !PT ;  /* 0x800000001c195812 */ /* 0x000fe400078eb827 */
[----:B------:R-:W-:Y:S02]  /*18ca0*/  FSEL R28, R172, 8.4834944573231041431e-05, P3 ;  /* 0x38b1e96aac1c7808 */ /* 0x000fe40001800000 */
[----:B------:R-:W-:Y:S01]  /*18cb0*/  FSETP.GE.AND P5, PT, |R40|, 1.0029599666595458984, PT ;  /* 0x3f8060fe2800780b */ /* 0x000fe20003fa6200 */
[----:B------:R-:W-:Y:S01]  /*18cc0*/  FADD R25, R25, 1 ;  /* 0x3f80000019197421 */ /* 0x000fe20000000000 */
[----:B------:R-:W-:Y:S01]  /*18cd0*/  FSEL R32, -R169, -0.026868773624300956726, P3 ;  /* 0xbcdc1be7a9207808 */ /* 0x000fe20001800100 */
[----:B------:R-:W-:Y:S01]  /*18ce0*/  FFMA R28, R27, R28, R30 ;  /* 0x0000001c1b1c7223 */ /* 0x000fe2000000001e */
[----:B------:R-:W-:-:S02]  /*18cf0*/  FSEL R30, R170, 0.0052134888246655464172, P3 ;  /* 0x3baad5eaaa1e7808 */ /* 0x000fc40001800000 */
[----:B------:R-:W-:Y:S02]  /*18d00*/  FSEL R31, |R40|, R29, P5 ;  /* 0x0000001d281f7208 */ /* 0x000fe40002800200 */
[----:B------:R-:W-:Y:S01]  /*18d10*/  FSEL R34, R172, 8.4834944573231041431e-05, P5 ;  /* 0x38b1e96aac227808 */ /* 0x000fe20002800000 */
[----:B------:R-:W-:Y:S01]  /*18d20*/  FFMA R28, R27, R28, R30 ;  /* 0x0000001c1b1c7223 */ /* 0x000fe2000000001e */
[----:B------:R-:W-:Y:S02]  /*18d30*/  FSEL R36, -R171, -0.00082130916416645050049, P5 ;  /* 0xba574d20ab247808 */ /* 0x000fe40002800100 */
[----:B------:R-:W-:Y:S01]  /*18d40*/  FSEL R38, R170, 0.0052134888246655464172, P5 ;  /* 0x3baad5eaaa267808 */ /* 0x000fe20002800000 */
[----:B------:R-:W-:Y:S01]  /*18d50*/  FFMA R28, R27, R28, R32 ;  /* 0x0000001c1b1c7223 */ /* 0x000fe20000000020 */
[----:B------:R-:W-:Y:S01]  /*18d60*/  FSEL R30, R168, 0.11284004896879196167, P3 ;  /* 0x3de718afa81e7808 */ /* 0x000fe20001800000 */
[----:B------:R-:W-:Y:S01]  /*18d70*/  FFMA R34, R31, R34, R36 ;  /* 0x000000221f227223 */ /* 0x000fe20000000024 */
[----:B------:R-:W-:-:S02]  /*18d80*/  FSEL R36, -R169, -0.026868773624300956726, P5 ;  /* 0xbcdc1be7a9247808 */ /* 0x000fc40002800100 */
[----:B------:R-:W-:Y:S01]  /*18d90*/  FSEL R32, R167, -0.37612664699554443359, P3 ;  /* 0xbec093aca7207808 */ /* 0x000fe20001800000 */
[----:B------:R-:W-:Y:S01]  /*18da0*/  FFMA R34, R31, R34, R38 ;  /* 0x000000221f227223 */ /* 0x000fe20000000026 */
[----:B------:R-:W-:Y:S01]  /*18db0*/  FFMA R28, R27, R28, R30 ;  /* 0x0000001c1b1c7223 */ /* 0x000fe2000000001e */
[----:B------:R-:W-:Y:S02]  /*18dc0*/  FSEL R38, R168, 0.11284004896879196167, P5 ;  /* 0x3de718afa8267808 */ /* 0x000fe40002800000 */
        /* <DEDUP_REMOVED lines=8> */
[C---:B------:R-:W-:Y:S01]  /*18e50*/  FFMA R32, R31.reuse, R34, R32 ;  /* 0x000000221f207223 */ /* 0x040fe20000000020 */
[----:B------:R-:W-:Y:S01]  /*18e60*/  FSEL R33, -|R40|, R40, P5 ;  /* 0x0000002828217208 */ /* 0x000fe20002800300 */
[----:B------:R-:W-:Y:S01]  /*18e70*/  FFMA R29, R28, R29, R29 ;  /* 0x0000001d1c1d7223 */ /* 0x000fe2000000001d */
[----:B------:R-:W-:Y:S01]  /*18e80*/  FMUL R30, R78, 0.70710676908493041992 ;  /* 0x3f3504f34e1e7820 */ /* 0x000fe20000400000 */
[----:B------:R-:W-:-:S02]  /*18e90*/  FFMA R32, R31, R32, R27 ;  /* 0x000000201f207223 */ /* 0x000fc4000000001b */
[----:B------:R-:W1:Y:S02]  /*18ea0*/  @P3 MUFU.EX2 R27, R29 ;  /* 0x0000001d001b3308 */ /* 0x000e640000000800 */
[----:B------:R-:W-:-:S06]  /*18eb0*/  FFMA R28, R32, R33, R33 ;  /* 0x00000021201c7223 */ /* 0x000fcc0000000021 */
[----:B------:R-:W2:Y:S01]  /*18ec0*/  @P5 MUFU.EX2 R31, R28 ;  /* 0x0000001c001f5308 */ /* 0x000ea20000000800 */
[----:B-1----:R-:W-:-:S05]  /*18ed0*/  @P3 FADD R27, -R27, 1 ;  /* 0x3f8000001b1b3421 */ /* 0x002fca0000000100 */
[----:B------:R-:W-:Y:S01]  /*18ee0*/  @P3 LOP3.LUT R29, R27, 0x80000000, R26, 0xb8, !PT ;  /* 0x800000001b1d3812 */ /* 0x000fe200078eb81a */
[C---:B------:R-:W-:Y:S01]  /*18ef0*/  FMUL R27, R30.reuse, R30 ;  /* 0x0000001e1e1b7220 */ /* 0x040fe20000400000 */
[----:B------:R-:W-:Y:S01]  /*18f00*/  FSETP.GE.AND P3, PT, |R30|, 1.0029599666595458984, PT ;  /* 0x3f8060fe1e00780b */ /* 0x000fe20003f66200 */
[----:B--2---:R-:W-:-:S03]  /*18f10*/  @P5 FADD R31, -R31, 1 ;  /* 0x3f8000001f1f5421 */ /* 0x004fc60000000100 */
[----:B------:R-:W-:Y:S02]  /*18f20*/  FSEL R27, |R30|, R27, P3 ;  /* 0x0000001b1e1b7208 */ /* 0x000fe40001800200 */
[----:B------:R-:W-:Y:S01]  /*18f30*/  @P5 LOP3.LUT R28, R31, 0x80000000, R40, 0xb8, !PT ;  /* 0x800000001f1c5812 */ /* 0x000fe200078eb828 */
[----:B------:R-:W-:Y:S01]  /*18f40*/  FMUL R31, R79, 0.70710676908493041992 ;  /* 0x3f3504f34f1f7820 */ /* 0x000fe20000400000 */
[----:B------:R-:W-:Y:S02]  /*18f50*/  FSEL R26, R172, 8.4834944573231041431e-05, P3 ;  /* 0x38b1e96aac1a7808 */ /* 0x000fe40001800000 */
[----:B------:R-:W-:Y:S01]  /*18f60*/  FSEL R32, -R171, -0.00082130916416645050049, P3 ;  /* 0xba574d20ab207808 */ /* 0x000fe20001800100 */
[C---:B------:R-:W-:Y:S01]  /*18f70*/  FMUL R34, R31.reuse, R31 ;  /* 0x0000001f1f227220 */ /* 0x040fe20000400000 */
[----:B------:R-:W-:Y:S01]  /*18f80*/  FSETP.GE.AND P5, PT, |R31|, 1.0029599666595458984, PT ;  /* 0x3f8060fe1f00780b */ /* 0x000fe20003fa6200 */
[----:B------:R-:W-:Y:S02]  /*18f90*/  FADD R28, R28, 1 ;  /* 0x3f8000001c1c7421 */ /* 0x000fe40000000000 */
[----:B------:R-:W-:Y:S01]  /*18fa0*/  FFMA R26, R27, R26, R32 ;  /* 0x0000001a1b1a7223 */ /* 0x000fe20000000020 */
[----:B------:R-:W-:Y:S01]  /*18fb0*/  FSEL R32, R170, 0.0052134888246655464172, P3 ;  /* 0x3baad5eaaa207808 */ /* 0x000fe20001800000 */
[----:B------:R-:W-:Y:S01]  /*18fc0*/  FMUL R28, R28, R77 ;  /* 0x0000004d1c1c7220 */ /* 0x000fe20000400000 */
[----:B------:R-:W-:-:S02]  /*18fd0*/  FSEL R36, |R31|, R34, P5 ;  /* 0x000000221f247208 */ /* 0x000fc40002800200 */
[----:B------:R-:W-:Y:S01]  /*18fe0*/  FSEL R33, R172, 8.4834944573231041431e-05, P5 ;  /* 0x38b1e96aac217808 */ /* 0x000fe20002800000 */
[----:B------:R-:W-:Y:S01]  /*18ff0*/  FFMA R26, R27, R26, R32 ;  /* 0x0000001a1b1a7223 */ /* 0x000fe20000000020 */
[----:B------:R-:W-:Y:S02]  /*19000*/  FSEL R37, -R171, -0.00082130916416645050049, P5 ;  /* 0xba574d20ab257808 */ /* 0x000fe40002800100 */
[----:B------:R-:W-:Y:S02]  /*19010*/  FSEL R34, -R169, -0.026868773624300956726, P3 ;  /* 0xbcdc1be7a9227808 */ /* 0x000fe40001800100 */
[----:B------:R-:W-:Y:S01]  /*19020*/  FSEL R39, R170, 0.0052134888246655464172, P5 ;  /* 0x3baad5eaaa277808 */ /* 0x000fe20002800000 */
[----:B------:R-:W-:Y:S01]  /*19030*/  FFMA R33, R36, R33, R37 ;  /* 0x0000002124217223 */ /* 0x000fe20000000025 */
[----:B------:R-:W-:Y:S01]  /*19040*/  FSEL R32, R168, 0.11284004896879196167, P3 ;  /* 0x3de718afa8207808 */ /* 0x000fe20001800000 */
[----:B------:R-:W-:Y:S01]  /*19050*/  FFMA R26, R27, R26, R34 ;  /* 0x0000001a1b1a7223 */ /* 0x000fe20000000022 */
[----:B------:R-:W-:Y:S01]  /*19060*/  FSEL R37, -R169, -0.026868773624300956726, P5 ;  /* 0xbcdc1be7a9257808 */ /* 0x000fe20002800100 */
[----:B------:R-:W-:Y:S01]  /*19070*/  FFMA R33, R36, R33, R39 ;  /* 0x0000002124217223 */ /* 0x000fe20000000027 */
[----:B------:R-:W-:Y:S01]  /*19080*/  FSEL R34, R167, -0.37612664699554443359, P3 ;  /* 0xbec093aca7227808 */ /* 0x000fe20001800000 */
[C---:B------:R-:W-:Y:S01]  /*19090*/  FFMA R26, R27.reuse, R26, R32 ;  /* 0x0000001a1b1a7223 */ /* 0x040fe20000000020 */
        /* <DEDUP_REMOVED lines=11> */
[----:B------:R-:W-:-:S02]  /*19150*/  FFMA R26, R26, R33, R33 ;  /* 0x000000211a1a7223 */ /* 0x000fc40000000021 */
[----:B------:R-:W-:Y:S02]  /*19160*/  FFMA R37, R36, R37, R32 ;  /* 0x0000002524257223 */ /* 0x000fe40000000020 */
[----:B------:R-:W1:Y:S02]  /*19170*/  @P3 MUFU.EX2 R32, R26 ;  /* 0x0000001a00203308 */ /* 0x000e640000000800 */
[----:B------:R-:W-:-:S06]  /*19180*/  FFMA R27, R37, R34, R34 ;  /* 0x00000022251b7223 */ /* 0x000fcc0000000022 */
[----:B------:R-:W2:Y:S01]  /*19190*/  @P5 MUFU.EX2 R34, R27 ;  /* 0x0000001b00225308 */ /* 0x000ea20000000800 */
[----:B-1----:R-:W-:Y:S01]  /*191a0*/  @P3 FADD R33, -R32, 1 ;  /* 0x3f80000020213421 */ /* 0x002fe20000000100 */
[C---:B------:R-:W-:Y:S01]  /*191b0*/  FMUL R32, R80.reuse, 0.70710676908493041992 ;  /* 0x3f3504f350207820 */ /* 0x040fe20000400000 */
[----:B------:R-:W-:-:S03]  /*191c0*/  FMUL R80, R80, 0.5 ;  /* 0x3f00000050507820 */ /* 0x000fc60000400000 */
[----:B------:R-:W-:Y:S01]  /*191d0*/  @P3 LOP3.LUT R26, R33, 0x80000000, R30, 0xb8, !PT ;  /* 0x80000000211a3812 */ /* 0x000fe200078eb81e */
[C---:B------:R-:W-:Y:S01]  /*191e0*/  FMUL R37, R32.reuse, R32 ;  /* 0x0000002020257220 */ /* 0x040fe20000400000 */
[----:B------:R-:W-:Y:S01]  /*191f0*/  FSETP.GE.AND P3, PT, |R32|, 1.0029599666595458984, PT ;  /* 0x3f8060fe2000780b */ /* 0x000fe20003f66200 */
[----:B--2---:R-:W-:Y:S01]  /*19200*/  @P5 FADD R34, -R34, 1 ;  /* 0x3f80000022225421 */ /* 0x004fe20000000100 */
[C---:B------:R-:W-:Y:S01]  /*19210*/  FMUL R33, R81.reuse, 0.70710676908493041992 ;  /* 0x3f3504f351217820 */ /* 0x040fe20000400000 */
[----:B------:R-:W-:Y:S01]  /*19220*/  FADD R26, R26, 1 ;  /* 0x3f8000001a1a7421 */ /* 0x000fe20000000000 */
[----:B------:R-:W-:Y:S01]  /*19230*/  FSEL R37, |R32|, R37, P3 ;  /* 0x0000002520257208 */ /* 0x000fe20001800200 */
[----:B------:R-:W-:Y:S01]  /*19240*/  FMUL R81, R81, 0.5 ;  /* 0x3f00000051517820 */ /* 0x000fe20000400000 */
[----:B------:R-:W-:Y:S01]  /*19250*/  @P5 LOP3.LUT R27, R34, 0x80000000, R31, 0xb8, !PT ;  /* 0x80000000221b5812 */ /* 0x000fe200078eb81f */
[----:B------:R-:W-:Y:S01]  /*19260*/  FMUL R36, R33, R33 ;  /* 0x0000002121247220 */ /* 0x000fe20000400000 */
[----:B------:R-:W-:-:S02]  /*19270*/  FSEL R30, R172, 8.4834944573231041431e-05, P3 ;  /* 0x38b1e96aac1e7808 */ /* 0x000fc40001800000 */
[----:B------:R-:W-:Y:S01]  /*19280*/  FSEL R34, -R171, -0.00082130916416645050049, P3 ;  /* 0xba574d20ab227808 */ /* 0x000fe20001800100 */
[----:B------:R-:W-:Y:S01]  /*19290*/  FADD R27, R27, 1 ;  /* 0x3f8000001b1b7421 */ /* 0x000fe20000000000 */
[----:B------:R-:W-:-:S03]  /*192a0*/  FSETP.GE.AND P5, PT, |R33|, 1.0029599666595458984, PT ;  /* 0x3f8060fe2100780b */ /* 0x000fc60003fa6200 */
[----:B------:R-:W-:Y:S01]  /*192b0*/  FFMA R30, R37, R30, R34 ;  /* 0x0000001e251e7223 */ /* 0x000fe20000000022 */
[----:B------:R-:W-:Y:S02]  /*192c0*/  FSEL R34, R170, 0.0052134888246655464172, P3 ;  /* 0x3baad5eaaa227808 */ /* 0x000fe40001800000 */
[----:B------:R-:W-:Y:S02]  /*192d0*/  FSEL R38, |R33|, R36, P5 ;  /* 0x0000002421267208 */ /* 0x000fe40002800200 */
        /* <DEDUP_REMOVED lines=21> */
[----:B------:R-:W-:-:S02]  /*19430*/  FFMA R39, R38, R41, R39 ;  /* 0x0000002926277223 */ /* 0x000fc40000000027 */
[----:B------:R-:W-:Y:S01]  /*19440*/  FFMA R31, R30, R31, R31 ;  /* 0x0000001f1e1f7223 */ /* 0x000fe2000000001f */
[----:B------:R-:W-:Y:S01]  /*19450*/  FSEL R30, -|R33|, R33, P5 ;  /* 0x00000021211e7208 */ /* 0x000fe20002800300 */
[----:B------:R-:W-:Y:S02]  /*19460*/  FFMA R39, R38, R39, R34 ;  /* 0x0000002726277223 */ /* 0x000fe40000000022 */
[----:B------:R-:W1:Y:S02]  /*19470*/  @P3 MUFU.EX2 R34, R31 ;  /* 0x0000001f00223308 */ /* 0x000e640000000800 */
[----:B------:R-:W-:-:S06]  /*19480*/  FFMA R30, R39, R30, R30 ;  /* 0x0000001e271e7223 */ /* 0x000fcc000000001e */
[----:B------:R-:W2:Y:S01]  /*19490*/  @P5 MUFU.EX2 R36, R30 ;  /* 0x0000001e00245308 */ /* 0x000ea20000000800 */
[----:B-1----:R-:W-:Y:S01]  /*194a0*/  @P3 FADD R37, -R34, 1 ;  /* 0x3f80000022253421 */ /* 0x002fe20000000100 */
[----:B------:R-:W-:-:S04]  /*194b0*/  FMUL R34, R82, 0.70710676908493041992 ;  /* 0x3f3504f352227820 */ /* 0x000fc80000400000 */
[----:B------:R-:W-:Y:S01]  /*194c0*/  @P3 LOP3.LUT R31, R37, 0x80000000, R32, 0xb8, !PT ;  /* 0x80000000251f3812 */ /* 0x000fe200078eb820 */
[C---:B------:R-:W-:Y:S01]  /*194d0*/  FMUL R37, R34.reuse, R34 ;  /* 0x0000002222257220 */ /* 0x040fe20000400000 */
[----:B------:R-:W-:Y:S01]  /*194e0*/  FSETP.GE.AND P3, PT, |R34|, 1.0029599666595458984, PT ;  /* 0x3f8060fe2200780b */ /* 0x000fe20003f66200 */
[----:B--2---:R-:W-:Y:S02]  /*194f0*/  @P5 FADD R36, -R36, 1 ;  /* 0x3f80000024245421 */ /* 0x004fe40000000100 */
[----:B------:R-:W-:Y:S01]  /*19500*/  FADD R31, R31, 1 ;  /* 0x3f8000001f1f7421 */ /* 0x000fe20000000000 */
[----:B------:R-:W-:Y:S02]  /*19510*/  FSEL R37, |R34|, R37, P3 ;  /* 0x0000002522257208 */ /* 0x000fe40001800200 */
[----:B------:R-:W-:Y:S01]  /*19520*/  @P5 LOP3.LUT R30, R36, 0x80000000, R33, 0xb8, !PT ;  /* 0x80000000241e5812 */ /* 0x000fe200078eb821 */
[----:B------:R-:W-:Y:S01]  /*19530*/  FMUL R36, R83, 0.70710676908493041992 ;  /* 0x3f3504f353247820 */ /* 0x000fe20000400000 */
[----:B------:R-:W-:Y:S01]  /*19540*/  FSEL R32, R172, 8.4834944573231041431e-05, P3 ;  /* 0x38b1e96aac207808 */ /* 0x000fe20001800000 */
[----:B------:R-:W-:Y:S01]  /*19550*/  FMUL R80, R31, R80 ;  /* 0x000000501f507220 */ /* 0x000fe20000400000 */
[----:B------:R-:W-:Y:S01]  /*19560*/  FSEL R38, -R171, -0.00082130916416645050049, P3 ;  /* 0xba574d20ab267808 */ /* 0x000fe20001800100 */
[C---:B------:R-:W-:Y:S01]  /*19570*/  FMUL R33, R36.reuse, R36 ;  /* 0x0000002424217220 */ /* 0x040fe20000400000 */
[----:B------:R-:W-:Y:S01]  /*19580*/  FSETP.GE.AND P5, PT, |R36|, 1.0029599666595458984, PT ;  /* 0x3f8060fe2400780b */ /* 0x000fe20003fa6200 */
[----:B------:R-:W-:Y:S01]  /*19590*/  FADD R30, R30, 1 ;  /* 0x3f8000001e1e7421 */ /* 0x000fe20000000000 */
[----:B------:R-:W-:Y:S01]  /*195a0*/  FSEL R40, -R169, -0.026868773624300956726, P3 ;  /* 0xbcdc1be7a9287808 */ /* 0x000fe20001800100 */
[C---:B------:R-:W-:Y:S01]  /*195b0*/  FFMA R32, R37.reuse, R32, R38 ;  /* 0x0000002025207223 */ /* 0x040fe20000000026 */
[----:B------:R-:W-:Y:S01]  /*195c0*/  FSEL R38, R170, 0.0052134888246655464172, P3 ;  /* 0x3baad5eaaa267808 */ /* 0x000fe20001800000 */
[----:B------:R-:W-:Y:S01]  /*195d0*/  FMUL R31, R84, 0.5 ;  /* 0x3f000000541f7820 */ /* 0x000fe20000400000 */
[----:B------:R-:W-:Y:S01]  /*195e0*/  FSEL R39, |R36|, R33, P5 ;  /* 0x0000002124277208 */ /* 0x000fe20002800200 */
[----:B------:R-:W-:Y:S01]  /*195f0*/  FMUL R81, R30, R81 ;  /* 0x000000511e517220 */ /* 0x000fe20000400000 */
[----:B------:R-:W-:Y:S01]  /*19600*/  FSEL R42, R172, 8.4834944573231041431e-05, P5 ;  /* 0x38b1e96aac2a7808 */ /* 0x000fe20002800000 */
[----:B------:R-:W-:Y:S01]  /*19610*/  FFMA R32, R37, R32, R38 ;  /* 0x0000002025207223 */ /* 0x000fe20000000026 */
[----:B------:R-:W-:-:S02]  /*19620*/  FSEL R44, -R171, -0.00082130916416645050049, P5 ;  /* 0xba574d20ab2c7808 */ /* 0x000fc40002800100 */
[----:B------:R-:W-:Y:S01]  /*19630*/  FSEL R46, R170, 0.0052134888246655464172, P5 ;  /* 0x3baad5eaaa2e7808 */ /* 0x000fe20002800000 */
[----:B------:R-:W-:Y:S01]  /*19640*/  FFMA R32, R37, R32, R40 ;  /* 0x0000002025207223 */ /* 0x000fe20000000028 */
[C---:B------:R-:W-:Y:S01]  /*19650*/  FSEL R38, R168.reuse, 0.11284004896879196167, P3 ;  /* 0x3de718afa8267808 */ /* 0x040fe20001800000 */
[----:B------:R-:W-:Y:S01]  /*19660*/  FFMA R42, R39, R42, R44 ;  /* 0x0000002a272a7223 */ /* 0x000fe2000000002c */
[----:B------:R-:W-:Y:S02]  /*19670*/  FSEL R44, -R169, -0.026868773624300956726, P5 ;  /* 0xbcdc1be7a92c7808 */ /* 0x000fe40002800100 */
        /* <DEDUP_REMOVED lines=24> */
[----:B--2---:R-:W-:Y:S01]  /*19800*/  @P5 FADD R39, -R38, 1 ;  /* 0x3f80000026275421 */ /* 0x004fe20000000100 */
[----:B------:R-:W-:Y:S01]  /*19810*/  FMUL R38, R85, 0.70710676908493041992 ;  /* 0x3f3504f355267820 */ /* 0x000fe20000400000 */
        /* <DEDUP_REMOVED lines=8> */
[----:B------:R-:W-:Y:S02]  /*198a0*/  FSETP.GE.AND P5, PT, |R38|, 1.0029599666595458984, PT ;  /* 0x3f8060fe2600780b */ /* 0x000fe40003fa6200 */
[----:B------:R-:W-:Y:S01]  /*198b0*/  FSEL R36, -|R37|, R37, P3 ;  /* 0x0000002525247208 */ /* 0x000fe20001800300 */
[----:B------:R-:W-:Y:S01]  /*198c0*/  FFMA R39, R34, R39, R41 ;  /* 0x0000002722277223 */ /* 0x000fe20000000029 */
[----:B------:R-:W-:Y:S02]  /*198d0*/  FSEL R41, R170, 0.0052134888246655464172, P3 ;  /* 0x3baad5eaaa297808 */ /* 0x000fe40001800000 */
[----:B------:R-:W-:Y:S02]  /*198e0*/  FSEL R40, |R38|, R43, P5 ;  /* 0x0000002b26287208 */ /* 0x000fe40002800200 */
[----:B------:R-:W-:Y:S01]  /*198f0*/  FSEL R45, R172, 8.4834944573231041431e-05, P5 ;  /* 0x38b1e96aac2d7808 */ /* 0x000fe20002800000 */
[----:B------:R-:W-:Y:S01]  /*19900*/  FFMA R39, R34, R39, R41 ;  /* 0x0000002722277223 */ /* 0x000fe20000000029 */
[----:B------:R-:W-:-:S02]  /*19910*/  FSEL R47, -R171, -0.00082130916416645050049, P5 ;  /* 0xba574d20ab2f7808 */ /* 0x000fc40002800100 */
[C---:B------:R-:W-:Y:S02]  /*19920*/  FSEL R43, -R169.reuse, -0.026868773624300956726, P3 ;  /* 0xbcdc1be7a92b7808 */ /* 0x040fe40001800100 */
        /* <DEDUP_REMOVED lines=13> */
[----:B------:R-:W-:-:S02]  /*19a00*/  FFMA R45, R40, R45, R49 ;  /* 0x0000002d282d7223 */ /* 0x000fc40000000031 */
[----:B------:R-:W-:Y:S01]  /*19a10*/  FFMA R39, R34, R39, R41 ;  /* 0x0000002722277223 */ /* 0x000fe20000000029 */
[----:B------:R-:W-:Y:S01]  /*19a20*/  FSEL R34, R166, 0.12837915122509002686, P5 ;  /* 0x3e0375d3a6227808 */ /* 0x000fe20002800000 */
[----:B------:R-:W-:Y:S01]  /*19a30*/  FFMA R43, R40, R45, R43 ;  /* 0x0000002d282b7223 */ /* 0x000fe2000000002b */
[----:B------:R-:W-:Y:S01]  /*19a40*/  FSEL R41, -|R38|, R38, P5 ;  /* 0x0000002626297208 */ /* 0x000fe20002800300 */
[----:B------:R-:W-:Y:S02]  /*19a50*/  FFMA R36, R39, R36, R36 ;  /* 0x0000002427247223 */ /* 0x000fe40000000024 */
[----:B------:R-:W-:Y:S01]  /*19a60*/  FFMA R34, R40, R43, R34 ;  /* 0x0000002b28227223 */ /* 0x000fe20000000022 */
[C---:B------:R-:W-:Y:S01]  /*19a70*/  FMUL R40, R86.reuse, 0.70710676908493041992 ;  /* 0x3f3504f356287820 */ /* 0x040fe20000400000 */
[----:B------:R-:W1:Y:S01]  /*19a80*/  @P3 MUFU.EX2 R39, R36 ;  /* 0x0000002400273308 */ /* 0x000e620000000800 */
[----:B------:R-:W-:Y:S01]  /*19a90*/  FMUL R86, R86, 0.5 ;  /* 0x3f00000056567820 */ /* 0x000fe20000400000 */
[----:B------:R-:W-:-:S06]  /*19aa0*/  FFMA R34, R34, R41, R41 ;  /* 0x0000002922227223 */ /* 0x000fcc0000000029 */
[----:B------:R-:W2:Y:S01]  /*19ab0*/  @P5 MUFU.EX2 R41, R34 ;  /* 0x0000002200295308 */ /* 0x000ea20000000800 */
[----:B-1----:R-:W-:-:S05]  /*19ac0*/  @P3 FADD R42, -R39, 1 ;  /* 0x3f800000272a3421 */ /* 0x002fca0000000100 */
[----:B------:R-:W-:Y:S01]  /*19ad0*/  @P3 LOP3.LUT R36, R42, 0x80000000, R37, 0xb8, !PT ;  /* 0x800000002a243812 */ /* 0x000fe200078eb825 */
[C---:B------:R-:W-:Y:S01]  /*19ae0*/  FMUL R37, R40.reuse, R40 ;  /* 0x0000002828257220 */ /* 0x040fe20000400000 */
[----:B------:R-:W-:Y:S01]  /*19af0*/  FSETP.GE.AND P3, PT, |R40|, 1.0029599666595458984, PT ;  /* 0x3f8060fe2800780b */ /* 0x000fe20003f66200 */
[----:B--2---:R-:W-:Y:S02]  /*19b00*/  @P5 FADD R41, -R41, 1 ;  /* 0x3f80000029295421 */ /* 0x004fe40000000100 */
[----:B------:R-:W-:Y:S01]  /*19b10*/  FADD R36, R36, 1 ;  /* 0x3f80000024247421 */ /* 0x000fe20000000000 */
[----:B------:R-:W-:Y:S02]  /*19b20*/  FSEL R37, |R40|, R37, P3 ;  /* 0x0000002528257208 */ /* 0x000fe40001800200 */
[----:B------:R-:W-:Y:S01]  /*19b30*/  @P5 LOP3.LUT R34, R41, 0x80000000, R38, 0xb8, !PT ;  /* 0x8000000029225812 */ /* 0x000fe200078eb826 */
[C---:B------:R-:W-:Y:S01]  /*19b40*/  FMUL R41, R87.reuse, 0.70710676908493041992 ;  /* 0x3f3504f357297820 */ /* 0x040fe20000400000 */
[----:B------:R-:W-:Y:S01]  /*19b50*/  FSEL R38, R172, 8.4834944573231041431e-05, P3 ;  /* 0x38b1e96aac267808 */ /* 0x000fe20001800000 */
[----:B------:R-:W-:Y:S01]  /*19b60*/  FMUL R87, R87, 0.5 ;  /* 0x3f00000057577820 */ /* 0x000fe20000400000 */
[----:B------:R-:W-:Y:S01]  /*19b70*/  FSEL R42, -R171, -0.00082130916416645050049, P3 ;  /* 0xba574d20ab2a7808 */ /* 0x000fe20001800100 */
[C---:B------:R-:W-:Y:S01]  /*19b80*/  FMUL R44, R41.reuse, R41 ;  /* 0x00000029292c7220 */ /* 0x040fe20000400000 */
[----:B------:R-:W-:Y:S01]  /*19b90*/  FSETP.GE.AND P5, PT, |R41|, 1.0029599666595458984, PT ;  /* 0x3f8060fe2900780b */ /* 0x000fe20003fa6200 */
[----:B------:R-:W-:Y:S01]  /*19ba0*/  FADD R34, R34, 1 ;  /* 0x3f80000022227421 */ /* 0x000fe20000000000 */
[----:B------:R-:W-:Y:S01]  /*19bb0*/  FMUL R36, R36, R31 ;  /* 0x0000001f24247220 */ /* 0x000fe20000400000 */
        /* <DEDUP_REMOVED lines=10> */
[C---:B------:R-:W-:Y:S01]  /*19c60*/  FSEL R42, R168.reuse, 0.11284004896879196167, P3 ;  /* 0x3de718afa82a7808 */ /* 0x040fe20001800000 */
[----:B------:R-:W-:Y:S01]  /*19c70*/  FFMA R38, R37, R38, R44 ;  /* 0x0000002625267223 */ /* 0x000fe2000000002c */
[----:B------:R-:W-:Y:S01]  /*19c80*/  FSEL R48, -R169, -0.026868773624300956726, P5 ;  /* 0xbcdc1be7a9307808 */ /* 0x000fe20002800100 */
[----:B------:R-:W-:Y:S01]  /*19c90*/  FFMA R46, R39, R46, R50 ;  /* 0x0000002e272e7223 */ /* 0x000fe20000000032 */
[----:B------:R-:W-:Y:S01]  /*19ca0*/  FSEL R44, R167, -0.37612664699554443359, P3 ;  /* 0xbec093aca72c7808 */ /* 0x000fe20001800000 */
        /* <DEDUP_REMOVED lines=18> */
[----:B------:R-:W-:-:S04]  /*19dd0*/  FMUL R39, R73, 0.70710676908493041992 ;  /* 0x3f3504f349277820 */ /* 0x000fc80000400000 */
[----:B------:R-:W-:Y:S02]  /*19de0*/  @P3 LOP3.LUT R37, R43, 0x80000000, R40, 0xb8, !PT ;  /* 0x800000002b253812 */ /* 0x000fe400078eb828 */
[C---:B------:R-:W-:Y:S01]  /*19df0*/  FSETP.GE.AND P3, PT, |R39|.reuse, 1.0029599666595458984, PT ;  /* 0x3f8060fe2700780b */ /* 0x040fe20003f66200 */
[----:B--2---:R-:W-:Y:S01]  /*19e00*/  @P5 FADD R40, -R42, 1 ;  /* 0x3f8000002a285421 */ /* 0x004fe20000000100 */
[----:B------:R-:W-:Y:S01]  /*19e10*/  FMUL R42, R39, R39 ;  /* 0x00000027272a7220 */ /* 0x000fe20000400000 */
[----:B------:R-:W-:Y:S01]  /*19e20*/  FADD R37, R37, 1 ;  /* 0x3f80000025257421 */ /* 0x000fe20000000000 */
[----:B------:R-:W-:Y:S02]  /*19e30*/  FSEL R43, R172, 8.4834944573231041431e-05, P3 ;  /* 0x38b1e96aac2b7808 */ /* 0x000fe40001800000 */
[----:B------:R-:W-:Y:S01]  /*19e40*/  @P5 LOP3.LUT R38, R40, 0x80000000, R41, 0xb8, !PT ;  /* 0x8000000028265812 */ /* 0x000fe200078eb829 */
[----:B------:R-:W-:Y:S01]  /*19e50*/  FMUL R40, R72, 0.70710676908493041992 ;  /* 0x3f3504f348287820 */ /* 0x000fe20000400000 */
[----:B------:R-:W-:Y:S01]  /*19e60*/  FSEL R44, |R39|, R42, P3 ;  /* 0x0000002a272c7208 */ /* 0x000fe20001800200 */
[----:B------:R-:W-:Y:S01]  /*19e70*/  FMUL R37, R37, R86 ;  /* 0x0000005625257220 */ /* 0x000fe20000400000 */
[C---:B------:R-:W-:Y:S01]  /*19e80*/  FSEL R45, -R171.reuse, -0.00082130916416645050049, P3 ;  /* 0xba574d20ab2d7808 */ /* 0x040fe20001800100 */
[C---:B------:R-:W-:Y:S01]  /*19e90*/  FMUL R41, R40.reuse, R40 ;  /* 0x0000002828297220 */ /* 0x040fe20000400000 */
[----:B------:R-:W-:Y:S01]  /*19ea0*/  FSETP.GE.AND P5, PT, |R40|, 1.0029599666595458984, PT ;  /* 0x3f8060fe2800780b */ /* 0x000fe20003fa6200 */
[----:B------:R-:W-:Y:S01]  /*19eb0*/  FADD R38, R38, 1 ;  /* 0x3f80000026267421 */ /* 0x000fe20000000000 */
[----:B------:R-:W-:Y:S01]  /*19ec0*/  FSEL R47, R170, 0.0052134888246655464172, P3 ;  /* 0x3baad5eaaa2f7808 */ /* 0x000fe20001800000 */
[----:B------:R-:W-:Y:S01]  /*19ed0*/  FFMA R45, R44, R43, R45 ;  /* 0x0000002b2c2d7223 */ /* 0x000fe2000000002d */
[----:B------:R-:W-:Y:S01]  /*19ee0*/  FSEL R42, |R40|, R41, P5 ;  /* 0x00000029282a7208 */ /* 0x000fe20002800200 */
[----:B------:R-:W-:Y:S01]  /*19ef0*/  FMUL R38, R38, R87 ;  /* 0x0000005726267220 */ /* 0x000fe20000400000 */
        /* <DEDUP_REMOVED lines=28> */
[----:B-1----:R-:W-:-:S05]  /*1a0c0*/  @P3 FADD R44, -R44, 1 ;  /* 0x3f8000002c2c3421 */ /* 0x002fca0000000100 */
[----:B------:R-:W-:Y:S01]  /*1a0d0*/  @P3 LOP3.LUT R41, R44, 0x80000000, R39, 0xb8, !PT ;  /* 0x800000002c293812 */ /* 0x000fe200078eb827 */
[----:B------:R-:W-:Y:S01]  /*1a0e0*/  FMUL R39, R74, 0.5 ;  /* 0x3f0000004a277820 */ /* 0x000fe20000400000 */
[----:B--2---:R-:W-:-:S03]  /*1a0f0*/  @P5 FADD R43, -R43, 1 ;  /* 0x3f8000002b2b5421 */ /* 0x004fc60000000100 */
[----:B------:R-:W-:Y:S02]  /*1a100*/  FADD R41, R41, 1 ;  /* 0x3f80000029297421 */ /* 0x000fe40000000000 */
[----:B------:R-:W-:Y:S01]  /*1a110*/  @P5 LOP3.LUT R42, R43, 0x80000000, R40, 0xb8, !PT ;  /* 0x800000002b2a5812 */ /* 0x000fe200078eb828 */
[----:B------:R-:W-:Y:S01]  /*1a120*/  FMUL R40, R75, 0.5 ;  /* 0x3f0000004b287820 */ /* 0x000fe20000400000 */
[----:B------:R-:W-:Y:S01]  /*1a130*/  FADD R43, R29, 1 ;  /* 0x3f8000001d2b7421 */ /* 0x000fe20000000000 */
[----:B------:R-:W-:Y:S01]  /*1a140*/  FMUL R29, R24, R39 ;  /* 0x00000027181d7220 */ /* 0x000fe20000400000 */
[----:B------:R-:W-:Y:S01]  /*1a150*/  FMUL R39, R78, 0.5 ;  /* 0x3f0000004e277820 */ /* 0x000fe20000400000 */
[----:B------:R-:W-:Y:S01]  /*1a160*/  FMUL R24, R25, R40 ;  /* 0x0000002819187220 */ /* 0x000fe20000400000 */
[----:B------:R-:W-:Y:S01]  /*1a170*/  FMUL R40, R79, 0.5 ;  /* 0x3f0000004f287820 */ /* 0x000fe20000400000 */
[----:B------:R-:W-:Y:S01]  /*1a180*/  FADD R42, R42, 1 ;  /* 0x3f8000002a2a7421 */ /* 0x000fe20000000000 */
[----:B------:R-:W-:Y:S01]  /*1a190*/  FMUL R39, R26, R39 ;  /* 0x000000271a277220 */ /* 0x000fe20000400000 */
[----:B------:R-:W-:Y:S01]  /*1a1a0*/  FMUL R26, R83, 0.5 ;  /* 0x3f000000531a7820 */ /* 0x000fe20000400000 */
[----:B------:R-:W-:Y:S01]  /*1a1b0*/  FMUL R40, R27, R40 ;  /* 0x000000281b287220 */ /* 0x000fe20000400000 */
[----:B------:R-:W-:Y:S01]  /*1a1c0*/  FMUL R27, R82, 0.5 ;  /* 0x3f000000521b7820 */ /* 0x000fe20000400000 */
[----:B------:R-:W-:Y:S01]  /*1a1d0*/  FMUL R25, R43, R76 ;  /* 0x0000004c2b197220 */ /* 0x000fe20000400000 */
[----:B------:R-:W-:Y:S01]  /*1a1e0*/  FMUL R33, R33, R26 ;  /* 0x0000001a21217220 */ /* 0x000fe20000400000 */
[----:B------:R-:W-:Y:S01]  /*1a1f0*/  FMUL R26, R73, 0.5 ;  /* 0x3f000000491a7820 */ /* 0x000fe20000400000 */
[----:B------:R-:W-:Y:S01]  /*1a200*/  FMUL R32, R32, R27 ;  /* 0x0000001b20207220 */ /* 0x000fe20000400000 */
[----:B------:R-:W-:Y:S01]  /*1a210*/  FMUL R27, R72, 0.5 ;  /* 0x3f000000481b7820 */ /* 0x000fe20000400000 */
[----:B------:R-:W-:Y:S01]  /*1a220*/  F2FP.BF16.F32.PACK_AB R30, R28, R25 ;  /* 0x000000191c1e723e */ /* 0x000fe200000010ff */
[----:B------:R-:W-:Y:S01]  /*1a230*/  FMUL R41, R41, R26 ;  /* 0x0000001a29297220 */ /* 0x000fe20000400000 */
[----:B------:R-:W-:Y:S01]  /*1a240*/  F2FP.BF16.F32.PACK_AB R29, R24, R29 ;  /* 0x0000001d181d723e */ /* 0x000fe200000010ff */
[----:B------:R-:W-:Y:S01]  /*1a250*/  FMUL R42, R42, R27 ;  /* 0x0000001b2a2a7220 */ /* 0x000fe20000400000 */
[----:B------:R-:W-:-:S02]  /*1a260*/  F2FP.BF16.F32.PACK_AB R31, R40, R39 ;  /* 0x00000027281f723e */ /* 0x000fc400000010ff */
        /* <DEDUP_REMOVED lines=24> */
.L_x_135:
[----:B------:R-:W-:Y:S05]  /*1a3f0*/  BSYNC B0 ;  /* 0x0000000000007941 */ /* 0x000fea0003800000 */
.L_x_134:
[----:B------:R-:W-:Y:S06]  /*1a400*/  BAR.SYNC.DEFER_BLOCKING 0x1, 0x100 ;  /* 0x0044000000007b1d */ /* 0x000fec0000010000 */
[----:B------:R-:W-:Y:S04]  /*1a410*/  BSSY B0, `(.L_x_136) ;  /* 0x0000009000007945 */ /* 0x000fe80003800000 */
[----:B------:R-:W-:Y:S05]  /*1a420*/  @P0 BRA `(.L_x_137) ;  /* 0x00000000001c0947 */ /* 0x000fea0003800000 */
[----:B------:R-:W-:-:S13]  /*1a430*/  ISETP.NE.AND P3, PT, R22, 0x3, PT ;  /* 0x000000031600780c */ /* 0x000fda0003f65270 */
[----:B------:R-:W-:Y:S05]  /*1a440*/  @!P3 BRA `(.L_x_138) ;  /* 0x000000000004b947 */ /* 0x000fea0003800000 */
[----:B------:R-:W-:Y:S01]  /*1a450*/  BPT.TRAP 0x1 ;  /* 0x000000040000795c */ /* 0x000fe20000300000 */
.L_x_138:
[----:B------:R-:W-:-:S04]  /*1a460*/  ULEA UR4, UR5, UR49, 0x3 ;  /* 0x0000003105047291 */ /* 0x000fc8000f8e183f */
[----:B------:R-:W-:-:S04]  /*1a470*/  UIADD3 UR4, UR4, 0x50, URZ ;  /* 0x0000005004047890 */ /* 0x000fc8000fffe03f */
[----:B------:R-:W-:-:S09]  /*1a480*/  UPRMT UR4, UR48, 0x654, UR4 ;  /* 0x0000065430047896 */ /* 0x000fd20008000004 */
[----:B------:R-:W-:Y:S03]  /*1a490*/  SYNCS.ARRIVE.TRANS64.RED.A1T0 RZ, [UR4], RZ ;  /* 0x000000ffffff79a7 */ /* 0x000fe60008100404 */
.L_x_137:
[----:B------:R-:W-:Y:S05]  /*1a4a0*/  BSYNC B0 ;  /* 0x0000000000007941 */ /* 0x000fea0003800000 */
.L_x_136:
        /* <DEDUP_REMOVED lines=8> */
.L_x_141:
        /* <DEDUP_REMOVED lines=8> */
.L_x_381:
[----:B------:R-:W-:Y:S05]  /*1a5b0*/  BSYNC B1 ;  /* 0x0000000000017941 */ /* 0x000fea0003800000 */
.L_x_142:
        /* <DEDUP_REMOVED lines=17> */
[----:B-1----:R-:W-:-:S02]  /*1a6d0*/  LOP3.LUT R25, R10, 0xffff0000, RZ, 0xc0, !PT ;  /* 0xffff00000a197812 */ /* 0x002fc400078ec0ff */
        /* <DEDUP_REMOVED lines=20> */
.L_x_144:
[----:B------:R-:W-:Y:S02]  /*1a820*/  LOP3.LUT R6, R6, R47, RZ, 0x3c, !PT ;  /* 0x0000002f06067212 */ /* 0x000fe400078e3cff */
[----:B------:R-:W-:-:S07]  /*1a830*/  SEL R0, R26, RZ, P3 ;  /* 0x000000ff1a007207 */ /* 0x000fce0001800000 */
.L_x_140:
[----:B------:R-:W-:Y:S05]  /*1a840*/  BSYNC B0 ;  /* 0x0000000000007941 */ /* 0x000fea0003800000 */
.L_x_139:
        /* <DEDUP_REMOVED lines=9> */
[----:B------:R-:W4:Y:S04]  /*1a8e0*/  LDL.LU R37, [R1+0x110] ;  /* 0x0001100001257983 */ /* 0x000f280000300800 */
[----:B------:R-:W5:Y:S04]  /*1a8f0*/  LDL.LU R42, [R1+0x118] ;  /* 0x00011800012a7983 */ /* 0x000f680000300800 */
[----:B------:R-:W5:Y:S04]  /*1a900*/  LDL.LU R46, [R1+0x120] ;  /* 0x00012000012e7983 */ /* 0x000f680000300800 */
[----:B------:R-:W5:Y:S01]  /*1a910*/  LDL.LU R54, [R1+0x128] ;  /* 0x0001280001367983 */ /* 0x000f620000300800 */
[----:B--2---:R-:W-:-:S04]  /*1a920*/  FFMA R24, R17, R24, R21 ;  /* 0x0000001811187223 */ /* 0x004fc80000000015 */
[----:B------:R-:W-:Y:S01]  /*1a930*/  FMUL R40, R24, 0.70710676908493041992 ;  /* 0x3f3504f318287820 */ /* 0x000fe20000400000 */
[----:B---3--:R-:W-:-:S03]  /*1a940*/  FFMA R26, R17, R25, R20 ;  /* 0x00000019111a7223 */ /* 0x008fc60000000014 */
[C---:B------:R-:W-:Y:S01]  /*1a950*/  FMUL R25, R40.reuse, R40 ;  /* 0x0000002828197220 */ /* 0x040fe20000400000 */
[----:B------:R-:W-:Y:S01]  /*1a960*/  FSETP.GE.AND P3, PT, |R40|, 1.0029599666595458984, PT ;  /* 0x3f8060fe2800780b */ /* 0x000fe20003f66200 */
[----:B------:R-:W-:-:S03]  /*1a970*/  FMUL R33, R26, 0.70710676908493041992 ;  /* 0x3f3504f31a217820 */ /* 0x000fc60000400000 */
[----:B------:R-:W-:Y:S01]  /*1a980*/  FSEL R25, |R40|, R25, P3 ;  /* 0x0000001928197208 */ /* 0x000fe20001800200 */
[----:B------:R-:W-:Y:S01]  /*1a990*/  FMUL R27, R33, R33 ;  /* 0x00000021211b7220 */ /* 0x000fe20000400000 */
[----:B------:R-:W-:Y:S02]  /*1a9a0*/  FSEL R28, R172, 8.4834944573231041431e-05, P3 ;  /* 0x38b1e96aac1c7808 */ /* 0x000fe40001800000 */
[----:B------:R-:W-:Y:S02]  /*1a9b0*/  FSEL R30, -R171, -0.00082130916416645050049, P3 ;  /* 0xba574d20ab1e7808 */ /* 0x000fe40001800100 */
[----:B------:R-:W-:Y:S02]  /*1a9c0*/  FSETP.GE.AND P5, PT, |R33|, 1.0029599666595458984, PT ;  /* 0x3f8060fe2100780b */ /* 0x000fe40003fa6200 */
[----:B------:R-:W-:Y:S01]  /*1a9d0*/  FSEL R32, R170, 0.0052134888246655464172, P3 ;  /* 0x3baad5eaaa207808 */ /* 0x000fe20001800000 */
[----:B------:R-:W-:Y:S01]  /*1a9e0*/  FFMA R28, R25, R28, R30 ;  /* 0x0000001c191c7223 */ /* 0x000fe2000000001e */
[----:B------:R-:W-:-:S02]  /*1a9f0*/  FSEL R27, |R33|, R27, P5 ;  /* 0x0000001b211b7208 */ /* 0x000fc40002800200 */
[----:B------:R-:W-:Y:S02]  /*1aa00*/  FSEL R34, R172, 8.4834944573231041431e-05, P5 ;  /* 0x38b1e96aac227808 */ /* 0x000fe40002800000 */
[----:B------:R-:W-:Y:S01]  /*1aa10*/  FSEL R36, -R171, -0.00082130916416645050049, P5 ;  /* 0xba574d20ab247808 */ /* 0x000fe20002800100 */
[----:B------:R-:W-:Y:S01]  /*1aa20*/  FFMA R28, R25, R28, R32 ;  /* 0x0000001c191c7223 */ /* 0x000fe20000000020 */
        /* <DEDUP_REMOVED lines=25> */
[----:B----4-:R-:W-:-:S04]  /*1abc0*/  FFMA R28, R17, R37, R19 ;  /* 0x00000025111c7223 */ /* 0x010fc80000000013 */
[----:B------:R-:W-:Y:S01]  /*1abd0*/  FMUL R38, R28, 0.70710676908493041992 ;  /* 0x3f3504f31c267820 */ /* 0x000fe20000400000 */
[----:B-1----:R-:W-:-:S05]  /*1abe0*/  @P3 FADD R29, -R29, 1 ;  /* 0x3f8000001d1d3421 */ /* 0x002fca0000000100 */
[----:B------:R-:W-:Y:S01]  /*1abf0*/  @P3 LOP3.LUT R25, R29, 0x80000000, R40, 0xb8, !PT ;  /* 0x800000001d193812 */ /* 0x000fe200078eb828 */
[----:B------:R-:W-:Y:S01]  /*1ac00*/  FFMA R29, R17, R31, R18 ;  /* 0x0000001f111d7223 */ /* 0x000fe20000000012 */
[----:B------:R-:W-:Y:S01]  /*1ac10*/  FMUL R31, R38, R38 ;  /* 0x00000026261f7220 */ /* 0x000fe20000400000 */
[----:B--2---:R-:W-:Y:S01]  /*1ac20*/  @P5 FADD R30, -R30, 1 ;  /* 0x3f8000001e1e5421 */ /* 0x004fe20000000100 */
[----:B------:R-:W-:Y:S01]  /*1ac30*/  FSETP.GE.AND P3, PT, |R38|, 1.0029599666595458984, PT ;  /* 0x3f8060fe2600780b */ /* 0x000fe20003f66200 */
[----:B------:R-:W-:-:S03]  /*1ac40*/  FMUL R40, R29, 0.70710676908493041992 ;  /* 0x3f3504f31d287820 */ /* 0x000fc60000400000 */
[----:B------:R-:W-:Y:S02]  /*1ac50*/  @P5 LOP3.LUT R27, R30, 0x80000000, R33, 0xb8, !PT ;  /* 0x800000001e1b5812 */ /* 0x000fe400078eb821 */
[----:B------:R-:W-:Y:S02]  /*1ac60*/  FSEL R31, |R38|, R31, P3 ;  /* 0x0000001f261f7208 */ /* 0x000fe40001800200 */
[----:B------:R-:W-:Y:S02]  /*1ac70*/  FSEL R30, R172, 8.4834944573231041431e-05, P3 ;  /* 0x38b1e96aac1e7808 */ /* 0x000fe40001800000 */
[----:B------:R-:W-:Y:S01]  /*1ac80*/  FSEL R32, -R171, -0.00082130916416645050049, P3 ;  /* 0xba574d20ab207808 */ /* 0x000fe20001800100 */
[C---:B------:R-:W-:Y:S01]  /*1ac90*/  FMUL R33, R40.reuse, R40 ;  /* 0x0000002828217220 */ /* 0x040fe20000400000 */
[----:B------:R-:W-:-:S03]  /*1aca0*/  FSETP.GE.AND P5, PT, |R40|, 1.0029599666595458984, PT ;  /* 0x3f8060fe2800780b */ /* 0x000fc60003fa6200 */
[----:B------:R-:W-:Y:S01]  /*1acb0*/  FFMA R30, R31, R30, R32 ;  /* 0x0000001e1f1e7223 */ /* 0x000fe20000000020 */
[----:B------:R-:W-:Y:S02]  /*1acc0*/  FSEL R32, R170, 0.0052134888246655464172, P3 ;  /* 0x3baad5eaaa207808 */ /* 0x000fe40001800000 */
[----:B------:R-:W-:Y:S02]  /*1acd0*/  FSEL R36, |R40|, R33, P5 ;  /* 0x0000002128247208 */ /* 0x000fe40002800200 */
[----:B------:R-:W-:Y:S02]  /*1ace0*/  FSEL R33, R172, 8.4834944573231041431e-05, P5 ;  /* 0x38b1e96aac217808 */ /* 0x000fe40002800000 */
[----:B------:R-:W-:Y:S01]  /*1acf0*/  FSEL R37, -R171, -0.00082130916416645050049, P5 ;  /* 0xba574d20ab257808 */ /* 0x000fe20002800100 */
[----:B------:R-:W-:Y:S01]  /*1ad00*/  FFMA R30, R31, R30, R32 ;  /* 0x0000001e1f1e7223 */ /* 0x000fe20000000020 */
        /* <DEDUP_REMOVED lines=25> */
[----:B-----5:R-:W-:-:S04]  /*1aea0*/  FFMA R32, R17, R42, R15 ;  /* 0x0000002a11207223 */ /* 0x020fc8000000000f */
[----:B------:R-:W-:Y:S01]  /*1aeb0*/  FMUL R47, R32, 0.70710676908493041992 ;  /* 0x3f3504f3202f7820 */ /* 0x000fe20000400000 */
[----:B-1----:R-:W-:-:S03]  /*1aec0*/  @P3 FADD R33, -R33, 1 ;  /* 0x3f80000021213421 */ /* 0x002fc60000000100 */
[----:B------:R-:W-:Y:S02]  /*1aed0*/  FMUL R36, R47, R47 ;  /* 0x0000002f2f247220 */ /* 0x000fe40000400000 */
[----:B------:R-:W-:Y:S01]  /*1aee0*/  @P3 LOP3.LUT R31, R33, 0x80000000, R38, 0xb8, !PT ;  /* 0x80000000211f3812 */ /* 0x000fe200078eb826 */
[----:B--2---:R-:W-:Y:S01]  /*1aef0*/  @P5 FADD R33, -R34, 1 ;  /* 0x3f80000022215421 */ /* 0x004fe20000000100 */
[----:B------:R-:W-:Y:S01]  /*1af00*/  FFMA R34, R17, R41, R14 ;  /* 0x0000002911227223 */ /* 0x000fe2000000000e */
[----:B------:R-:W-:-:S03]  /*1af10*/  FSETP.GE.AND P3, PT, |R47|, 1.0029599666595458984, PT ;  /* 0x3f8060fe2f00780b */ /* 0x000fc60003f66200 */
[----:B------:R-:W-:Y:S01]  /*1af20*/  @P5 LOP3.LUT R30, R33, 0x80000000, R40, 0xb8, !PT ;  /* 0x80000000211e5812 */ /* 0x000fe200078eb828 */
[----:B------:R-:W-:Y:S01]  /*1af30*/  FMUL R42, R34, 0.70710676908493041992 ;  /* 0x3f3504f3222a7820 */ /* 0x000fe20000400000 */
        /* <DEDUP_REMOVED lines=36> */
[----:B------:R-:W-:-:S04]  /*1b180*/  FFMA R37, R17, R46, R11 ;  /* 0x0000002e11257223 */ /* 0x000fc8000000000b */
[----:B------:R-:W-:Y:S01]  /*1b190*/  FMUL R51, R37, 0.70710676908493041992 ;  /* 0x3f3504f325337820 */ /* 0x000fe20000400000 */
[----:B-1----:R-:W-:-:S03]  /*1b1a0*/  @P3 FADD R38, -R38, 1 ;  /* 0x3f80000026263421 */ /* 0x002fc60000000100 */
[----:B------:R-:W-:Y:S02]  /*1b1b0*/  FMUL R40, R51, R51 ;  /* 0x0000003333287220 */ /* 0x000fe40000400000 */
[----:B------:R-:W-:Y:S01]  /*1b1c0*/  @P3 LOP3.LUT R33, R38, 0x80000000, R47, 0xb8, !PT ;  /* 0x8000000026213812 */ /* 0x000fe200078eb82f */
[----:B------:R-:W-:Y:S01]  /*1b1d0*/  FFMA R38, R17, R44, R10 ;  /* 0x0000002c11267223 */ /* 0x000fe2000000000a */
[----:B--2---:R-:W-:Y:S01]  /*1b1e0*/  @P5 FADD R39, -R39, 1 ;  /* 0x3f80000027275421 */ /* 0x004fe20000000100 */
[----:B------:R-:W-:Y:S02]  /*1b1f0*/  FSETP.GE.AND P3, PT, |R51|, 1.0029599666595458984, PT ;  /* 0x3f8060fe3300780b */ /* 0x000fe40003f66200 */
[----:B------:R-:W-:Y:S02]  /*1b200*/  FMUL R53, R38, 0.70710676908493041992 ;  /* 0x3f3504f326357820 */ /* 0x000fe40000400000 */
[----:B------:R-:W-:Y:S02]  /*1b210*/  @P5 LOP3.LUT R36, R39, 0x80000000, R42, 0xb8, !PT ;  /* 0x8000000027245812 */ /* 0x000fe400078eb82a */
[----:B------:R-:W-:-:S02]  /*1b220*/  FSEL R40, |R51|, R40, P3 ;  /* 0x0000002833287208 */ /* 0x000fc40001800200 */
        /* <DEDUP_REMOVED lines=17> */
[----:B------:R-:W-:Y:S01]  /*1b340*/  FSEL R43, R167, -0.37612664699554443359, P3 ;  /* 0xbec093aca72b7808 */ /* 0x000fe20001800000 */
[----:B------:R-:W-:Y:S01]  /*1b350*/  FFMA R39, R40, R39, R41 ;  /* 0x0000002728277223 */ /* 0x000fe20000000029 */
[----:B------:R-:W-:Y:S01]  /*1b360*/  FSEL R49, R168, 0.11284004896879196167, P5 ;  /* 0x3de718afa8317808 */ /* 0x000fe20002800000 */
[----:B------:R-:W-:-:S02]  /*1b370*/  FFMA R45, R44, R45, R47 ;  /* 0x0000002d2c2d7223 */ /* 0x000fc4000000002f */
[----:B------:R-:W-:Y:S01]  /*1b380*/  FFMA R39, R40, R39, R43 ;  /* 0x0000002728277223 */ /* 0x000fe2000000002b */
[----:B------:R-:W-:Y:S01]  /*1b390*/  FSEL R43, R167, -0.37612664699554443359, P5 ;  /* 0xbec093aca72b7808 */ /* 0x000fe20002800000 */
[----:B------:R-:W-:Y:S01]  /*1b3a0*/  FFMA R45, R44, R45, R49 ;  /* 0x0000002d2c2d7223 */ /* 0x000fe20000000031 */
[C---:B------:R-:W-:Y:S02]  /*1b3b0*/  FSEL R41, R166.reuse, 0.12837915122509002686, P3 ;  /* 0x3e0375d3a6297808 */ /* 0x040fe40001800000 */
[----:B------:R-:W-:Y:S01]  /*1b3c0*/  FSEL R46, R166, 0.12837915122509002686, P5 ;  /* 0x3e0375d3a62e7808 */ /* 0x000fe20002800000 */
[----:B------:R-:W-:Y:S01]  /*1b3d0*/  FFMA R43, R44, R45, R43 ;  /* 0x0000002d2c2b7223 */ /* 0x000fe2000000002b */
[----:B------:R-:W-:Y:S01]  /*1b3e0*/  FSEL R42, -|R51|, R51, P3 ;  /* 0x00000033332a7208 */ /* 0x000fe20001800300 */
[----:B------:R-:W-:Y:S01]  /*1b3f0*/  FFMA R39, R40, R39, R41 ;  /* 0x0000002728277223 */ /* 0x000fe20000000029 */
[----:B------:R-:W-:Y:S01]  /*1b400*/  FSEL R48, -|R53|, R53, P5 ;  /* 0x0000003535307208 */ /* 0x000fe20002800300 */
[----:B------:R-:W-:-:S02]  /*1b410*/  FFMA R43, R44, R43, R46 ;  /* 0x0000002b2c2b7223 */ /* 0x000fc4000000002e */
[----:B------:R-:W-:Y:S02]  /*1b420*/  FFMA R40, R39, R42, R42 ;  /* 0x0000002a27287223 */ /* 0x000fe4000000002a */
[----:B------:R-:W-:Y:S02]  /*1b430*/  FFMA R39, R43, R48, R48 ;  /* 0x000000302b277223 */ /* 0x000fe40000000030 */
[----:B------:R-:W2:Y:S04]  /*1b440*/  LDL.LU R48, [R1+0x130] ;  /* 0x0001300001307983 */ /* 0x000ea80000300800 */
[----:B------:R-:W3:Y:S04]  /*1b450*/  LDL.LU R58, [R1+0x138] ;  /* 0x00013800013a7983 */ /* 0x000ee80000300800 */
[----:B------:R-:W4:Y:S01]  /*1b460*/  LDL.LU R63, [R1+0x104] ;  /* 0x00010400013f7983 */ /* 0x000f220000300800 */
[----:B------:R-:W1:Y:S08]  /*1b470*/  @P3 MUFU.EX2 R42, R40 ;  /* 0x00000028002a3308 */ /* 0x000e700000000800 */
[----:B------:R-:W5:Y:S01]  /*1b480*/  @P5 MUFU.EX2 R43, R39 ;  /* 0x00000027002b5308 */ /* 0x000f620000000800 */
[----:B------:R-:W-:-:S04]  /*1b490*/  FFMA R41, R17, R54, R9 ;  /* 0x0000003611297223 */ /* 0x000fc80000000009 */
[----:B------:R-:W-:Y:S01]  /*1b4a0*/  FMUL R57, R41, 0.70710676908493041992 ;  /* 0x3f3504f329397820 */ /* 0x000fe20000400000 */
[----:B-1----:R-:W-:-:S03]  /*1b4b0*/  @P3 FADD R42, -R42, 1 ;  /* 0x3f8000002a2a3421 */ /* 0x002fc60000000100 */
[----:B------:R-:W-:Y:S02]  /*1b4c0*/  FMUL R44, R57, R57 ;  /* 0x00000039392c7220 */ /* 0x000fe40000400000 */
[----:B------:R-:W-:Y:S01]  /*1b4d0*/  @P3 LOP3.LUT R40, R42, 0x80000000, R51, 0xb8, !PT ;  /* 0x800000002a283812 */ /* 0x000fe200078eb833 */
[----:B-----5:R-:W-:Y:S01]  /*1b4e0*/  @P5 FADD R42, -R43, 1 ;  /* 0x3f8000002b2a5421 */ /* 0x020fe20000000100 */
[----:B------:R-:W-:Y:S01]  /*1b4f0*/  FFMA R43, R17, R50, R8 ;  /* 0x00000032112b7223 */ /* 0x000fe20000000008 */
[----:B------:R-:W-:-:S03]  /*1b500*/  FSETP.GE.AND P3, PT, |R57|, 1.0029599666595458984, PT ;  /* 0x3f8060fe3900780b */ /* 0x000fc60003f66200 */
[----:B------:R-:W-:Y:S01]  /*1b510*/  FMUL R50, R43, 0.70710676908493041992 ;  /* 0x3f3504f32b327820 */ /* 0x000fe20000400000 */
[----:B------:R-:W-:Y:S02]  /*1b520*/  FSEL R44, |R57|, R44, P3 ;  /* 0x0000002c392c7208 */ /* 0x000fe40001800200 */
[----:B------:R-:W-:Y:S02]  /*1b530*/  FSEL R45, R172, 8.4834944573231041431e-05, P3 ;  /* 0x38b1e96aac2d7808 */ /* 0x000fe40001800000 */
[----:B------:R-:W-:Y:S02]  /*1b540*/  FSEL R47, -R171, -0.00082130916416645050049, P3 ;  /* 0xba574d20ab2f7808 */ /* 0x000fe40001800100 */
[----:B------:R-:W-:Y:S01]  /*1b550*/  @P5 LOP3.LUT R39, R42, 0x80000000, R53, 0xb8, !PT ;  /* 0x800000002a275812 */ /* 0x000fe200078eb835 */
[C---:B------:R-:W-:Y:S01]  /*1b560*/  FMUL R42, R50.reuse, R50 ;  /* 0x00000032322a7220 */ /* 0x040fe20000400000 */
[----:B------:R-:W-:Y:S01]  /*1b570*/  FSETP.GE.AND P5, PT, |R50|, 1.0029599666595458984, PT ;  /* 0x3f8060fe3200780b */ /* 0x000fe20003fa6200 */
[----:B------:R-:W-:Y:S01]  /*1b580*/  FFMA R45, R44, R45, R47 ;  /* 0x0000002d2c2d7223 */ /* 0x000fe2000000002f */
[----:B------:R-:W-:-:S02]  /*1b590*/  FSEL R47, R170, 0.0052134888246655464172, P3 ;  /* 0x3baad5eaaa2f7808 */ /* 0x000fc40001800000 */
        /* <DEDUP_REMOVED lines=28> */
[----:B------:R-:W5:Y:S01]  /*1b760*/  @P5 MUFU.EX2 R47, R44 ;  /* 0x0000002c002f5308 */ /* 0x000f620000000800 */
[----:B-1----:R-:W-:-:S05]  /*1b770*/  @P3 FADD R46, -R46, 1 ;  /* 0x3f8000002e2e3421 */ /* 0x002fca0000000100 */
[----:B------:R-:W-:Y:S01]  /*1b780*/  @P3 LOP3.LUT R42, R46, 0x80000000, R57, 0xb8, !PT ;  /* 0x800000002e2a3812 */ /* 0x000fe200078eb839 */
[----:B------:R-:W-:Y:S01]  /*1b790*/  FFMA R46, R17, R52, R4 ;  /* 0x00000034112e7223 */ /* 0x000fe20000000004 */
[----:B-----5:R-:W-:-:S03]  /*1b7a0*/  @P5 FADD R47, -R47, 1 ;  /* 0x3f8000002f2f5421 */ /* 0x020fc60000000100 */
[----:B------:R-:W-:Y:S02]  /*1b7b0*/  FMUL R59, R46, 0.70710676908493041992 ;  /* 0x3f3504f32e3b7820 */ /* 0x000fe40000400000 */
[----:B------:R-:W-:Y:S02]  /*1b7c0*/  @P5 LOP3.LUT R44, R47, 0x80000000, R50, 0xb8, !PT ;  /* 0x800000002f2c5812 */ /* 0x000fe400078eb832 */
[C---:B------:R-:W-:Y:S01]  /*1b7d0*/  FMUL R50, R59.reuse, R59 ;  /* 0x0000003b3b327220 */ /* 0x040fe20000400000 */
[----:B------:R-:W-:-:S04]  /*1b7e0*/  FSETP.GE.AND P5, PT, |R59|, 1.0029599666595458984, PT ;  /* 0x3f8060fe3b00780b */ /* 0x000fc80003fa6200 */
[----:B------:R-:W-:Y:S02]  /*1b7f0*/  FSEL R52, |R59|, R50, P5 ;  /* 0x000000323b347208 */ /* 0x000fe40002800200 */
[----:B------:R-:W-:Y:S02]  /*1b800*/  FSEL R53, R172, 8.4834944573231041431e-05, P5 ;  /* 0x38b1e96aac357808 */ /* 0x000fe40002800000 */
[----:B------:R-:W-:Y:S02]  /*1b810*/  FSEL R55, -R171, -0.00082130916416645050049, P5 ;  /* 0xba574d20ab377808 */ /* 0x000fe40002800100 */
[----:B------:R-:W-:-:S03]  /*1b820*/  FSEL R57, R170, 0.0052134888246655464172, P5 ;  /* 0x3baad5eaaa397808 */ /* 0x000fc60002800000 */
[----:B------:R-:W-:Y:S01]  /*1b830*/  FFMA R53, R52, R53, R55 ;  /* 0x0000003534357223 */ /* 0x000fe20000000037 */
[----:B------:R-:W-:-:S03]  /*1b840*/  FSEL R55, -R169, -0.026868773624300956726, P5 ;  /* 0xbcdc1be7a9377808 */ /* 0x000fc60002800100 */
[----:B------:R-:W-:Y:S01]  /*1b850*/  FFMA R53, R52, R53, R57 ;  /* 0x0000003534357223 */ /* 0x000fe20000000039 */
[----:B------:R-:W-:-:S03]  /*1b860*/  FSEL R57, R168, 0.11284004896879196167, P5 ;  /* 0x3de718afa8397808 */ /* 0x000fc60002800000 */
[----:B------:R-:W-:-:S04]  /*1b870*/  FFMA R53, R52, R53, R55 ;  /* 0x0000003534357223 */ /* 0x000fc80000000037 */
[----:B------:R-:W-:Y:S01]  /*1b880*/  FFMA R53, R52, R53, R57 ;  /* 0x0000003534357223 */ /* 0x000fe20000000039 */
        /* <DEDUP_REMOVED lines=8> */
[----:B------:R-:W-:Y:S02]  /*1b910*/  FSEL R49, R170, 0.0052134888246655464172, P3 ;  /* 0x3baad5eaaa317808 */ /* 0x000fe40001800000 */
[----:B------:R-:W-:-:S03]  /*1b920*/  FSEL R51, -R169, -0.026868773624300956726, P3 ;  /* 0xbcdc1be7a9337808 */ /* 0x000fc60001800100 */
[----:B------:R-:W-:Y:S01]  /*1b930*/  FFMA R47, R48, R47, R49 ;  /* 0x0000002f302f7223 */ /* 0x000fe20000000031 */
[----:B------:R-:W-:-:S03]  /*1b940*/  FSEL R49, R168, 0.11284004896879196167, P3 ;  /* 0x3de718afa8317808 */ /* 0x000fc60001800000 */
[----:B------:R-:W-:Y:S01]  /*1b950*/  FFMA R47, R48, R47, R51 ;  /* 0x0000002f302f7223 */ /* 0x000fe20000000033 */
[----:B------:R-:W-:-:S03]  /*1b960*/  FSEL R51, R167, -0.37612664699554443359, P3 ;  /* 0xbec093aca7337808 */ /* 0x000fc60001800000 */
[----:B------:R-:W-:Y:S01]  /*1b970*/  FFMA R47, R48, R47, R49 ;  /* 0x0000002f302f7223 */ /* 0x000fe20000000031 */
[----:B------:R-:W-:-:S03]  /*1b980*/  FSEL R49, R166, 0.12837915122509002686, P3 ;  /* 0x3e0375d3a6317808 */ /* 0x000fc60001800000 */
[----:B------:R-:W-:Y:S01]  /*1b990*/  FFMA R47, R48, R47, R51 ;  /* 0x0000002f302f7223 */ /* 0x000fe20000000033 */
[----:B------:R-:W-:Y:S02]  /*1b9a0*/  FSEL R51, R167, -0.37612664699554443359, P5 ;  /* 0xbec093aca7337808 */ /* 0x000fe40002800000 */
[----:B------:R-:W-:Y:S01]  /*1b9b0*/  FSEL R50, -|R54|, R54, P3 ;  /* 0x0000003636327208 */ /* 0x000fe20001800300 */
[----:B------:R-:W-:Y:S01]  /*1b9c0*/  FFMA R47, R48, R47, R49 ;  /* 0x0000002f302f7223 */ /* 0x000fe20000000031 */
[----:B------:R-:W-:Y:S01]  /*1b9d0*/  FSEL R48, R166, 0.12837915122509002686, P5 ;  /* 0x3e0375d3a6307808 */ /* 0x000fe20002800000 */
[C---:B------:R-:W-:Y:S01]  /*1b9e0*/  FFMA R51, R52.reuse, R53, R51 ;  /* 0x0000003534337223 */ /* 0x040fe20000000033 */
[----:B------:R-:W-:Y:S01]  /*1b9f0*/  FSEL R49, -|R59|, R59, P5 ;  /* 0x0000003b3b317208 */ /* 0x000fe20002800300 */
[----:B------:R-:W-:Y:S02]  /*1ba00*/  FFMA R50, R47, R50, R50 ;  /* 0x000000322f327223 */ /* 0x000fe40000000032 */
[----:B------:R-:W-:-:S02]  /*1ba10*/  FFMA R48, R52, R51, R48 ;  /* 0x0000003334307223 */ /* 0x000fc40000000030 */
[----:B------:R-:W1:Y:S02]  /*1ba20*/  @P3 MUFU.EX2 R47, R50 ;  /* 0x00000032002f3308 */ /* 0x000e640000000800 */
[----:B------:R-:W-:-:S06]  /*1ba30*/  FFMA R49, R48, R49, R49 ;  /* 0x0000003130317223 */ /* 0x000fcc0000000031 */
[----:B------:R-:W2:Y:S01]  /*1ba40*/  @P5 MUFU.EX2 R48, R49 ;  /* 0x0000003100305308 */ /* 0x000ea20000000800 */
[----:B---3--:R-:W-:-:S04]  /*1ba50*/  FFMA R51, R17, R58, R3 ;  /* 0x0000003a11337223 */ /* 0x008fc80000000003 */
[----:B------:R-:W-:Y:S01]  /*1ba60*/  FMUL R66, R51, 0.70710676908493041992 ;  /* 0x3f3504f333427820 */ /* 0x000fe20000400000 */
[----:B-1----:R-:W-:Y:S01]  /*1ba70*/  @P3 FADD R47, -R47, 1 ;  /* 0x3f8000002f2f3421 */ /* 0x002fe20000000100 */
[----:B------:R-:W-:-:S04]  /*1ba80*/  FFMA R52, R17, R56, R2 ;  /* 0x0000003811347223 */ /* 0x000fc80000000002 */
[----:B------:R-:W-:Y:S01]  /*1ba90*/  @P3 LOP3.LUT R50, R47, 0x80000000, R54, 0xb8, !PT ;  /* 0x800000002f323812 */ /* 0x000fe200078eb836 */
        /* <DEDUP_REMOVED lines=46> */
[----:B--2---:R-:W-:Y:S01]  /*1bd80*/  @P5 FADD R56, -R55, 1 ;  /* 0x3f80000037385421 */ /* 0x004fe20000000100 */
[C---:B------:R-:W-:Y:S01]  /*1bd90*/  FMUL R55, R64.reuse, R64 ;  /* 0x0000004040377220 */ /* 0x040fe20000400000 */
[----:B------:R-:W-:Y:S01]  /*1bda0*/  FSETP.GE.AND P3, PT, |R64|, 1.0029599666595458984, PT ;  /* 0x3f8060fe4000780b */ /* 0x000fe20003f66200 */
[----:B------:R-:W-:Y:S02]  /*1bdb0*/  FMUL R62, R53, 0.70710676908493041992 ;  /* 0x3f3504f3353e7820 */ /* 0x000fe40000400000 */
[----:B------:R-:W-:Y:S02]  /*1bdc0*/  @P5 LOP3.LUT R48, R56, 0x80000000, R57, 0xb8, !PT ;  /* 0x8000000038305812 */ /* 0x000fe400078eb839 */
[----:B------:R-:W-:Y:S01]  /*1bdd0*/  FSEL R58, |R64|, R55, P3 ;  /* 0x00000037403a7208 */ /* 0x000fe20001800200 */
[----:B------:R-:W-:Y:S01]  /*1bde0*/  FMUL R55, R62, R62 ;  /* 0x0000003e3e377220 */ /* 0x000fe20000400000 */
[----:B------:R-:W-:-:S02]  /*1bdf0*/  FSEL R57, R172, 8.4834944573231041431e-05, P3 ;  /* 0x38b1e96aac397808 */ /* 0x000fc40001800000 */
[C---:B------:R-:W-:Y:S02]  /*1be00*/  FSEL R59, -R171.reuse, -0.00082130916416645050049, P3 ;  /* 0xba574d20ab3b7808 */ /* 0x040fe40001800100 */
[----:B------:R-:W-:Y:S02]  /*1be10*/  FSETP.GE.AND P5, PT, |R62|, 1.0029599666595458984, PT ;  /* 0x3f8060fe3e00780b */ /* 0x000fe40003fa6200 */
[----:B------:R-:W-:Y:S01]  /*1be20*/  FSEL R61, R170, 0.0052134888246655464172, P3 ;  /* 0x3baad5eaaa3d7808 */ /* 0x000fe20001800000 */
[----:B------:R-:W-:Y:S01]  /*1be30*/  FFMA R59, R58, R57, R59 ;  /* 0x000000393a3b7223 */ /* 0x000fe2000000003b */
[----:B------:R-:W-:Y:S02]  /*1be40*/  FSEL R56, |R62|, R55, P5 ;  /* 0x000000373e387208 */ /* 0x000fe40002800200 */
[----:B------:R-:W-:Y:S02]  /*1be50*/  FSEL R55, R172, 8.4834944573231041431e-05, P5 ;  /* 0x38b1e96aac377808 */ /* 0x000fe40002800000 */
[----:B------:R-:W-:Y:S01]  /*1be60*/  FSEL R57, -R171, -0.00082130916416645050049, P5 ;  /* 0xba574d20ab397808 */ /* 0x000fe20002800100 */
[----:B------:R-:W-:Y:S01]  /*1be70*/  FFMA R61, R58, R59, R61 ;  /* 0x0000003b3a3d7223 */ /* 0x000fe2000000003d */
[----:B------:R-:W-:-:S02]  /*1be80*/  FSEL R63, -R169, -0.026868773624300956726, P3 ;  /* 0xbcdc1be7a93f7808 */ /* 0x000fc40001800100 */
        /* <DEDUP_REMOVED lines=17> */
[----:B------:R-:W-:Y:S02]  /*1bfa0*/  FSEL R59, -|R62|, R62, P5 ;  /* 0x0000003e3e3b7208 */ /* 0x000fe40002800300 */
[----:B------:R-:W-:Y:S01]  /*1bfb0*/  FSEL R60, -|R64|, R64, P3 ;  /* 0x00000040403c7208 */ /* 0x000fe20001800300 */
[----:B------:R-:W-:-:S04]  /*1bfc0*/  FFMA R56, R56, R57, R58 ;  /* 0x0000003938387223 */ /* 0x000fc8000000003a */
[----:B------:R-:W-:Y:S01]  /*1bfd0*/  FFMA R56, R56, R59, R59 ;  /* 0x0000003b38387223 */ /* 0x000fe2000000003b */
[----:B------:R-:W-:-:S03]  /*1bfe0*/  FFMA R55, R61, R60, R60 ;  /* 0x0000003c3d377223 */ /* 0x000fc6000000003c */
[----:B------:R-:W1:Y:S08]  /*1bff0*/  @P5 MUFU.EX2 R57, R56 ;  /* 0x0000003800395308 */ /* 0x000e700000000800 */
[----:B------:R-:W2:Y:S01]  /*1c000*/  @P3 MUFU.EX2 R58, R55 ;  /* 0x00000037003a3308 */ /* 0x000ea20000000800 */
[----:B------:R-:W-:Y:S01]  /*1c010*/  FMUL R24, R24, 0.5 ;  /* 0x3f00000018187820 */ /* 0x000fe20000400000 */
[----:B------:R-:W-:Y:S01]  /*1c020*/  FADD R25, R25, 1 ;  /* 0x3f80000019197421 */ /* 0x000fe20000000000 */
[----:B------:R-:W-:Y:S01]  /*1c030*/  FMUL R32, R32, 0.5 ;  /* 0x3f00000020207820 */ /* 0x000fe20000400000 */
[----:B-1----:R-:W-:Y:S01]  /*1c040*/  @P5 FADD R57, -R57, 1 ;  /* 0x3f80000039395421 */ /* 0x002fe20000000100 */
[----:B------:R-:W-:Y:S01]  /*1c050*/  FADD R33, R33, 1 ;  /* 0x3f80000021217421 */ /* 0x000fe20000000000 */
[----:B------:R-:W-:Y:S01]  /*1c060*/  FADD R36, R36, 1 ;  /* 0x3f80000024247421 */ /* 0x000fe20000000000 */
[----:B--2---:R-:W-:-:S02]  /*1c070*/  @P3 FADD R58, -R58, 1 ;  /* 0x3f8000003a3a3421 */ /* 0x004fc40000000100 */
[----:B------:R-:W-:Y:S01]  /*1c080*/  @P5 LOP3.LUT R56, R57, 0x80000000, R62, 0xb8, !PT ;  /* 0x8000000039385812 */ /* 0x000fe200078eb83e */
[----:B------:R-:W-:Y:S01]  /*1c090*/  FMUL R57, R25, R24 ;  /* 0x0000001819397220 */ /* 0x000fe20000400000 */
[----:B------:R-:W-:Y:S01]  /*1c0a0*/  FMUL R25, R34, 0.5 ;  /* 0x3f00000022197820 */ /* 0x000fe20000400000 */
[----:B------:R-:W-:Y:S01]  /*1c0b0*/  @P3 LOP3.LUT R55, R58, 0x80000000, R64, 0xb8, !PT ;  /* 0x800000003a373812 */ /* 0x000fe200078eb840 */
[----:B------:R-:W-:Y:S01]  /*1c0c0*/  FMUL R28, R28, 0.5 ;  /* 0x3f0000001c1c7820 */ /* 0x000fe20000400000 */
[----:B------:R-:W-:Y:S01]  /*1c0d0*/  FMUL R29, R29, 0.5 ;  /* 0x3f0000001d1d7820 */ /* 0x000fe20000400000 */
[----:B------:R-:W-:Y:S01]  /*1c0e0*/  FADD R31, R31, 1 ;  /* 0x3f8000001f1f7421 */ /* 0x000fe20000000000 */
[----:B------:R-:W-:Y:S01]  /*1c0f0*/  FADD R30, R30, 1 ;  /* 0x3f8000001e1e7421 */ /* 0x000fe20000000000 */
[----:B------:R-:W-:Y:S01]  /*1c100*/  FMUL R32, R33, R32 ;  /* 0x0000002021207220 */ /* 0x000fe20000400000 */
[----:B------:R-:W-:Y:S01]  /*1c110*/  FMUL R26, R26, 0.5 ;  /* 0x3f0000001a1a7820 */ /* 0x000fe20000400000 */
[----:B------:R-:W-:Y:S01]  /*1c120*/  FADD R27, R27, 1 ;  /* 0x3f8000001b1b7421 */ /* 0x000fe20000000000 */
[----:B------:R-:W-:Y:S01]  /*1c130*/  FMUL R33, R36, R25 ;  /* 0x0000001924217220 */ /* 0x000fe20000400000 */
[----:B------:R-:W-:Y:S01]  /*1c140*/  FMUL R54, R54, 0.5 ;  /* 0x3f00000036367820 */ /* 0x000fe20000400000 */
[----:B------:R-:W-:Y:S01]  /*1c150*/  FMUL R53, R53, 0.5 ;  /* 0x3f00000035357820 */ /* 0x000fe20000400000 */
[----:B------:R-:W-:Y:S01]  /*1c160*/  FADD R55, R55, 1 ;  /* 0x3f80000037377421 */ /* 0x000fe20000000000 */
[----:B------:R-:W-:Y:S01]  /*1c170*/  FADD R56, R56, 1 ;  /* 0x3f80000038387421 */ /* 0x000fe20000000000 */
[----:B------:R-:W-:Y:S01]  /*1c180*/  FMUL R37, R37, 0.5 ;  /* 0x3f00000025257820 */ /* 0x000fe20000400000 */
[----:B------:R-:W-:Y:S01]  /*1c190*/  FMUL R38, R38, 0.5 ;  /* 0x3f00000026267820 */ /* 0x000fe20000400000 */
[----:B------:R-:W-:Y:S01]  /*1c1a0*/  FADD R40, R40, 1 ;  /* 0x3f80000028287421 */ /* 0x000fe20000000000 */
[----:B------:R-:W-:Y:S01]  /*1c1b0*/  FADD R39, R39, 1 ;  /* 0x3f80000027277421 */ /* 0x000fe20000000000 */
[----:B------:R-:W-:Y:S01]  /*1c1c0*/  FMUL R41, R41, 0.5 ;  /* 0x3f00000029297820 */ /* 0x000fe20000400000 */
[----:B------:R-:W-:Y:S01]  /*1c1d0*/  FMUL R43, R43, 0.5 ;  /* 0x3f0000002b2b7820 */ /* 0x000fe20000400000 */
[----:B------:R-:W-:Y:S01]  /*1c1e0*/  FMUL R45, R45, 0.5 ;  /* 0x3f0000002d2d7820 */ /* 0x000fe20000400000 */
[----:B------:R-:W-:Y:S01]  /*1c1f0*/  FMUL R46, R46, 0.5 ;  /* 0x3f0000002e2e7820 */ /* 0x000fe20000400000 */
[----:B------:R-:W-:Y:S01]  /*1c200*/  FADD R42, R42, 1 ;  /* 0x3f8000002a2a7421 */ /* 0x000fe20000000000 */
[----:B------:R-:W-:Y:S01]  /*1c210*/  FADD R44, R44, 1 ;  /* 0x3f8000002c2c7421 */ /* 0x000fe20000000000 */
[----:B------:R-:W-:Y:S01]  /*1c220*/  FADD R50, R50, 1 ;  /* 0x3f80000032327421 */ /* 0x000fe20000000000 */
[----:B------:R-:W-:Y:S01]  /*1c230*/  FADD R49, R49, 1 ;  /* 0x3f80000031317421 */ /* 0x000fe20000000000 */
[----:B------:R-:W-:Y:S01]  /*1c240*/  FMUL R24, R51, 0.5 ;  /* 0x3f00000033187820 */ /* 0x000fe20000400000 */
[----:B------:R-:W-:Y:S01]  /*1c250*/  FMUL R25, R52, 0.5 ;  /* 0x3f00000034197820 */ /* 0x000fe20000400000 */
[----:B------:R-:W-:Y:S01]  /*1c260*/  FADD R47, R47, 1 ;  /* 0x3f8000002f2f7421 */ /* 0x000fe20000000000 */
[----:B------:R-:W-:Y:S01]  /*1c270*/  FADD R48, R48, 1 ;  /* 0x3f80000030307421 */ /* 0x000fe20000000000 */
[----:B------:R-:W-:Y:S01]  /*1c280*/  FMUL R31, R31, R28 ;  /* 0x0000001c1f1f7220 */ /* 0x000fe20000400000 */
        /* <DEDUP_REMOVED lines=18> */
[----:B------:R-:W-:-:S02]  /*1c3b0*/  F2FP.BF16.F32.PACK_AB R26, R46, R45 ;  /* 0x0000002d2e1a723e */ /* 0x000fc400000010ff */
[----:B------:R-:W-:Y:S01]  /*1c3c0*/  F2FP.BF16.F32.PACK_AB R27, R27, R34 ;  /* 0x000000221b1b723e */ /* 0x000fe200000010ff */
[----:B------:R-:W-:Y:S05]  /*1c3d0*/  WARPSYNC.ALL ;  /* 0x0000000000007948 */ /* 0x000fea0003800000 */
[----:B------:R1:W-:Y:S04]  /*1c3e0*/  STSM.16.M88.4 [R23+0x200], R28 ;  /* 0x0002001c17007844 */ /* 0x0003e80000000200 */
[----:B------:R1:W-:Y:S01]  /*1c3f0*/  STSM.16.M88.4 [R162], R24 ;  /* 0x00000018a2007844 */ /* 0x0003e20000000200 */
[----:B------:R-:W-:Y:S01]  /*1c400*/  @!PT LDS RZ, [RZ] ;  /* 0x00000000fffff984 */ /* 0x000fe20000000800 */
[----:B------:R-:W-:Y:S01]  /*1c410*/  @!PT LDS RZ, [RZ] ;  /* 0x00000000fffff984 */ /* 0x000fe20000000800 */
[----:B------:R-:W-:Y:S01]  /*1c420*/  @!PT LDS RZ, [RZ] ;  /* 0x00000000fffff984 */ /* 0x000fe20000000800 */
[----:B------:R-:W-:Y:S01]  /*1c430*/  @!PT LDS RZ, [RZ] ;  /* 0x00000000fffff984 */ /* 0x000fe20000000800 */
[----:B------:R2:W-:Y:S06]  /*1c440*/  MEMBAR.ALL.CTA ;  /* 0x0000000000007992 */ /* 0x0005ec0000008000 */
[----:B--2---:R-:W2:Y:S01]  /*1c450*/  FENCE.VIEW.ASYNC.S ;  /* 0x00000000000073c6 */ /* 0x004ea20000000000 */
[----:B------:R-:W-:Y:S01]  /*1c460*/  BSSY B0, `(.L_x_145) ;  /* 0x000000c000007945 */ /* 0x000fe20003800000 */
        /* <DEDUP_REMOVED lines=11> */
.L_x_146:
[----:B------:R-:W-:Y:S05]  /*1c520*/  BSYNC B0 ;  /* 0x0000000000007941 */ /* 0x000fea0003800000 */
.L_x_145:
[----:B------:R-:W-:Y:S06]  /*1c530*/  BAR.SYNC.DEFER_BLOCKING 0x1, 0x100 ;  /* 0x0044000000007b1d */ /* 0x000fec0000010000 */
[----:B------:R-:W-:Y:S04]  /*1c540*/  BSSY B0, `(.L_x_147) ;  /* 0x0000009000007945 */ /* 0x000fe80003800000 */
[----:B------:R-:W-:Y:S05]  /*1c550*/  @P0 BRA `(.L_x_148) ;  /* 0x00000000001c0947 */ /* 0x000fea0003800000 */
[----:B------:R-:W-:-:S13]  /*1c560*/  ISETP.NE.AND P3, PT, R22, 0x3, PT ;  /* 0x000000031600780c */ /* 0x000fda0003f65270 */
[----:B------:R-:W-:Y:S05]  /*1c570*/  @!P3 BRA `(.L_x_149) ;  /* 0x000000000004b947 */ /* 0x000fea0003800000 */
[----:B------:R-:W-:Y:S01]  /*1c580*/  BPT.TRAP 0x1 ;  /* 0x000000040000795c */ /* 0x000fe20000300000 */
.L_x_149:
[----:B------:R-:W-:-:S04]  /*1c590*/  ULEA UR4, UR5, UR49, 0x3 ;  /* 0x0000003105047291 */ /* 0x000fc8000f8e183f */
[----:B------:R-:W-:-:S04]  /*1c5a0*/  UIADD3 UR4, UR4, 0x50, URZ ;  /* 0x0000005004047890 */ /* 0x000fc8000fffe03f */
[----:B------:R-:W-:-:S09]  /*1c5b0*/  UPRMT UR4, UR48, 0x654, UR4 ;  /* 0x0000065430047896 */ /* 0x000fd20008000004 */
[----:B------:R-:W-:Y:S03]  /*1c5c0*/  SYNCS.ARRIVE.TRANS64.RED.A1T0 RZ, [UR4], RZ ;  /* 0x000000ffffff79a7 */ /* 0x000fe60008100404 */
.L_x_148:
[----:B------:R-:W-:Y:S05]  /*1c5d0*/  BSYNC B0 ;  /* 0x0000000000007941 */ /* 0x000fea0003800000 */
.L_x_147:
        /* <DEDUP_REMOVED lines=8> */
.L_x_152:
        /* <DEDUP_REMOVED lines=8> */
.L_x_382:
[----:B------:R-:W-:Y:S05]  /*1c6e0*/  BSYNC B1 ;  /* 0x0000000000017941 */ /* 0x000fea0003800000 */
.L_x_153:
        /* <DEDUP_REMOVED lines=38> */
.L_x_155:
[----:B------:R-:W-:Y:S02]  /*1c950*/  LOP3.LUT R6, R6, R47, RZ, 0x3c, !PT ;  /* 0x0000002f06067212 */ /* 0x000fe400078e3cff */
[----:B------:R-:W-:-:S07]  /*1c960*/  SEL R0, R26, RZ, P3 ;  /* 0x000000ff1a007207 */ /* 0x000fce0001800000 */
.L_x_151:
[----:B------:R-:W-:Y:S05]  /*1c970*/  BSYNC B0 ;  /* 0x0000000000007941 */ /* 0x000fea0003800000 */
.L_x_150:
[C---:B------:R-:W-:Y:S01]  /*1c980*/  FFMA R90, R17.reuse, R90, R21 ;  /* 0x0000005a115a7223 */ /* 0x040fe20000000015 */
[C---:B------:R-:W-:Y:S01]  /*1c990*/  FFMA R91, R17.reuse, R91, R20 ;  /* 0x0000005b115b7223 */ /* 0x040fe20000000014 */
[C---:B------:R-:W-:Y:S01]  /*1c9a0*/  FFMA R92, R17.reuse, R92, R19 ;  /* 0x0000005c115c7223 */ /* 0x040fe20000000013 */
[----:B------:R-:W-:Y:S01]  /*1c9b0*/  FFMA R93, R17, R93, R18 ;  /* 0x0000005d115d7223 */ /* 0x000fe20000000012 */
[----:B------:R-:W-:Y:S01]  /*1c9c0*/  FMUL R39, R90, 0.70710676908493041992 ;  /* 0x3f3504f35a277820 */ /* 0x000fe20000400000 */
[----:B-1----:R-:W-:Y:S01]  /*1c9d0*/  FMUL R30, R91, 0.70710676908493041992 ;  /* 0x3f3504f35b1e7820 */ /* 0x002fe20000400000 */
[----:B------:R-:W-:Y:S01]  /*1c9e0*/  FMUL R41, R92, 0.70710676908493041992 ;  /* 0x3f3504f35c297820 */ /* 0x000fe20000400000 */
[----:B------:R-:W-:Y:S01]  /*1c9f0*/  FMUL R32, R93, 0.70710676908493041992 ;  /* 0x3f3504f35d207820 */ /* 0x000fe20000400000 */
[C---:B------:R-:W-:Y:S01]  /*1ca00*/  FMUL R24, R39.reuse, R39 ;  /* 0x0000002727187220 */ /* 0x040fe20000400000 */
[----:B------:R-:W-:Y:S01]  /*1ca10*/  FSETP.GE.AND P3, PT, |R39|, 1.0029599666595458984, PT ;  /* 0x3f8060fe2700780b */ /* 0x000fe20003f66200 */
[C---:B------:R-:W-:Y:S01]  /*1ca20*/  FMUL R26, R30.reuse, R30 ;  /* 0x0000001e1e1a7220 */ /* 0x040fe20000400000 */
[----:B------:R-:W-:Y:S01]  /*1ca30*/  FSETP.GE.AND P5, PT, |R30|, 1.0029599666595458984, PT ;  /* 0x3f8060fe1e00780b */ /* 0x000fe20003fa6200 */
[----:B------:R-:W-:Y:S01]  /*1ca40*/  FFMA R94, R17, R94, R15 ;  /* 0x0000005e115e7223 */ /* 0x000fe2000000000f */
[----:B------:R-:W-:Y:S01]  /*1ca50*/  FSEL R24, |R39|, R24, P3 ;  /* 0x0000001827187208 */ /* 0x000fe20001800200 */
[----:B------:R-:W-:Y:S01]  /*1ca60*/  FFMA R95, R17, R95, R14 ;  /* 0x0000005f115f7223 */ /* 0x000fe2000000000e */
[----:B------:R-:W-:Y:S01]  /*1ca70*/  FSEL R25, R172, 8.4834944573231041431e-05, P3 ;  /* 0x38b1e96aac197808 */ /* 0x000fe20001800000 */
[----:B------:R-:W-:Y:S01]  /*1ca80*/  FMUL R43, R94, 0.70710676908493041992 ;  /* 0x3f3504f35e2b7820 */ /* 0x000fe20000400000 */
[----:B------:R-:W-:Y:S01]  /*1ca90*/  FSEL R27, -R171, -0.00082130916416645050049, P3 ;  /* 0xba574d20ab1b7808 */ /* 0x000fe20001800100 */
[----:B------:R-:W-:Y:S01]  /*1caa0*/  FMUL R34, R95, 0.70710676908493041992 ;  /* 0x3f3504f35f227820 */ /* 0x000fe20000400000 */
[----:B------:R-:W-:Y:S01]  /*1cab0*/  FSEL R29, R170, 0.0052134888246655464172, P3 ;  /* 0x3baad5eaaa1d7808 */ /* 0x000fe20001800000 */
[----:B------:R-:W-:Y:S01]  /*1cac0*/  FFMA R96, R17, R96, R11 ;  /* 0x0000006011607223 */ /* 0x000fe2000000000b */
[----:B------:R-:W-:Y:S01]  /*1cad0*/  FSEL R26, |R30|, R26, P5 ;  /* 0x0000001a1e1a7208 */ /* 0x000fe20002800200 */
[----:B------:R-:W-:Y:S01]  /*1cae0*/  FFMA R25, R24, R25, R27 ;  /* 0x0000001918197223 */ /* 0x000fe2000000001b */
[----:B------:R-:W-:Y:S01]  /*1caf0*/  FSEL R31, R172, 8.4834944573231041431e-05, P5 ;  /* 0x38b1e96aac1f7808 */ /* 0x000fe20002800000 */
[----:B------:R-:W-:Y:S01]  /*1cb00*/  FMUL R45, R96, 0.70710676908493041992 ;  /* 0x3f3504f3602d7820 */ /* 0x000fe20000400000 */
        /* <DEDUP_REMOVED lines=24> */
[----:B------:R-:W-:Y:S01]  /*1cc90*/  FMUL R36, R97, 0.70710676908493041992 ;  /* 0x3f3504f361247820 */ /* 0x000fe20000400000 */
[----:B------:R-:W-:Y:S01]  /*1cca0*/  FFMA R28, R26, R31, R28 ;  /* 0x0000001f1a1c7223 */ /* 0x000fe2000000001c */
[C---:B------:R-:W-:Y:S01]  /*1ccb0*/  FFMA R98, R17.reuse, R98, R9 ;  /* 0x0000006211627223 */ /* 0x040fe20000000009 */
[----:B------:R-:W1:Y:S01]  /*1ccc0*/  @P3 MUFU.EX2 R26, R24 ;  /* 0x00000018001a3308 */ /* 0x000e620000000800 */
[----:B------:R-:W-:Y:S01]  /*1ccd0*/  FFMA R99, R17, R99, R8 ;  /* 0x0000006311637223 */ /* 0x000fe20000000008 */
[----:B------:R-:W-:Y:S01]  /*1cce0*/  FFMA R25, R28, R25, R25 ;  /* 0x000000191c197223 */ /* 0x000fe20000000019 */
[----:B------:R-:W-:Y:S01]  /*1ccf0*/  FMUL R28, R32, R32 ;  /* 0x00000020201c7220 */ /* 0x000fe20000400000 */
[----:B------:R-:W-:Y:S01]  /*1cd00*/  FMUL R47, R98, 0.70710676908493041992 ;  /* 0x3f3504f3622f7820 */ /* 0x000fe20000400000 */
[----:B------:R-:W-:Y:S01]  /*1cd10*/  FMUL R49, R99, 0.70710676908493041992 ;  /* 0x3f3504f363317820 */ /* 0x000fe20000400000 */
[C---:B------:R-:W-:Y:S01]  /*1cd20*/  FFMA R100, R17.reuse, R100, R5 ;  /* 0x0000006411647223 */ /* 0x040fe20000000005 */
[C---:B------:R-:W-:Y:S01]  /*1cd30*/  FFMA R101, R17.reuse, R101, R4 ;  /* 0x0000006511657223 */ /* 0x040fe20000000004 */
[----:B------:R-:W2:Y:S01]  /*1cd40*/  @P5 MUFU.EX2 R27, R25 ;  /* 0x00000019001b5308 */ /* 0x000ea20000000800 */
[C---:B------:R-:W-:Y:S01]  /*1cd50*/  FFMA R102, R17.reuse, R102, R3 ;  /* 0x0000006611667223 */ /* 0x040fe20000000003 */
[----:B------:R-:W-:Y:S01]  /*1cd60*/  FMUL R40, R100, 0.70710676908493041992 ;  /* 0x3f3504f364287820 */ /* 0x000fe20000400000 */
[C---:B------:R-:W-:Y:S01]  /*1cd70*/  FFMA R103, R17.reuse, R103, R2 ;  /* 0x0000006711677223 */ /* 0x040fe20000000002 */
[C---:B------:R-:W-:Y:S01]  /*1cd80*/  FFMA R89, R17.reuse, R89, R12 ;  /* 0x0000005911597223 */ /* 0x040fe2000000000c */
[C---:B------:R-:W-:Y:S01]  /*1cd90*/  FMUL R50, R102.reuse, 0.70710676908493041992 ;  /* 0x3f3504f366327820 */ /* 0x040fe20000400000 */
[----:B------:R-:W-:Y:S01]  /*1cda0*/  FFMA R88, R17, R88, R13 ;  /* 0x0000005811587223 */ /* 0x000fe2000000000d */
[----:B------:R-:W-:Y:S01]  /*1cdb0*/  FMUL R102, R102, 0.5 ;  /* 0x3f00000066667820 */ /* 0x000fe20000400000 */
[C---:B------:R-:W-:Y:S01]  /*1cdc0*/  FMUL R54, R89.reuse, 0.70710676908493041992 ;  /* 0x3f3504f359367820 */ /* 0x040fe20000400000 */
[----:B-1----:R-:W-:Y:S01]  /*1cdd0*/  @P3 FADD R26, -R26, 1 ;  /* 0x3f8000001a1a3421 */ /* 0x002fe20000000100 */
[----:B------:R-:W-:Y:S01]  /*1cde0*/  FMUL R52, R88, 0.70710676908493041992 ;  /* 0x3f3504f358347820 */ /* 0x000fe20000400000 */
[----:B------:R-:W-:Y:S01]  /*1cdf0*/  FMUL R89, R89, 0.5 ;  /* 0x3f00000059597820 */ /* 0x000fe20000400000 */
[----:B------:R-:W-:Y:S05]  /*1ce00*/  WARPSYNC.ALL ;  /* 0x0000000000007948 */ /* 0x000fea0003800000 */
[----:B--2---:R-:W-:Y:S01]  /*1ce10*/  @P5 FADD R27, -R27, 1 ;  /* 0x3f8000001b1b5421 */ /* 0x004fe20000000100 */
[----:B------:R-:W-:Y:S01]  /*1ce20*/  @P3 LOP3.LUT R24, R26, 0x80000000, R39, 0xb8, !PT ;  /* 0x800000001a183812 */ /* 0x000fe200078eb827 */
[C---:B------:R-:W-:Y:S01]  /*1ce30*/  FMUL R26, R41.reuse, R41 ;  /* 0x00000029291a7220 */ /* 0x040fe20000400000 */
[----:B------:R-:W-:Y:S01]  /*1ce40*/  FSETP.GE.AND P3, PT, |R41|, 1.0029599666595458984, PT ;  /* 0x3f8060fe2900780b */ /* 0x000fe20003f66200 */
[----:B------:R-:W-:Y:S01]  /*1ce50*/  BSSY B0, `(.L_x_156) ;  /* 0x0000170000007945 */ /* 0x000fe20003800000 */
[----:B------:R-:W-:Y:S01]  /*1ce60*/  @P5 LOP3.LUT R25, R27, 0x80000000, R30, 0xb8, !PT ;  /* 0x800000001b195812 */ /* 0x000fe200078eb81e */
[----:B------:R-:W-:Y:S01]  /*1ce70*/  FADD R24, R24, 1 ;  /* 0x3f80000018187421 */ /* 0x000fe20000000000 */
[----:B------:R-:W-:-:S02]  /*1ce80*/  FSEL R26, |R41|, R26, P3 ;  /* 0x0000001a291a7208 */ /* 0x000fc40001800200 */
[----:B------:R-:W-:Y:S01]  /*1ce90*/  FSEL R27, R172, 8.4834944573231041431e-05, P3 ;  /* 0x38b1e96aac1b7808 */ /* 0x000fe20001800000 */
[----:B------:R-:W-:Y:S01]  /*1cea0*/  FADD R25, R25, 1 ;  /* 0x3f80000019197421 */ /* 0x000fe20000000000 */
[----:B------:R-:W-:Y:S02]  /*1ceb0*/  FSEL R29, -R171, -0.00082130916416645050049, P3 ;  /* 0xba574d20ab1d7808 */ /* 0x000fe40001800100 */
[----:B------:R-:W-:Y:S02]  /*1cec0*/  FSETP.GE.AND P5, PT, |R32|, 1.0029599666595458984, PT ;  /* 0x3f8060fe2000780b */ /* 0x000fe40003fa6200 */
[----:B------:R-:W-:Y:S01]  /*1ced0*/  FSEL R31, -R169, -0.026868773624300956726, P3 ;  /* 0xbcdc1be7a91f7808 */ /* 0x000fe20001800100 */
[----:B------:R-:W-:Y:S01]  /*1cee0*/  FFMA R27, R26, R27, R29 ;  /* 0x0000001b1a1b7223 */ /* 0x000fe2000000001d */
[----:B------:R-:W-:Y:S02]  /*1cef0*/  FSEL R29, R170, 0.0052134888246655464172, P3 ;  /* 0x3baad5eaaa1d7808 */ /* 0x000fe40001800000 */
[----:B------:R-:W-:-:S02]  /*1cf00*/  FSEL R28, |R32|, R28, P5 ;  /* 0x0000001c201c7208 */ /* 0x000fc40002800200 */
[----:B------:R-:W-:Y:S01]  /*1cf10*/  FSEL R33, R172, 8.4834944573231041431e-05, P5 ;  /* 0x38b1e96aac217808 */ /* 0x000fe20002800000 */
[----:B------:R-:W-:Y:S01]  /*1cf20*/  FFMA R27, R26, R27, R29 ;  /* 0x0000001b1a1b7223 */ /* 0x000fe2000000001d */
[----:B------:R-:W-:Y:S02]  /*1cf30*/  FSEL R37, -R171, -0.00082130916416645050049, P5 ;  /* 0xba574d20ab257808 */ /* 0x000fe40002800100 */
[----:B------:R-:W-:Y:S01]  /*1cf40*/  FSEL R39, R170, 0.0052134888246655464172, P5 ;  /* 0x3baad5eaaa277808 */ /* 0x000fe20002800000 */
[----:B------:R-:W-:Y:S01]  /*1cf50*/  FFMA R27, R26, R27, R31 ;  /* 0x0000001b1a1b7223 */ /* 0x000fe2000000001f */
[----:B------:R-:W-:Y:S01]  /*1cf60*/  FSEL R29, R168, 0.11284004896879196167, P3 ;  /* 0x3de718afa81d7808 */ /* 0x000fe20001800000 */
[C---:B------:R-:W-:Y:S01]  /*1cf70*/  FFMA R33, R28.reuse, R33, R37 ;  /* 0x000000211c217223 */ /* 0x040fe20000000025 */
[----:B------:R-:W-:Y:S02]  /*1cf80*/  FSEL R37, -R169, -0.026868773624300956726, P5 ;  /* 0xbcdc1be7a9257808 */ /* 0x000fe40002800100 */
[----:B------:R-:W-:Y:S01]  /*1cf90*/  FSEL R31, R167, -0.37612664699554443359, P3 ;  /* 0xbec093aca71f7808 */ /* 0x000fe20001800000 */
[----:B------:R-:W-:Y:S01]  /*1cfa0*/  FFMA R33, R28, R33, R39 ;  /* 0x000000211c217223 */ /* 0x000fe20000000027 */
[----:B------:R-:W-:Y:S01]  /*1cfb0*/  FFMA R27, R26, R27, R29 ;  /* 0x0000001b1a1b7223 */ /* 0x000fe2000000001d */
[----:B------:R-:W-:-:S02]  /*1cfc0*/  FSEL R39, R168, 0.11284004896879196167, P5 ;  /* 0x3de718afa8277808 */ /* 0x000fc40002800000 */
        /* <DEDUP_REMOVED lines=13> */
[----:B------:R-:W-:Y:S01]  /*1d0a0*/  FFMA R27, R30, R27, R27 ;  /* 0x0000001b1e1b7223 */ /* 0x000fe2000000001b */
[----:B------:R-:W-:-:S05]  /*1d0b0*/  FMUL R30, R34, R34 ;  /* 0x00000022221e7220 */ /* 0x000fca0000400000 */
        /* <DEDUP_REMOVED lines=8> */
[----:B------:R-:W-:Y:S02]  /*1d140*/  @P5 LOP3.LUT R27, R29, 0x80000000, R32, 0xb8, !PT ;  /* 0x800000001d1b5812 */ /* 0x000fe400078eb820 */
[----:B------:R-:W-:-:S02]  /*1d150*/  FSEL R29, R172, 8.4834944573231041431e-05, P3 ;  /* 0x38b1e96aac1d7808 */ /* 0x000fc40001800000 */
[----:B------:R-:W-:Y:S01]  /*1d160*/  FSEL R31, -R171, -0.00082130916416645050049, P3 ;  /* 0xba574d20ab1f7808 */ /* 0x000fe20001800100 */
[----:B------:R-:W-:Y:S01]  /*1d170*/  FADD R27, R27, 1 ;  /* 0x3f8000001b1b7421 */ /* 0x000fe20000000000 */
[----:B------:R-:W-:Y:S02]  /*1d180*/  FSETP.GE.AND P5, PT, |R34|, 1.0029599666595458984, PT ;  /* 0x3f8060fe2200780b */ /* 0x000fe40003fa6200 */
[----:B------:R-:W-:Y:S01]  /*1d190*/  FSEL R33, -R169, -0.026868773624300956726, P3 ;  /* 0xbcdc1be7a9217808 */ /* 0x000fe20001800100 */
[----:B------:R-:W-:Y:S01]  /*1d1a0*/  FFMA R29, R28, R29, R31 ;  /* 0x0000001d1c1d7223 */ /* 0x000fe2000000001f */
[----:B------:R-:W-:Y:S02]  /*1d1b0*/  FSEL R31, R170, 0.0052134888246655464172, P3 ;  /* 0x3baad5eaaa1f7808 */ /* 0x000fe40001800000 */
[----:B------:R-:W-:Y:S02]  /*1d1c0*/  FSEL R30, |R34|, R30, P5 ;  /* 0x0000001e221e7208 */ /* 0x000fe40002800200 */
[----:B------:R-:W-:Y:S01]  /*1d1d0*/  FSEL R37, R172, 8.4834944573231041431e-05, P5 ;  /* 0x38b1e96aac257808 */ /* 0x000fe20002800000 */
[----:B------:R-:W-:Y:S01]  /*1d1e0*/  FFMA R29, R28, R29, R31 ;  /* 0x0000001d1c1d7223 */ /* 0x000fe2000000001f */
[----:B------:R-:W-:-:S02]  /*1d1f0*/  FSEL R39, -R171, -0.00082130916416645050049, P5 ;  /* 0xba574d20ab277808 */ /* 0x000fc40002800100 */
[----:B------:R-:W-:Y:S01]  /*1d200*/  FSEL R41, R170, 0.0052134888246655464172, P5 ;  /* 0x3baad5eaaa297808 */ /* 0x000fe20002800000 */
[----:B------:R-:W-:Y:S01]  /*1d210*/  FFMA R29, R28, R29, R33 ;  /* 0x0000001d1c1d7223 */ /* 0x000fe20000000021 */
[----:B------:R-:W-:Y:S01]  /*1d220*/  FSEL R31, R168, 0.11284004896879196167, P3 ;  /* 0x3de718afa81f7808 */ /* 0x000fe20001800000 */
[C---:B------:R-:W-:Y:S01]  /*1d230*/  FFMA R37, R30.reuse, R37, R39 ;  /* 0x000000251e257223 */ /* 0x040fe20000000027 */
[----:B------:R-:W-:Y:S02]  /*1d240*/  FSEL R39, -R169, -0.026868773624300956726, P5 ;  /* 0xbcdc1be7a9277808 */ /* 0x000fe40002800100 */
[C---:B------:R-:W-:Y:S01]  /*1d250*/  FSEL R33, R167.reuse, -0.37612664699554443359, P3 ;  /* 0xbec093aca7217808 */ /* 0x040fe20001800000 */
        /* <DEDUP_REMOVED lines=77> */
[----:B------:R-:W-:Y:S02]  /*1d730*/  FSEL R34, |R49|, R34, P5 ;  /* 0x0000002231227208 */ /* 0x000fe40002800200 */
[----:B------:R-:W-:Y:S02]  /*1d740*/  FSEL R37, R170, 0.0052134888246655464172, P3 ;  /* 0x3baad5eaaa257808 */ /* 0x000fe40001800000 */
[----:B------:R-:W-:-:S02]  /*1d750*/  FSEL R41, R172, 8.4834944573231041431e-05, P5 ;  /* 0x38b1e96aac297808 */ /* 0x000fc40002800000 */
[----:B------:R-:W-:Y:S01]  /*1d760*/  FSEL R43, -R171, -0.00082130916416645050049, P5 ;  /* 0xba574d20ab2b7808 */ /* 0x000fe20002800100 */
[----:B------:R-:W-:Y:S01]  /*1d770*/  FFMA R33, R32, R33, R37 ;  /* 0x0000002120217223 */ /* 0x000fe20000000025 */
[----:B------:R-:W-:Y:S02]  /*1d780*/  FSEL R45, R170, 0.0052134888246655464172, P5 ;  /* 0x3baad5eaaa2d7808 */ /* 0x000fe40002800000 */
        /* <DEDUP_REMOVED lines=19> */
[----:B------:R-:W-:Y:S02]  /*1d8c0*/  FFMA R36, R34, R41, R36 ;  /* 0x0000002922247223 */ /* 0x000fe40000000024 */
[----:B------:R-:W1:Y:S02]  /*1d8d0*/  @P3 MUFU.EX2 R34, R32 ;  /* 0x0000002000223308 */ /* 0x000e640000000800 */
        /* <DEDUP_REMOVED lines=44> */
[C---:B------:R-:W-:Y:S01]  /*1dba0*/  FMUL R43, R103.reuse, 0.70710676908493041992 ;  /* 0x3f3504f3672b7820 */ /* 0x040fe20000400000 */
[----:B------:R-:W-:Y:S01]  /*1dbb0*/  FFMA R34, R38, R41, R34 ;  /* 0x0000002926227223 */ /* 0x000fe20000000022 */
[----:B------:R-:W-:Y:S01]  /*1dbc0*/  FMUL R103, R103, 0.5 ;  /* 0x3f00000067677820 */ /* 0x000fe20000400000 */
        /* <DEDUP_REMOVED lines=18> */
[----:B------:R-:W-:Y:S01]  /*1dcf0*/  FSEL R40, R170, 0.0052134888246655464172, P3 ;  /* 0x3baad5eaaa287808 */ /* 0x000fe20001800000 */
[----:B------:R-:W-:Y:S01]  /*1dd00*/  FMUL R101, R34, R101 ;  /* 0x0000006522657220 */ /* 0x000fe20000400000 */
[----:B------:R-:W-:Y:S02]  /*1dd10*/  FSEL R39, |R43|, R39, P5 ;  /* 0x000000272b277208 */ /* 0x000fe40002800200 */
        /* <DEDUP_REMOVED lines=33> */
[----:B------:R-:W-:Y:S01]  /*1df30*/  FSEL R41, |R54|, R39, P3 ;  /* 0x0000002736297208 */ /* 0x000fe20001800200 */
[----:B------:R-:W-:Y:S01]  /*1df40*/  FMUL R39, R52, R52 ;  /* 0x0000003434277220 */ /* 0x000fe20000400000 */
[----:B------:R-:W-:Y:S01]  /*1df50*/  @P5 LOP3.LUT R38, R40, 0x80000000, R43, 0xb8, !PT ;  /* 0x8000000028265812 */ /* 0x000fe200078eb82b */
[----:B------:R-:W-:Y:S01]  /*1df60*/  FMUL R102, R37, R102 ;  /* 0x0000006625667220 */ /* 0x000fe20000400000 */
[----:B------:R-:W-:-:S02]  /*1df70*/  FSEL R40, R172, 8.4834944573231041431e-05, P3 ;  /* 0x38b1e96aac287808 */ /* 0x000fc40001800000 */
[----:B------:R-:W-:Y:S01]  /*1df80*/  FSEL R42, -R171, -0.00082130916416645050049, P3 ;  /* 0xba574d20ab2a7808 */ /* 0x000fe20001800100 */
[----:B------:R-:W-:Y:S01]  /*1df90*/  FADD R38, R38, 1 ;  /* 0x3f80000026267421 */ /* 0x000fe20000000000 */
[----:B------:R-:W-:Y:S02]  /*1dfa0*/  FSETP.GE.AND P5, PT, |R52|, 1.0029599666595458984, PT ;  /* 0x3f8060fe3400780b */ /* 0x000fe40003fa6200 */
[----:B------:R-:W-:Y:S01]  /*1dfb0*/  FSEL R46, R170, 0.0052134888246655464172, P3 ;  /* 0x3baad5eaaa2e7808 */ /* 0x000fe20001800000 */
[C---:B------:R-:W-:Y:S01]  /*1dfc0*/  FFMA R44, R41.reuse, R40, R42 ;  /* 0x00000028292c7223 */ /* 0x040fe2000000002a */
[----:B------:R-:W-:Y:S02]  /*1dfd0*/  FSEL R39, |R52|, R39, P5 ;  /* 0x0000002734277208 */ /* 0x000fe40002800200 */
[----:B------:R-:W-:Y:S01]  /*1dfe0*/  FSEL R40, R172, 8.4834944573231041431e-05, P5 ;  /* 0x38b1e96aac287808 */ /* 0x000fe20002800000 */
[----:B------:R-:W-:Y:S01]  /*1dff0*/  FFMA R46, R41, R44, R46 ;  /* 0x0000002c292e7223 */ /* 0x000fe2000000002e */
[----:B------:R-:W-:-:S02]  /*1e000*/  FSEL R42, -R171, -0.00082130916416645050049, P5 ;  /* 0xba574d20ab2a7808 */ /* 0x000fc40002800100 */
        /* <DEDUP_REMOVED lines=19> */
[----:B------:R-:W-:Y:S01]  /*1e140*/  FMUL R42, R91, 0.5 ;  /* 0x3f0000005b2a7820 */ /* 0x000fe20000400000 */
[----:B------:R-:W-:Y:S01]  /*1e150*/  FFMA R46, R46, R43, R43 ;  /* 0x0000002b2e2e7223 */ /* 0x000fe2000000002b */
[----:B------:R-:W-:Y:S01]  /*1e160*/  FSEL R43, -|R52|, R52, P5 ;  /* 0x00000034342b7208 */ /* 0x000fe20002800300 */
[----:B------:R-:W-:Y:S01]  /*1e170*/  FFMA R40, R39, R40, R41 ;  /* 0x0000002827287223 */ /* 0x000fe20000000029 */
[----:B------:R-:W-:Y:S01]  /*1e180*/  FMUL R42, R25, R42 ;  /* 0x0000002a192a7220 */ /* 0x000fe20000400000 */
[----:B------:R-:W1:Y:S01]  /*1e190*/  @P3 MUFU.EX2 R41, R46 ;  /* 0x0000002e00293308 */ /* 0x000e620000000800 */
[----:B------:R-:W-:Y:S01]  /*1e1a0*/  FMUL R44, R93, 0.5 ;  /* 0x3f0000005d2c7820 */ /* 0x000fe20000400000 */
[----:B------:R-:W-:Y:S01]  /*1e1b0*/  FFMA R40, R40, R43, R43 ;  /* 0x0000002b28287223 */ /* 0x000fe2000000002b */
[----:B------:R-:W-:-:S02]  /*1e1c0*/  FMUL R25, R94, 0.5 ;  /* 0x3f0000005e197820 */ /* 0x000fc40000400000 */
[----:B------:R-:W-:Y:S01]  /*1e1d0*/  FMUL R44, R27, R44 ;  /* 0x0000002c1b2c7220 */ /* 0x000fe20000400000 */
[----:B------:R-:W-:Y:S01]  /*1e1e0*/  FMUL R27, R96, 0.5 ;  /* 0x3f000000601b7820 */ /* 0x000fe20000400000 */
[----:B------:R-:W-:Y:S01]  /*1e1f0*/  FMUL R43, R28, R25 ;  /* 0x000000191c2b7220 */ /* 0x000fe20000400000 */
[----:B------:R-:W2:Y:S01]  /*1e200*/  @P5 MUFU.EX2 R39, R40 ;  /* 0x0000002800275308 */ /* 0x000ea20000000800 */
[----:B------:R-:W-:Y:S01]  /*1e210*/  FMUL R25, R98, 0.5 ;  /* 0x3f00000062197820 */ /* 0x000fe20000400000 */
[----:B------:R-:W-:Y:S01]  /*1e220*/  FMUL R45, R30, R27 ;  /* 0x0000001b1e2d7220 */ /* 0x000fe20000400000 */
[----:B------:R-:W-:Y:S02]  /*1e230*/  FMUL R27, R100, 0.5 ;  /* 0x3f000000641b7820 */ /* 0x000fe40000400000 */
[----:B------:R-:W-:Y:S01]  /*1e240*/  FMUL R32, R32, R25 ;  /* 0x0000001920207220 */ /* 0x000fe20000400000 */
[----:B------:R-:W-:Y:S01]  /*1e250*/  FMUL R25, R88, 0.5 ;  /* 0x3f00000058197820 */ /* 0x000fe20000400000 */
[----:B------:R-:W-:Y:S01]  /*1e260*/  FMUL R36, R36, R27 ;  /* 0x0000001b24247220 */ /* 0x000fe20000400000 */
[----:B------:R-:W-:Y:S01]  /*1e270*/  FMUL R27, R38, R103 ;  /* 0x00000067261b7220 */ /* 0x000fe20000400000 */
[----:B-1----:R-:W-:-:S04]  /*1e280*/  @P3 FADD R41, -R41, 1 ;  /* 0x3f80000029293421 */ /* 0x002fc80000000100 */
[----:B------:R-:W-:Y:S02]  /*1e290*/  F2FP.BF16.F32.PACK_AB R27, R27, R102 ;  /* 0x000000661b1b723e */ /* 0x000fe400000010ff */
[----:B------:R-:W-:Y:S01]  /*1e2a0*/  @P3 LOP3.LUT R46, R41, 0x80000000, R54, 0xb8, !PT ;  /* 0x80000000292e3812 */ /* 0x000fe200078eb836 */
[----:B------:R-:W-:Y:S01]  /*1e2b0*/  FMUL R41, R92, 0.5 ;  /* 0x3f0000005c297820 */ /* 0x000fe20000400000 */
[----:B--2---:R-:W-:-:S03]  /*1e2c0*/  @P5 FADD R39, -R39, 1 ;  /* 0x3f80000027275421 */ /* 0x004fc60000000100 */
[----:B------:R-:W-:Y:S01]  /*1e2d0*/  FMUL R41, R26, R41 ;  /* 0x000000291a297220 */ /* 0x000fe20000400000 */
[----:B------:R-:W-:Y:S01]  /*1e2e0*/  FMUL R26, R97, 0.5 ;  /* 0x3f000000611a7820 */ /* 0x000fe20000400000 */
[----:B------:R-:W-:Y:S01]  /*1e2f0*/  @P5 LOP3.LUT R40, R39, 0x80000000, R52, 0xb8, !PT ;  /* 0x8000000027285812 */ /* 0x000fe200078eb834 */
[----:B------:R-:W-:Y:S01]  /*1e300*/  FMUL R39, R90, 0.5 ;  /* 0x3f0000005a277820 */ /* 0x000fe20000400000 */
[----:B------:R-:W-:Y:S01]  /*1e310*/  FADD R46, R46, 1 ;  /* 0x3f8000002e2e7421 */ /* 0x000fe20000000000 */
[----:B------:R-:W-:Y:S01]  /*1e320*/  FMUL R26, R31, R26 ;  /* 0x0000001a1f1a7220 */ /* 0x000fe20000400000 */
[----:B------:R-:W-:Y:S01]  /*1e330*/  F2FP.BF16.F32.PACK_AB R30, R44, R41 ;  /* 0x000000292c1e723e */ /* 0x000fe200000010ff */
[----:B------:R-:W-:Y:S01]  /*1e340*/  FMUL R39, R24, R39 ;  /* 0x0000002718277220 */ /* 0x000fe20000400000 */
[----:B------:R-:W-:Y:S01]  /*1e350*/  FMUL R24, R95, 0.5 ;  /* 0x3f0000005f187820 */ /* 0x000fe20000400000 */
[----:B------:R-:W-:Y:S01]  /*1e360*/  FADD R40, R40, 1 ;  /* 0x3f80000028287421 */ /* 0x000fe20000000000 */
[----:B------:R-:W-:-:S02]  /*1e370*/  FMUL R89, R46, R89 ;  /* 0x000000592e597220 */ /* 0x000fc40000400000 */
[----:B------:R-:W-:Y:S01]  /*1e380*/  FMUL R48, R29, R24 ;  /* 0x000000181d307220 */ /* 0x000fe20000400000 */
[----:B------:R-:W-:Y:S01]  /*1e390*/  FMUL R24, R99, 0.5 ;  /* 0x3f00000063187820 */ /* 0x000fe20000400000 */
[----:B------:R-:W-:Y:S01]  /*1e3a0*/  FMUL R28, R40, R25 ;  /* 0x00000019281c7220 */ /* 0x000fe20000400000 */
[----:B------:R-:W-:Y:S02]  /*1e3b0*/  F2FP.BF16.F32.PACK_AB R29, R42, R39 ;  /* 0x000000272a1d723e */ /* 0x000fe400000010ff */
[----:B------:R-:W-:Y:S01]  /*1e3c0*/  FMUL R33, R33, R24 ;  /* 0x0000001821217220 */ /* 0x000fe20000400000 */
[----:B------:R-:W-:Y:S02]  /*1e3d0*/  F2FP.BF16.F32.PACK_AB R31, R48, R43 ;  /* 0x0000002b301f723e */ /* 0x000fe400000010ff */
[----:B------:R-:W-:Y:S02]  /*1e3e0*/  F2FP.BF16.F32.PACK_AB R24, R26, R45 ;  /* 0x0000002d1a18723e */ /* 0x000fe400000010ff */
[----:B------:R-:W-:-:S02]  /*1e3f0*/  F2FP.BF16.F32.PACK_AB R28, R89, R28 ;  /* 0x0000001c591c723e */ /* 0x000fc400000010ff */
[----:B------:R-:W-:Y:S02]  /*1e400*/  F2FP.BF16.F32.PACK_AB R25, R33, R32 ;  /* 0x000000202119723e */ /* 0x000fe400000010ff */
[----:B------:R-:W-:Y:S01]  /*1e410*/  F2FP.BF16.F32.PACK_AB R26, R101, R36 ;  /* 0x00000024651a723e */ /* 0x000fe200000010ff */
[----:B------:R1:W-:Y:S04]  /*1e420*/  STSM.16.M88.4 [R23+0x2200], R28 ;  /* 0x0022001c17007844 */ /* 0x0003e80000000200 */
        /* <DEDUP_REMOVED lines=18> */
.L_x_157:
[----:B------:R-:W-:Y:S05]  /*1e550*/  BSYNC B0 ;  /* 0x0000000000007941 */ /* 0x000fea0003800000 */
.L_x_156:
[----:B------:R-:W-:Y:S06]  /*1e560*/  BAR.SYNC.DEFER_BLOCKING 0x1, 0x100 ;  /* 0x0044000000007b1d */ /* 0x000fec0000010000 */
[----:B------:R-:W-:Y:S04]  /*1e570*/  BSSY B0, `(.L_x_158) ;  /* 0x0000009000007945 */ /* 0x000fe80003800000 */
[----:B------:R-:W-:Y:S05]  /*1e580*/  @P0 BRA `(.L_x_159) ;  /* 0x00000000001c0947 */ /* 0x000fea0003800000 */
[----:B------:R-:W-:-:S13]  /*1e590*/  ISETP.NE.AND P3, PT, R22, 0x3, PT ;  /* 0x000000031600780c */ /* 0x000fda0003f65270 */
[----:B------:R-:W-:Y:S05]  /*1e5a0*/  @!P3 BRA `(.L_x_160) ;  /* 0x000000000004b947 */ /* 0x000fea0003800000 */
[----:B------:R-:W-:Y:S01]  /*1e5b0*/  BPT.TRAP 0x1 ;  /* 0x000000040000795c */ /* 0x000fe20000300000 */
.L_x_160:
[----:B------:R-:W-:-:S04]  /*1e5c0*/  ULEA UR4, UR5, UR49, 0x3 ;  /* 0x0000003105047291 */ /* 0x000fc8000f8e183f */
[----:B------:R-:W-:-:S04]  /*1e5d0*/  UIADD3 UR4, UR4, 0x50, URZ ;  /* 0x0000005004047890 */ /* 0x000fc8000fffe03f */
[----:B------:R-:W-:-:S09]  /*1e5e0*/  UPRMT UR4, UR48, 0x654, UR4 ;  /* 0x0000065430047896 */ /* 0x000fd20008000004 */
[----:B------:R-:W-:Y:S03]  /*1e5f0*/  SYNCS.ARRIVE.TRANS64.RED.A1T0 RZ, [UR4], RZ ;  /* 0x000000ffffff79a7 */ /* 0x000fe60008100404 */
.L_x_159:
[----:B------:R-:W-:Y:S05]  /*1e600*/  BSYNC B0 ;  /* 0x0000000000007941 */ /* 0x000fea0003800000 */
.L_x_158:
        /* <DEDUP_REMOVED lines=8> */
.L_x_163:
        /* <DEDUP_REMOVED lines=8> */
.L_x_383:
[----:B------:R-:W-:Y:S05]  /*1e710*/  BSYNC B1 ;  /* 0x0000000000017941 */ /* 0x000fea0003800000 */
.L_x_164:
[----:B------:R-:W-:Y:S05]  /*1e720*/  @P4 BRA `(.L_x_166) ;  /* 0x0000000000944947 */ /* 0x000fea0003800000 */
[----:B------:R-:W-:Y:S01]  /*1e730*/  LEA R33, R0, R157, 0xd ;  /* 0x0000009d00217211 */ /* 0x000fe200078e68ff */
[----:B------:R-:W-:Y:S05]  /*1e740*/  WARPSYNC.ALL ;  /* 0x0000000000007948 */ /* 0x000fea0003800000 */
[----:B------:R-:W-:Y:S01]  /*1e750*/  LEA R8, R156, R33, 0x1 ;  /* 0x000000219c087211 */ /* 0x000fe200078e08ff */
[----:B------:R-:W2:Y:S05]  /*1e760*/  LDSM.16.M88.4 R12, [R33] ;  /* 0x00000000210c783b */ /* 0x000eaa0000000200 */
[----:B------:R-:W3:Y:S01]  /*1e770*/  LDSM.16.M88.4 R8, [R8] ;  /* 0x000000000808783b */ /* 0x000ee20000000200 */
[C---:B--2---:R-:W-:Y:S01]  /*1e780*/  LOP3.LUT R5, R12.reuse, 0xffff0000, RZ, 0xc0, !PT ;  /* 0xffff00000c057812 */ /* 0x044fe200078ec0ff */
[----:B------:R-:W-:Y:S01]  /*1e790*/  IMAD.U32 R3, R12, 0x10000, RZ ;  /* 0x000100000c037824 */ /* 0x000fe200078e00ff */
[----:B------:R-:W-:Y:S01]  /*1e7a0*/  LOP3.LUT R19, R13, 0xffff0000, RZ, 0xc0, !PT ;  /* 0xffff00000d137812 */ /* 0x000fe200078ec0ff */
[----:B------:R-:W-:Y:S01]  /*1e7b0*/  IMAD.U32 R29, R15, 0x10000, RZ ;  /* 0x000100000f1d7824 */ /* 0x000fe200078e00ff */
[----:B------:R-:W-:Y:S01]  /*1e7c0*/  SHF.L.U32 R21, R13, 0x10, RZ ;  /* 0x000000100d157819 */ /* 0x000fe200000006ff */
[----:B---3--:R-:W-:Y:S01]  /*1e7d0*/  IMAD.U32 R43, R10, 0x10000, RZ ;  /* 0x000100000a2b7824 */ /* 0x008fe200078e00ff */
[----:B-1----:R-:W-:Y:S01]  /*1e7e0*/  SHF.L.U32 R25, R14, 0x10, RZ ;  /* 0x000000100e197819 */ /* 0x002fe200000006ff */
        /* <DEDUP_REMOVED lines=25> */
.L_x_166:
[----:B------:R-:W-:Y:S02]  /*1e980*/  LOP3.LUT R6, R6, R51, RZ, 0x3c, !PT ;  /* 0x0000003306067212 */ /* 0x000fe400078e3cff */
[----:B------:R-:W-:-:S07]  /*1e990*/  SEL R0, R26, RZ, P3 ;  /* 0x000000ff1a007207 */ /* 0x000fce0001800000 */
.L_x_162:
[----:B------:R-:W-:Y:S05]  /*1e9a0*/  BSYNC B0 ;  /* 0x0000000000007941 */ /* 0x000fea0003800000 */
.L_x_161:
        /* <DEDUP_REMOVED lines=25> */
[C---:B------:R-:W-:Y:S02]  /*1eb40*/  FSETP.GE.AND P5, PT, |R41|.reuse, 1.0029599666595458984, PT ;  /* 0x3f8060fe2900780b */ /* 0x040fe40003fa6200 */
[----:B------:R-:W-:Y:S01]  /*1eb50*/  FSEL R31, R170, 0.0052134888246655464172, P3 ;  /* 0x3baad5eaaa1f7808 */ /* 0x000fe20001800000 */
[----:B------:R-:W-:Y:S01]  /*1eb60*/  FFMA R27, R26, R27, R29 ;  /* 0x0000001b1a1b7223 */ /* 0x000fe2000000001d */
[----:B------:R-:W-:-:S02]  /*1eb70*/  FSEL R28, |R41|, R28, P5 ;  /* 0x0000001c291c7208 */ /* 0x000fc40002800200 */
        /* <DEDUP_REMOVED lines=79> */
[----:B------:R-:W-:Y:S01]  /*1f070*/  FFMA R33, R17, R42, R14 ;  /* 0x0000002a11217223 */ /* 0x000fe2000000000e */
[----:B------:R-:W-:Y:S01]  /*1f080*/  FSETP.GE.AND P3, PT, |R49|, 1.0029599666595458984, PT ;  /* 0x3f8060fe3100780b */ /* 0x000fe20003f66200 */
[----:B--2---:R-:W-:Y:S02]  /*1f090*/  @P5 FADD R34, -R34, 1 ;  /* 0x3f80000022225421 */ /* 0x004fe40000000100 */
[----:B------:R-:W-:Y:S01]  /*1f0a0*/  FMUL R42, R33, 0.70710676908493041992 ;  /* 0x3f3504f3212a7820 */ /* 0x000fe20000400000 */
[----:B------:R-:W-:Y:S02]  /*1f0b0*/  FSEL R36, |R49|, R36, P3 ;  /* 0x0000002431247208 */ /* 0x000fe40001800200 */
[----:B------:R-:W-:-:S02]  /*1f0c0*/  FSEL R37, R172, 8.4834944573231041431e-05, P3 ;  /* 0x38b1e96aac257808 */ /* 0x000fc40001800000 */
[----:B------:R-:W-:Y:S02]  /*1f0d0*/  FSEL R39, -R171, -0.00082130916416645050049, P3 ;  /* 0xba574d20ab277808 */ /* 0x000fe40001800100 */
[----:B------:R-:W-:Y:S01]  /*1f0e0*/  @P5 LOP3.LUT R32, R34, 0x80000000, R40, 0xb8, !PT ;  /* 0x8000000022205812 */ /* 0x000fe200078eb828 */
[C---:B------:R-:W-:Y:S01]  /*1f0f0*/  FMUL R34, R42.reuse, R42 ;  /* 0x0000002a2a227220 */ /* 0x040fe20000400000 */
[----:B------:R-:W-:Y:S01]  /*1f100*/  FSETP.GE.AND P5, PT, |R42|, 1.0029599666595458984, PT ;  /* 0x3f8060fe2a00780b */ /* 0x000fe20003fa6200 */
[----:B------:R-:W-:Y:S01]  /*1f110*/  FFMA R37, R36, R37, R39 ;  /* 0x0000002524257223 */ /* 0x000fe20000000027 */
[----:B------:R-:W-:Y:S02]  /*1f120*/  FSEL R39, R170, 0.0052134888246655464172, P3 ;  /* 0x3baad5eaaa277808 */ /* 0x000fe40001800000 */
[----:B------:R-:W-:Y:S02]  /*1f130*/  FSEL R38, |R42|, R34, P5 ;  /* 0x000000222a267208 */ /* 0x000fe40002800200 */
[----:B------:R-:W-:-:S02]  /*1f140*/  FSEL R43, R172, 8.4834944573231041431e-05, P5 ;  /* 0x38b1e96aac2b7808 */ /* 0x000fc40002800000 */
        /* <DEDUP_REMOVED lines=158> */
[----:B------:R-:W-:-:S03]  /*1fb30*/  FSEL R49, -|R54|, R54, P5 ;  /* 0x0000003636317208 */ /* 0x000fc60002800300 */
[----:B------:R-:W-:-:S04]  /*1fb40*/  FFMA R48, R52, R51, R48 ;  /* 0x0000003334307223 */ /* 0x000fc80000000030 */
[----:B------:R-:W-:Y:S01]  /*1fb50*/  FFMA R49, R48, R49, R49 ;  /* 0x0000003130317223 */ /* 0x000fe20000000031 */
[----:B------:R-:W-:Y:S02]  /*1fb60*/  FFMA R48, R17, R60, R3 ;  /* 0x0000003c11307223 */ /* 0x000fe40000000003 */
[----:B------:R-:W2:Y:S01]  /*1fb70*/  LDL.LU R60, [R1+0x144] ;  /* 0x00014400013c7983 */ /* 0x000ea20000300800 */
[----:B------:R-:W-:-:S05]  /*1fb80*/  FSEL R50, -|R59|, R59, P3 ;  /* 0x0000003b3b327208 */ /* 0x000fca0001800300 */
[----:B------:R-:W-:-:S04]  /*1fb90*/  FFMA R47, R47, R50, R50 ;  /* 0x000000322f2f7223 */ /* 0x000fc80000000032 */
[----:B------:R-:W1:Y:S08]  /*1fba0*/  @P3 MUFU.EX2 R50, R47 ;  /* 0x0000002f00323308 */ /* 0x000e700000000800 */
[----:B------:R-:W3:Y:S01]  /*1fbb0*/  @P5 MUFU.EX2 R51, R49 ;  /* 0x0000003100335308 */ /* 0x000ee20000000800 */
[----:B------:R-:W-:Y:S01]  /*1fbc0*/  FMUL R63, R48, 0.70710676908493041992 ;  /* 0x3f3504f3303f7820 */ /* 0x000fe20000400000 */
[----:B-1----:R-:W-:-:S03]  /*1fbd0*/  @P3 FADD R50, -R50, 1 ;  /* 0x3f80000032323421 */ /* 0x002fc60000000100 */
[----:B------:R-:W-:Y:S02]  /*1fbe0*/  FMUL R52, R63, R63 ;  /* 0x0000003f3f347220 */ /* 0x000fe40000400000 */
[----:B------:R-:W-:Y:S01]  /*1fbf0*/  @P3 LOP3.LUT R47, R50, 0x80000000, R59, 0xb8, !PT ;  /* 0x80000000322f3812 */ /* 0x000fe200078eb83b */
[----:B------:R-:W-:Y:S01]  /*1fc00*/  FFMA R50, R17, R56, R2 ;  /* 0x0000003811327223 */ /* 0x000fe20000000002 */
[----:B---3--:R-:W-:Y:S01]  /*1fc10*/  @P5 FADD R51, -R51, 1 ;  /* 0x3f80000033335421 */ /* 0x008fe20000000100 */
        /* <DEDUP_REMOVED lines=38> */
[----:B------:R-:W3:Y:S01]  /*1fe80*/  @P5 MUFU.EX2 R55, R52 ;  /* 0x0000003400375308 */ /* 0x000ee20000000800 */
[----:B-1----:R-:W-:-:S05]  /*1fe90*/  @P3 FADD R54, -R54, 1 ;  /* 0x3f80000036363421 */ /* 0x002fca0000000100 */
[----:B------:R-:W-:Y:S01]  /*1fea0*/  @P3 LOP3.LUT R51, R54, 0x80000000, R63, 0xb8, !PT ;  /* 0x8000000036333812 */ /* 0x000fe200078eb83f */
[----:B------:R-:W-:Y:S01]  /*1feb0*/  FFMA R54, R17, R58, R13 ;  /* 0x0000003a11367223 */ /* 0x000fe2000000000d */
[----:B---3--:R-:W-:-:S03]  /*1fec0*/  @P5 FADD R56, -R55, 1 ;  /* 0x3f80000037385421 */ /* 0x008fc60000000100 */
[----:B------:R-:W-:Y:S02]  /*1fed0*/  FMUL R68, R54, 0.70710676908493041992 ;  /* 0x3f3504f336447820 */ /* 0x000fe40000400000 */
[----:B------:R-:W-:-:S03]  /*1fee0*/  @P5 LOP3.LUT R52, R56, 0x80000000, R65, 0xb8, !PT ;  /* 0x8000000038345812 */ /* 0x000fc600078eb841 */
[----:B------:R-:W-:Y:S01]  /*1fef0*/  FSETP.GE.AND P5, PT, |R68|, 1.0029599666595458984, PT ;  /* 0x3f8060fe4400780b */ /* 0x000fe20003fa6200 */
[----:B------:R-:W-:Y:S01]  /*1ff00*/  FADD R26, R26, 1 ;  /* 0x3f8000001a1a7421 */ /* 0x000fe20000000000 */
[----:B------:R-:W-:Y:S01]  /*1ff10*/  FADD R30, R30, 1 ;  /* 0x3f8000001e1e7421 */ /* 0x000fe20000000000 */
[----:B------:R-:W-:Y:S01]  /*1ff20*/  FADD R27, R27, 1 ;  /* 0x3f8000001b1b7421 */ /* 0x000fe20000000000 */
[----:B------:R-:W-:Y:S01]  /*1ff30*/  FMUL R33, R33, 0.5 ;  /* 0x3f00000021217820 */ /* 0x000fe20000400000 */
[----:B------:R-:W-:Y:S01]  /*1ff40*/  FADD R36, R36, 1 ;  /* 0x3f80000024247421 */ /* 0x000fe20000000000 */
[----:B------:R-:W-:Y:S01]  /*1ff50*/  FADD R44, R44, 1 ;  /* 0x3f8000002c2c7421 */ /* 0x000fe20000000000 */
[----:B------:R-:W-:Y:S02]  /*1ff60*/  FADD R39, R39, 1 ;  /* 0x3f80000027277421 */ /* 0x000fe40000000000 */
[----:B------:R-:W-:Y:S01]  /*1ff70*/  FMUL R36, R36, R33 ;  /* 0x0000002124247220 */ /* 0x000fe20000400000 */
[----:B------:R-:W-:Y:S01]  /*1ff80*/  FMUL R29, R29, 0.5 ;  /* 0x3f0000001d1d7820 */ /* 0x000fe20000400000 */
[----:B------:R-:W-:Y:S01]  /*1ff90*/  FADD R32, R32, 1 ;  /* 0x3f80000020207421 */ /* 0x000fe20000000000 */
[----:B------:R-:W-:Y:S01]  /*1ffa0*/  FMUL R31, R31, 0.5 ;  /* 0x3f0000001f1f7820 */ /* 0x000fe20000400000 */
[----:B------:R-:W-:Y:S01]  /*1ffb0*/  FADD R34, R34, 1 ;  /* 0x3f80000022227421 */ /* 0x000fe20000000000 */
[----:B------:R-:W-:Y:S01]  /*1ffc0*/  FMUL R38, R38, 0.5 ;  /* 0x3f00000026267820 */ /* 0x000fe20000400000 */
[----:B------:R-:W-:Y:S01]  /*1ffd0*/  FADD R41, R41, 1 ;  /* 0x3f80000029297421 */ /* 0x000fe20000000000 */
[----:B------:R-:W-:Y:S01]  /*1ffe0*/  FMUL R40, R40, 0.5 ;  /* 0x3f00000028287820 */ /* 0x000fe20000400000 */
[----:B------:R-:W-:Y:S01]  /*1fff0*/  FMUL R46, R46, 0.5 ;  /* 0x3f0000002e2e7820 */ /* 0x000fe20000400000 */
[----:B------:R-:W-:Y:S01]  /*20000*/  FADD R43, R43, 1 ;  /* 0x3f8000002b2b7421 */ /* 0x000fe20000000000 */
[----:B------:R-:W-:Y:S01]  /*20010*/  FADD R47, R47, 1 ;  /* 0x3f8000002f2f7421 */ /* 0x000fe20000000000 */
[----:B------:R-:W-:Y:S01]  /*20020*/  FADD R49, R49, 1 ;  /* 0x3f80000031317421 */ /* 0x000fe20000000000 */
        /* <DEDUP_REMOVED lines=8> */
[----:B------:R-:W-:Y:S01]  /*200b0*/  F2FP.BF16.F32.PACK_AB R31, R36, R31 ;  /* 0x0000001f241f723e */ /* 0x000fe200000010ff */
[----:B------:R-:W-:Y:S05]  /*200c0*/  WARPSYNC.ALL ;  /* 0x0000000000007948 */ /* 0x000fea0003800000 */
[----:B------:R-:W-:Y:S01]  /*200d0*/  BSSY B0, `(.L_x_167) ;  /* 0x000005b000007945 */ /* 0x000fe20003800000 */
[----:B--2---:R-:W-:-:S04]  /*200e0*/  FFMA R53, R17, R60, R12 ;  /* 0x0000003c11357223 */ /* 0x004fc8000000000c */
[----:B------:R-:W-:-:S04]  /*200f0*/  FMUL R70, R53, 0.70710676908493041992 ;  /* 0x3f3504f335467820 */ /* 0x000fc80000400000 */
[C---:B------:R-:W-:Y:S01]  /*20100*/  FMUL R55, R70.reuse, R70 ;  /* 0x0000004646377220 */ /* 0x040fe20000400000 */
[----:B------:R-:W-:-:S04]  /*20110*/  FSETP.GE.AND P3, PT, |R70|, 1.0029599666595458984, PT ;  /* 0x3f8060fe4600780b */ /* 0x000fc80003f66200 */
[----:B------:R-:W-:Y:S01]  /*20120*/  FSEL R57, |R70|, R55, P3 ;  /* 0x0000003746397208 */ /* 0x000fe20001800200 */
[----:B------:R-:W-:Y:S01]  /*20130*/  FMUL R55, R68, R68 ;  /* 0x0000004444377220 */ /* 0x000fe20000400000 */
[----:B------:R-:W-:Y:S02]  /*20140*/  FSEL R56, R172, 8.4834944573231041431e-05, P3 ;  /* 0x38b1e96aac387808 */ /* 0x000fe40001800000 */
[----:B------:R-:W-:Y:S02]  /*20150*/  FSEL R58, -R171, -0.00082130916416645050049, P3 ;  /* 0xba574d20ab3a7808 */ /* 0x000fe40001800100 */
[----:B------:R-:W-:Y:S02]  /*20160*/  FSEL R62, R170, 0.0052134888246655464172, P3 ;  /* 0x3baad5eaaa3e7808 */ /* 0x000fe40001800000 */
[----:B------:R-:W-:Y:S01]  /*20170*/  FSEL R55, |R68|, R55, P5 ;  /* 0x0000003744377208 */ /* 0x000fe20002800200 */
[----:B------:R-:W-:Y:S01]  /*20180*/  FFMA R60, R57, R56, R58 ;  /* 0x00000038393c7223 */ /* 0x000fe2000000003a */
[----:B------:R-:W-:-:S02]  /*20190*/  FSEL R56, R172, 8.4834944573231041431e-05, P5 ;  /* 0x38b1e96aac387808 */ /* 0x000fc40002800000 */
        /* <DEDUP_REMOVED lines=23> */
[----:B------:R-:W-:-:S04]  /*20310*/  FFMA R56, R55, R56, R57 ;  /* 0x0000003837387223 */ /* 0x000fc80000000039 */
[----:B------:R-:W-:-:S04]  /*20320*/  FFMA R56, R56, R59, R59 ;  /* 0x0000003b38387223 */ /* 0x000fc8000000003b */
[----:B------:R-:W1:Y:S08]  /*20330*/  @P5 MUFU.EX2 R55, R56 ;  /* 0x0000003800375308 */ /* 0x000e700000000800 */
[----:B------:R-:W2:Y:S01]  /*20340*/  @P3 MUFU.EX2 R57, R62 ;  /* 0x0000003e00393308 */ /* 0x000ea20000000800 */
[----:B-1----:R-:W-:-:S05]  /*20350*/  @P5 FADD R55, -R55, 1 ;  /* 0x3f80000037375421 */ /* 0x002fca0000000100 */
[----:B------:R-:W-:Y:S01]  /*20360*/  @P5 LOP3.LUT R56, R55, 0x80000000, R68, 0xb8, !PT ;  /* 0x8000000037385812 */ /* 0x000fe200078eb844 */
[----:B------:R-:W-:Y:S01]  /*20370*/  FMUL R55, R24, 0.5 ;  /* 0x3f00000018377820 */ /* 0x000fe20000400000 */
[----:B------:R-:W-:Y:S01]  /*20380*/  FMUL R24, R25, 0.5 ;  /* 0x3f00000019187820 */ /* 0x000fe20000400000 */
[----:B--2---:R-:W-:Y:S01]  /*20390*/  @P3 FADD R57, -R57, 1 ;  /* 0x3f80000039393421 */ /* 0x004fe20000000100 */
[----:B------:R-:W-:Y:S01]  /*203a0*/  FMUL R25, R28, 0.5 ;  /* 0x3f0000001c197820 */ /* 0x000fe20000400000 */
[----:B------:R-:W-:Y:S01]  /*203b0*/  FMUL R26, R26, R55 ;  /* 0x000000371a1a7220 */ /* 0x000fe20000400000 */
[----:B------:R-:W-:Y:S02]  /*203c0*/  FMUL R55, R27, R24 ;  /* 0x000000181b377220 */ /* 0x000fe40000400000 */
[----:B------:R-:W-:Y:S01]  /*203d0*/  FMUL R30, R30, R25 ;  /* 0x000000191e1e7220 */ /* 0x000fe20000400000 */
[----:B------:R-:W-:Y:S01]  /*203e0*/  @P3 LOP3.LUT R62, R57, 0x80000000, R70, 0xb8, !PT ;  /* 0x80000000393e3812 */ /* 0x000fe200078eb846 */
[----:B------:R-:W-:Y:S01]  /*203f0*/  FMUL R25, R42, 0.5 ;  /* 0x3f0000002a197820 */ /* 0x000fe20000400000 */
[----:B------:R-:W-:Y:S01]  /*20400*/  FMUL R24, R37, 0.5 ;  /* 0x3f00000025187820 */ /* 0x000fe20000400000 */
[----:B------:R-:W-:Y:S01]  /*20410*/  FMUL R53, R53, 0.5 ;  /* 0x3f00000035357820 */ /* 0x000fe20000400000 */
[----:B------:R-:W-:Y:S01]  /*20420*/  FADD R56, R56, 1 ;  /* 0x3f80000038387421 */ /* 0x000fe20000000000 */
[----:B------:R-:W-:Y:S01]  /*20430*/  FMUL R33, R44, R25 ;  /* 0x000000192c217220 */ /* 0x000fe20000400000 */
[----:B------:R-:W-:Y:S01]  /*20440*/  FMUL R39, R39, R24 ;  /* 0x0000001827277220 */ /* 0x000fe20000400000 */
[----:B------:R-:W-:Y:S01]  /*20450*/  FMUL R25, R54, 0.5 ;  /* 0x3f00000036197820 */ /* 0x000fe20000400000 */
        /* <DEDUP_REMOVED lines=34> */
.L_x_168:
[----:B------:R-:W-:Y:S05]  /*20680*/  BSYNC B0 ;  /* 0x0000000000007941 */ /* 0x000fea0003800000 */
.L_x_167:
[----:B------:R-:W-:Y:S06]  /*20690*/  BAR.SYNC.DEFER_BLOCKING 0x1, 0x100 ;  /* 0x0044000000007b1d */ /* 0x000fec0000010000 */
[----:B------:R-:W-:Y:S04]  /*206a0*/  BSSY B0, `(.L_x_169) ;  /* 0x0000009000007945 */ /* 0x000fe80003800000 */
[----:B------:R-:W-:Y:S05]  /*206b0*/  @P0 BRA `(.L_x_170) ;  /* 0x00000000001c0947 */ /* 0x000fea0003800000 */
[----:B------:R-:W-:-:S13]  /*206c0*/  ISETP.NE.AND P3, PT, R22, 0x3, PT ;  /* 0x000000031600780c */ /* 0x000fda0003f65270 */
[----:B------:R-:W-:Y:S05]  /*206d0*/  @!P3 BRA `(.L_x_171) ;  /* 0x000000000004b947 */ /* 0x000fea0003800000 */
[----:B------:R-:W-:Y:S01]  /*206e0*/  BPT.TRAP 0x1 ;  /* 0x000000040000795c */ /* 0x000fe20000300000 */
.L_x_171:
[----:B------:R-:W-:-:S04]  /*206f0*/  ULEA UR4, UR5, UR49, 0x3 ;  /* 0x0000003105047291 */ /* 0x000fc8000f8e183f */
[----:B------:R-:W-:-:S04]  /*20700*/  UIADD3 UR4, UR4, 0x50, URZ ;  /* 0x0000005004047890 */ /* 0x000fc8000fffe03f */
[----:B------:R-:W-:-:S09]  /*20710*/  UPRMT UR4, UR48, 0x654, UR4 ;  /* 0x0000065430047896 */ /* 0x000fd20008000004 */
[----:B------:R-:W-:Y:S03]  /*20720*/  SYNCS.ARRIVE.TRANS64.RED.A1T0 RZ, [UR4], RZ ;  /* 0x000000ffffff79a7 */ /* 0x000fe60008100404 */
.L_x_170:
[----:B------:R-:W-:Y:S05]  /*20730*/  BSYNC B0 ;  /* 0x0000000000007941 */ /* 0x000fea0003800000 */
.L_x_169:
        /* <DEDUP_REMOVED lines=8> */
.L_x_174:
        /* <DEDUP_REMOVED lines=8> */
.L_x_384:
[----:B------:R-:W-:Y:S05]  /*20840*/  BSYNC B1 ;  /* 0x0000000000017941 */ /* 0x000fea0003800000 */
.L_x_175:
[----:B------:R-:W-:Y:S05]  /*20850*/  @P4 BRA `(.L_x_177) ;  /* 0x0000000000944947 */ /* 0x000fea0003800000 */
[----:B------:R-:W-:Y:S01]  /*20860*/  IMAD R33, R0, 0x2000, R157 ;  /* 0x0000200000217824 */ /* 0x000fe200078e029d */
[----:B------:R-:W-:Y:S05]  /*20870*/  WARPSYNC.ALL ;  /* 0x0000000000007948 */ /* 0x000fea0003800000 */
[----:B------:R-:W-:Y:S01]  /*20880*/  LEA R8, R156, R33, 0x1 ;  /* 0x000000219c087211 */ /* 0x000fe200078e08ff */
[----:B------:R-:W2:Y:S05]  /*20890*/  LDSM.16.M88.4 R12, [R33] ;  /* 0x00000000210c783b */ /* 0x000eaa0000000200 */
[----:B------:R-:W3:Y:S01]  /*208a0*/  LDSM.16.M88.4 R8, [R8] ;  /* 0x000000000808783b */ /* 0x000ee20000000200 */
[C---:B--2---:R-:W-:Y:S01]  /*208b0*/  SHF.L.U32 R3, R12.reuse, 0x10, RZ ;  /* 0x000000100c037819 */ /* 0x044fe200000006ff */
[----:B------:R-:W-:Y:S01]  /*208c0*/  IMAD.U32 R21, R13, 0x10000, RZ ;  /* 0x000100000d157824 */ /* 0x000fe200078e00ff */
[----:B------:R-:W-:-:S02]  /*208d0*/  LOP3.LUT R5, R12, 0xffff0000, RZ, 0xc0, !PT ;  /* 0xffff00000c057812 */ /* 0x000fc400078ec0ff */
[----:B------:R-:W-:Y:S01]  /*208e0*/  LOP3.LUT R19, R13, 0xffff0000, RZ, 0xc0, !PT ;  /* 0xffff00000d137812 */ /* 0x000fe200078ec0ff */
[----:B---3--:R-:W-:Y:S01]  /*208f0*/  IMAD.U32 R33, R8, 0x10000, RZ ;  /* 0x0001000008217824 */ /* 0x008fe200078e00ff */
[C---:B-1----:R-:W-:Y:S01]  /*20900*/  SHF.L.U32 R25, R14.reuse, 0x10, RZ ;  /* 0x000000100e197819 */ /* 0x042fe200000006ff */
[----:B------:R-:W-:Y:S01]  /*20910*/  IMAD.U32 R47, R11, 0x10000, RZ ;  /* 0x000100000b2f7824 */ /* 0x000fe200078e00ff */
        /* <DEDUP_REMOVED lines=25> */
.L_x_177:
[----:B------:R-:W-:Y:S02]  /*20ab0*/  LOP3.LUT R6, R6, R51, RZ, 0x3c, !PT ;  /* 0x0000003306067212 */ /* 0x000fe400078e3cff */
[----:B------:R-:W-:-:S07]  /*20ac0*/  SEL R0, R26, RZ, P3 ;  /* 0x000000ff1a007207 */ /* 0x000fce0001800000 */
.L_x_173:
[----:B------:R-:W-:Y:S05]  /*20ad0*/  BSYNC B0 ;  /* 0x0000000000007941 */ /* 0x000fea0003800000 */
.L_x_172:
        /* <DEDUP_REMOVED lines=68> */
[----:B------:R-:W-:Y:S01]  /*20f20*/  FMUL R52, R105, 0.70710676908493041992 ;  /* 0x3f3504f369347820 */ /* 0x000fe20000400000 */
[----:B-1----:R-:W-:Y:S01]  /*20f30*/  @P3 FADD R26, -R26, 1 ;  /* 0x3f8000001a1a3421 */ /* 0x002fe20000000100 */
[----:B------:R-:W-:Y:S05]  /*20f40*/  WARPSYNC.ALL ;  /* 0x0000000000007948 */ /* 0x000fea0003800000 */
[----:B------:R-:W-:Y:S01]  /*20f50*/  @P3 LOP3.LUT R24, R26, 0x80000000, R39, 0xb8, !PT ;  /* 0x800000001a183812 */ /* 0x000fe200078eb827 */
[----:B------:R-:W-:Y:S01]  /*20f60*/  FMUL R26, R41, R41 ;  /* 0x00000029291a7220 */ /* 0x000fe20000400000 */
[----:B--2---:R-:W-:Y:S01]  /*20f70*/  @P5 FADD R27, -R27, 1 ;  /* 0x3f8000001b1b5421 */ /* 0x004fe20000000100 */
[----:B------:R-:W-:Y:S01]  /*20f80*/  FSETP.GE.AND P3, PT, |R41|, 1.0029599666595458984, PT ;  /* 0x3f8060fe2900780b */ /* 0x000fe20003f66200 */
[----:B------:R-:W-:Y:S01]  /*20f90*/  BSSY B0, `(.L_x_178) ;  /* 0x0000172000007945 */ /* 0x000fe20003800000 */
[----:B------:R-:W-:-:S02]  /*20fa0*/  FADD R24, R24, 1 ;  /* 0x3f80000018187421 */ /* 0x000fc40000000000 */
[----:B------:R-:W-:Y:S02]  /*20fb0*/  @P5 LOP3.LUT R25, R27, 0x80000000, R30, 0xb8, !PT ;  /* 0x800000001b195812 */ /* 0x000fe400078eb81e */
[----:B------:R-:W-:Y:S02]  /*20fc0*/  FSEL R26, |R41|, R26, P3 ;  /* 0x0000001a291a7208 */ /* 0x000fe40001800200 */
[----:B------:R-:W-:Y:S01]  /*20fd0*/  FSEL R27, R172, 8.4834944573231041431e-05, P3 ;  /* 0x38b1e96aac1b7808 */ /* 0x000fe20001800000 */
[----:B------:R-:W-:Y:S01]  /*20fe0*/  FADD R25, R25, 1 ;  /* 0x3f80000019197421 */ /* 0x000fe20000000000 */
[----:B------:R-:W-:Y:S02]  /*20ff0*/  FSEL R29, -R171, -0.00082130916416645050049, P3 ;  /* 0xba574d20ab1d7808 */ /* 0x000fe40001800100 */
[----:B------:R-:W-:Y:S02]  /*21000*/  FSETP.GE.AND P5, PT, |R32|, 1.0029599666595458984, PT ;  /* 0x3f8060fe2000780b */ /* 0x000fe40003fa6200 */
        /* <DEDUP_REMOVED lines=135> */
[----:B------:R-:W-:Y:S02]  /*21880*/  FSEL R41, R172, 8.4834944573231041431e-05, P5 ;  /* 0x38b1e96aac297808 */ /* 0x000fe40002800000 */
[----:B------:R-:W-:-:S02]  /*21890*/  FSEL R43, -R171, -0.00082130916416645050049, P5 ;  /* 0xba574d20ab2b7808 */ /* 0x000fc40002800100 */
[C---:B------:R-:W-:Y:S02]  /*218a0*/  FSEL R37, R170.reuse, 0.0052134888246655464172, P3 ;  /* 0x3baad5eaaa257808 */ /* 0x040fe40001800000 */
[----:B------:R-:W-:Y:S01]  /*218b0*/  FSEL R45, R170, 0.0052134888246655464172, P5 ;  /* 0x3baad5eaaa2d7808 */ /* 0x000fe20002800000 */
[----:B------:R-:W-:Y:S01]  /*218c0*/  FFMA R41, R34, R41, R43 ;  /* 0x0000002922297223 */ /* 0x000fe2000000002b */
[----:B------:R-:W-:Y:S01]  /*218d0*/  FSEL R43, -R169, -0.026868773624300956726, P5 ;  /* 0xbcdc1be7a92b7808 */ /* 0x000fe20002800100 */
[----:B------:R-:W-:Y:S01]  /*218e0*/  FFMA R33, R32, R33, R37 ;  /* 0x0000002120217223 */ /* 0x000fe20000000025 */
[----:B------:R-:W-:Y:S01]  /*218f0*/  FSEL R37, R168, 0.11284004896879196167, P3 ;  /* 0x3de718afa8257808 */ /* 0x000fe20001800000 */
[----:B------:R-:W-:Y:S01]  /*21900*/  FFMA R41, R34, R41, R45 ;  /* 0x0000002922297223 */ /* 0x000fe2000000002d */
[----:B------:R-:W-:Y:S01]  /*21910*/  FSEL R45, R168, 0.11284004896879196167, P5 ;  /* 0x3de718afa82d7808 */ /* 0x000fe20002800000 */
[----:B------:R-:W-:Y:S01]  /*21920*/  FFMA R33, R32, R33, R39 ;  /* 0x0000002120217223 */ /* 0x000fe20000000027 */
[C---:B------:R-:W-:Y:S01]  /*21930*/  FSEL R39, R167.reuse, -0.37612664699554443359, P3 ;  /* 0xbec093aca7277808 */ /* 0x040fe20001800000 */
[----:B------:R-:W-:Y:S01]  /*21940*/  FFMA R41, R34, R41, R43 ;  /* 0x0000002922297223 */ /* 0x000fe2000000002b */
[----:B------:R-:W-:Y:S01]  /*21950*/  FSEL R43, R167, -0.37612664699554443359, P5 ;  /* 0xbec093aca72b7808 */ /* 0x000fe20002800000 */
[----:B------:R-:W-:Y:S01]  /*21960*/  FFMA R33, R32, R33, R37 ;  /* 0x0000002120217223 */ /* 0x000fe20000000025 */
[----:B------:R-:W-:Y:S01]  /*21970*/  FSEL R37, R166, 0.12837915122509002686, P3 ;  /* 0x3e0375d3a6257808 */ /* 0x000fe20001800000 */
[----:B------:R-:W-:Y:S01]  /*21980*/  FFMA R41, R34, R41, R45 ;  /* 0x0000002922297223 */ /* 0x000fe2000000002d */
[----:B------:R-:W-:Y:S01]  /*21990*/  FSEL R36, R166, 0.12837915122509002686, P5 ;  /* 0x3e0375d3a6247808 */ /* 0x000fe20002800000 */
[----:B------:R-:W-:Y:S01]  /*219a0*/  FFMA R33, R32, R33, R39 ;  /* 0x0000002120217223 */ /* 0x000fe20000000027 */
[----:B------:R-:W-:Y:S01]  /*219b0*/  FSEL R39, -|R47|, R47, P3 ;  /* 0x0000002f2f277208 */ /* 0x000fe20001800300 */
[----:B------:R-:W-:-:S02]  /*219c0*/  FFMA R41, R34, R41, R43 ;  /* 0x0000002922297223 */ /* 0x000fc4000000002b */
[----:B------:R-:W-:Y:S01]  /*219d0*/  FFMA R32, R32, R33, R37 ;  /* 0x0000002120207223 */ /* 0x000fe20000000025 */
[----:B------:R-:W-:Y:S01]  /*219e0*/  FSEL R33, -|R49|, R49, P5 ;  /* 0x0000003131217208 */ /* 0x000fe20002800300 */
[----:B------:R-:W-:Y:S02]  /*219f0*/  FFMA R36, R34, R41, R36 ;  /* 0x0000002922247223 */ /* 0x000fe40000000024 */
[----:B------:R-:W-:Y:S02]  /*21a00*/  FFMA R32, R32, R39, R39 ;  /* 0x0000002720207223 */ /* 0x000fe40000000027 */
[----:B------:R-:W-:Y:S02]  /*21a10*/  FFMA R33, R36, R33, R33 ;  /* 0x0000002124217223 */ /* 0x000fe40000000021 */
[----:B------:R-:W1:Y:S08]  /*21a20*/  @P3 MUFU.EX2 R34, R32 ;  /* 0x0000002000223308 */ /* 0x000e700000000800 */
        /* <DEDUP_REMOVED lines=44> */
[----:B------:R-:W-:-:S02]  /*21cf0*/  FFMA R36, R36, R43, R38 ;  /* 0x0000002b24247223 */ /* 0x000fc40000000026 */
        /* <DEDUP_REMOVED lines=52> */
[----:B--2---:R-:W-:Y:S01]  /*22040*/  @P5 FADD R38, -R38, 1 ;  /* 0x3f80000026265421 */ /* 0x004fe20000000100 */
[----:B------:R-:W-:Y:S01]  /*22050*/  FMUL R50, R104, 0.70710676908493041992 ;  /* 0x3f3504f368327820 */ /* 0x000fe20000400000 */
[----:B------:R-:W-:Y:S01]  /*22060*/  FADD R43, R43, 1 ;  /* 0x3f8000002b2b7421 */ /* 0x000fe20000000000 */
[----:B------:R-:W-:Y:S02]  /*22070*/  FSEL R39, |R52|, R37, P3 ;  /* 0x0000002534277208 */ /* 0x000fe40001800200 */
[----:B------:R-:W-:Y:S01]  /*22080*/  @P5 LOP3.LUT R45, R38, 0x80000000, R47, 0xb8, !PT ;  /* 0x80000000262d5812 */ /* 0x000fe200078eb82f */
[----:B------:R-:W-:Y:S01]  /*22090*/  FMUL R37, R50, R50 ;  /* 0x0000003232257220 */ /* 0x000fe20000400000 */
[----:B------:R-:W-:Y:S01]  /*220a0*/  FSEL R38, R172, 8.4834944573231041431e-05, P3 ;  /* 0x38b1e96aac267808 */ /* 0x000fe20001800000 */
[----:B------:R-:W-:Y:S01]  /*220b0*/  FMUL R118, R43, R118 ;  /* 0x000000762b767220 */ /* 0x000fe20000400000 */
[----:B------:R-:W-:Y:S01]  /*220c0*/  FSEL R40, -R171, -0.00082130916416645050049, P3 ;  /* 0xba574d20ab287808 */ /* 0x000fe20001800100 */
[----:B------:R-:W-:Y:S01]  /*220d0*/  FADD R45, R45, 1 ;  /* 0x3f8000002d2d7421 */ /* 0x000fe20000000000 */
[----:B------:R-:W-:-:S02]  /*220e0*/  FSETP.GE.AND P5, PT, |R50|, 1.0029599666595458984, PT ;  /* 0x3f8060fe3200780b */ /* 0x000fc40003fa6200 */
[----:B------:R-:W-:Y:S01]  /*220f0*/  FSEL R44, R170, 0.0052134888246655464172, P3 ;  /* 0x3baad5eaaa2c7808 */ /* 0x000fe20001800000 */
[C---:B------:R-:W-:Y:S01]  /*22100*/  FFMA R42, R39.reuse, R38, R40 ;  /* 0x00000026272a7223 */ /* 0x040fe20000000028 */
[----:B------:R-:W-:Y:S02]  /*22110*/  FSEL R37, |R50|, R37, P5 ;  /* 0x0000002532257208 */ /* 0x000fe40002800200 */
        /* <DEDUP_REMOVED lines=26> */
[----:B------:R-:W-:Y:S01]  /*222c0*/  FMUL R42, R109, 0.5 ;  /* 0x3f0000006d2a7820 */ /* 0x000fe20000400000 */
[----:B------:R-:W1:Y:S01]  /*222d0*/  @P3 MUFU.EX2 R39, R44 ;  /* 0x0000002c00273308 */ /* 0x000e620000000800 */
[----:B------:R-:W-:Y:S01]  /*222e0*/  FMUL R40, R25, R40 ;  /* 0x0000002819287220 */ /* 0x000fe20000400000 */
[----:B------:R-:W-:Y:S01]  /*222f0*/  FFMA R38, R38, R41, R41 ;  /* 0x0000002926267223 */ /* 0x000fe20000000029 */
[----:B------:R-:W-:Y:S01]  /*22300*/  FMUL R42, R27, R42 ;  /* 0x0000002a1b2a7220 */ /* 0x000fe20000400000 */
[----:B------:R-:W-:Y:S01]  /*22310*/  FMUL R25, R110, 0.5 ;  /* 0x3f0000006e197820 */ /* 0x000fe20000400000 */
[----:B------:R-:W-:-:S03]  /*22320*/  FMUL R27, R112, 0.5 ;  /* 0x3f000000701b7820 */ /* 0x000fc60000400000 */
[----:B------:R-:W2:Y:S01]  /*22330*/  @P5 MUFU.EX2 R37, R38 ;  /* 0x0000002600255308 */ /* 0x000ea20000000800 */
[----:B------:R-:W-:Y:S01]  /*22340*/  FMUL R41, R28, R25 ;  /* 0x000000191c297220 */ /* 0x000fe20000400000 */
[----:B------:R-:W-:Y:S01]  /*22350*/  FMUL R47, R30, R27 ;  /* 0x0000001b1e2f7220 */ /* 0x000fe20000400000 */
[----:B------:R-:W-:Y:S01]  /*22360*/  FMUL R25, R114, 0.5 ;  /* 0x3f00000072197820 */ /* 0x000fe20000400000 */
[----:B------:R-:W-:-:S03]  /*22370*/  FMUL R27, R116, 0.5 ;  /* 0x3f000000741b7820 */ /* 0x000fc60000400000 */
[----:B------:R-:W-:Y:S01]  /*22380*/  FMUL R32, R32, R25 ;  /* 0x0000001920207220 */ /* 0x000fe20000400000 */
[----:B------:R-:W-:Y:S01]  /*22390*/  FMUL R34, R34, R27 ;  /* 0x0000001b22227220 */ /* 0x000fe20000400000 */
[----:B-1----:R-:W-:Y:S01]  /*223a0*/  @P3 FADD R39, -R39, 1 ;  /* 0x3f80000027273421 */ /* 0x002fe20000000100 */
[----:B------:R-:W-:Y:S01]  /*223b0*/  FMUL R27, R105, 0.5 ;  /* 0x3f000000691b7820 */ /* 0x000fe20000400000 */
[----:B------:R-:W-:-:S03]  /*223c0*/  FMUL R25, R104, 0.5 ;  /* 0x3f00000068197820 */ /* 0x000fc60000400000 */
[----:B------:R-:W-:Y:S01]  /*223d0*/  @P3 LOP3.LUT R44, R39, 0x80000000, R52, 0xb8, !PT ;  /* 0x80000000272c3812 */ /* 0x000fe200078eb834 */
[----:B------:R-:W-:Y:S01]  /*223e0*/  FMUL R39, R108, 0.5 ;  /* 0x3f0000006c277820 */ /* 0x000fe20000400000 */
[----:B--2---:R-:W-:-:S03]  /*223f0*/  @P5 FADD R37, -R37, 1 ;  /* 0x3f80000025255421 */ /* 0x004fc60000000100 */
[----:B------:R-:W-:Y:S01]  /*22400*/  FMUL R39, R26, R39 ;  /* 0x000000271a277220 */ /* 0x000fe20000400000 */
[----:B------:R-:W-:Y:S01]  /*22410*/  FMUL R26, R113, 0.5 ;  /* 0x3f000000711a7820 */ /* 0x000fe20000400000 */
[----:B------:R-:W-:Y:S01]  /*22420*/  FADD R44, R44, 1 ;  /* 0x3f8000002c2c7421 */ /* 0x000fe20000000000 */
[----:B------:R-:W-:Y:S01]  /*22430*/  @P5 LOP3.LUT R38, R37, 0x80000000, R50, 0xb8, !PT ;  /* 0x8000000025265812 */ /* 0x000fe200078eb832 */
[----:B------:R-:W-:Y:S01]  /*22440*/  FMUL R37, R106, 0.5 ;  /* 0x3f0000006a257820 */ /* 0x000fe20000400000 */
[----:B------:R-:W-:Y:S01]  /*22450*/  FMUL R26, R31, R26 ;  /* 0x0000001a1f1a7220 */ /* 0x000fe20000400000 */
[----:B------:R-:W-:Y:S02]  /*22460*/  F2FP.BF16.F32.PACK_AB R30, R42, R39 ;  /* 0x000000272a1e723e */ /* 0x000fe400000010ff */
[----:B------:R-:W-:Y:S01]  /*22470*/  FMUL R37, R24, R37 ;  /* 0x0000002518257220 */ /* 0x000fe20000400000 */
[----:B------:R-:W-:Y:S01]  /*22480*/  FMUL R24, R111, 0.5 ;  /* 0x3f0000006f187820 */ /* 0x000fe20000400000 */
[----:B------:R-:W-:-:S03]  /*22490*/  FADD R38, R38, 1 ;  /* 0x3f80000026267421 */ /* 0x000fc60000000000 */
[----:B------:R-:W-:Y:S01]  /*224a0*/  FMUL R46, R29, R24 ;  /* 0x000000181d2e7220 */ /* 0x000fe20000400000 */
[----:B------:R-:W-:Y:S01]  /*224b0*/  FMUL R24, R115, 0.5 ;  /* 0x3f00000073187820 */ /* 0x000fe20000400000 */
[----:B------:R-:W-:Y:S01]  /*224c0*/  FMUL R28, R38, R25 ;  /* 0x00000019261c7220 */ /* 0x000fe20000400000 */
[----:B------:R-:W-:Y:S02]  /*224d0*/  F2FP.BF16.F32.PACK_AB R29, R40, R37 ;  /* 0x00000025281d723e */ /* 0x000fe400000010ff */
[----:B------:R-:W-:Y:S01]  /*224e0*/  FMUL R49, R33, R24 ;  /* 0x0000001821317220 */ /* 0x000fe20000400000 */
[----:B------:R-:W-:Y:S01]  /*224f0*/  FMUL R24, R119, 0.5 ;  /* 0x3f00000077187820 */ /* 0x000fe20000400000 */
[----:B------:R-:W-:Y:S01]  /*22500*/  FMUL R33, R44, R27 ;  /* 0x0000001b2c217220 */ /* 0x000fe20000400000 */
[----:B------:R-:W-:Y:S02]  /*22510*/  F2FP.BF16.F32.PACK_AB R31, R46, R41 ;  /* 0x000000292e1f723e */ /* 0x000fe400000010ff */
[----:B------:R-:W-:Y:S01]  /*22520*/  FMUL R45, R45, R24 ;  /* 0x000000182d2d7220 */ /* 0x000fe20000400000 */
[----:B------:R-:W-:-:S02]  /*22530*/  F2FP.BF16.F32.PACK_AB R24, R26, R47 ;  /* 0x0000002f1a18723e */ /* 0x000fc400000010ff */
        /* <DEDUP_REMOVED lines=23> */
.L_x_179:
[----:B------:R-:W-:Y:S05]  /*226b0*/  BSYNC B0 ;  /* 0x0000000000007941 */ /* 0x000fea0003800000 */
.L_x_178:
[----:B------:R-:W-:Y:S06]  /*226c0*/  BAR.SYNC.DEFER_BLOCKING 0x1, 0x100 ;  /* 0x0044000000007b1d */ /* 0x000fec0000010000 */
[----:B------:R-:W-:Y:S04]  /*226d0*/  BSSY B0, `(.L_x_180) ;  /* 0x0000009000007945 */ /* 0x000fe80003800000 */
[----:B------:R-:W-:Y:S05]  /*226e0*/  @P0 BRA `(.L_x_181) ;  /* 0x00000000001c0947 */ /* 0x000fea0003800000 */
[----:B------:R-:W-:-:S13]  /*226f0*/  ISETP.NE.AND P3, PT, R22, 0x3, PT ;  /* 0x000000031600780c */ /* 0x000fda0003f65270 */
[----:B------:R-:W-:Y:S05]  /*22700*/  @!P3 BRA `(.L_x_182) ;  /* 0x000000000004b947 */ /* 0x000fea0003800000 */
[----:B------:R-:W-:Y:S01]  /*22710*/  BPT.TRAP 0x1 ;  /* 0x000000040000795c */ /* 0x000fe20000300000 */
.L_x_182:
[----:B------:R-:W-:-:S04]  /*22720*/  ULEA UR4, UR5, UR49, 0x3 ;  /* 0x0000003105047291 */ /* 0x000fc8000f8e183f */
[----:B------:R-:W-:-:S04]  /*22730*/  UIADD3 UR4, UR4, 0x50, URZ ;  /* 0x0000005004047890 */ /* 0x000fc8000fffe03f */
[----:B------:R-:W-:-:S09]  /*22740*/  UPRMT UR4, UR48, 0x654, UR4 ;  /* 0x0000065430047896 */ /* 0x000fd20008000004 */
[----:B------:R-:W-:Y:S03]  /*22750*/  SYNCS.ARRIVE.TRANS64.RED.A1T0 RZ, [UR4], RZ ;  /* 0x000000ffffff79a7 */ /* 0x000fe60008100404 */
.L_x_181:
[----:B------:R-:W-:Y:S05]  /*22760*/  BSYNC B0 ;  /* 0x0000000000007941 */ /* 0x000fea0003800000 */
.L_x_180:
        /* <DEDUP_REMOVED lines=8> */
.L_x_185:
        /* <DEDUP_REMOVED lines=8> */
.L_x_385:
[----:B------:R-:W-:Y:S05]  /*22870*/  BSYNC B1 ;  /* 0x0000000000017941 */ /* 0x000fea0003800000 */
.L_x_186:
[----:B------:R-:W-:Y:S05]  /*22880*/  @P4 BRA `(.L_x_188) ;  /* 0x0000000000944947 */ /* 0x000fea0003800000 */
[----:B------:R-:W-:Y:S01]  /*22890*/  LEA R33, R0, R157, 0xd ;  /* 0x0000009d00217211 */ /* 0x000fe200078e68ff */
[----:B------:R-:W-:Y:S05]  /*228a0*/  WARPSYNC.ALL ;  /* 0x0000000000007948 */ /* 0x000fea0003800000 */
[----:B------:R-:W-:Y:S01]  /*228b0*/  IMAD R8, R156, 0x2, R33 ;  /* 0x000000029c087824 */ /* 0x000fe200078e0221 */
[----:B------:R-:W2:Y:S05]  /*228c0*/  LDSM.16.M88.4 R12, [R33] ;  /* 0x00000000210c783b */ /* 0x000eaa0000000200 */
[----:B------:R-:W3:Y:S01]  /*228d0*/  LDSM.16.M88.4 R8, [R8] ;  /* 0x000000000808783b */ /* 0x000ee20000000200 */
[----:B--2---:R-:W-:Y:S01]  /*228e0*/  SHF.L.U32 R3, R12, 0x10, RZ ;  /* 0x000000100c037819 */ /* 0x004fe200000006ff */
[----:B-1----:R-:W-:Y:S01]  /*228f0*/  IMAD.U32 R25, R14, 0x10000, RZ ;  /* 0x000100000e197824 */ /* 0x002fe200078e00ff */
[----:B------:R-:W-:-:S02]  /*22900*/  LOP3.LUT R5, R12, 0xffff0000, RZ, 0xc0, !PT ;  /* 0xffff00000c057812 */ /* 0x000fc400078ec0ff */
[----:B------:R-:W-:Y:S01]  /*22910*/  LOP3.LUT R19, R13, 0xffff0000, RZ, 0xc0, !PT ;  /* 0xffff00000d137812 */ /* 0x000fe200078ec0ff */
[----:B---3--:R-:W-:Y:S01]  /*22920*/  IMAD.U32 R39, R9, 0x10000, RZ ;  /* 0x0001000009277824 */ /* 0x008fe200078e00ff */
        /* <DEDUP_REMOVED lines=27> */
.L_x_188:
[----:B------:R-:W-:Y:S02]  /*22ae0*/  LOP3.LUT R6, R6, R51, RZ, 0x3c, !PT ;  /* 0x0000003306067212 */ /* 0x000fe400078e3cff */
[----:B------:R-:W-:-:S07]  /*22af0*/  SEL R0, R26, RZ, P3 ;  /* 0x000000ff1a007207 */ /* 0x000fce0001800000 */
.L_x_184:
[----:B------:R-:W-:Y:S05]  /*22b00*/  BSYNC B0 ;  /* 0x0000000000007941 */ /* 0x000fea0003800000 */
.L_x_183:
        /* <DEDUP_REMOVED lines=334> */
[C---:B------:R-:W-:Y:S01]  /*23ff0*/  FFMA R63, R17.reuse, R62, R12 ;  /* 0x0000003e113f7223 */ /* 0x040fe2000000000c */
[----:B------:R-:W-:-:S03]  /*24000*/  FFMA R61, R17, R60, R13 ;  /* 0x0000003c113d7223 */ /* 0x000fc6000000000d */
[----:B------:R-:W-:Y:S01]  /*24010*/  FMUL R66, R63, 0.70710676908493041992 ;  /* 0x3f3504f33f427820 */ /* 0x000fe20000400000 */
[----:B-1----:R-:W-:Y:S01]  /*24020*/  @P3 FADD R51, -R51, 1 ;  /* 0x3f80000033333421 */ /* 0x002fe20000000100 */
[----:B------:R-:W-:-:S04]  /*24030*/  FMUL R64, R61, 0.70710676908493041992 ;  /* 0x3f3504f33d407820 */ /* 0x000fc80000400000 */
[----:B------:R-:W-:Y:S01]  /*24040*/  @P3 LOP3.LUT R57, R51, 0x80000000, R58, 0xb8, !PT ;  /* 0x8000000033393812 */ /* 0x000fe200078eb83a */
[----:B------:R-:W-:Y:S01]  /*24050*/  FMUL R51, R66, R66 ;  /* 0x0000004242337220 */ /* 0x000fe20000400000 */
[----:B--2---:R-:W-:Y:S01]  /*24060*/  @P5 FADD R52, -R52, 1 ;  /* 0x3f80000034345421 */ /* 0x004fe20000000100 */
[----:B------:R-:W-:-:S04]  /*24070*/  FSETP.GE.AND P3, PT, |R66|, 1.0029599666595458984, PT ;  /* 0x3f8060fe4200780b */ /* 0x000fc80003f66200 */
[----:B------:R-:W-:Y:S02]  /*24080*/  @P5 LOP3.LUT R59, R52, 0x80000000, R65, 0xb8, !PT ;  /* 0x80000000343b5812 */ /* 0x000fe400078eb841 */
        /* <DEDUP_REMOVED lines=36> */
[----:B------:R-:W-:Y:S01]  /*242d0*/  FADD R26, R26, 1 ;  /* 0x3f8000001a1a7421 */ /* 0x000fe20000000000 */
[----:B-1----:R-:W-:Y:S01]  /*242e0*/  @P5 FADD R51, -R51, 1 ;  /* 0x3f80000033335421 */ /* 0x002fe20000000100 */
[----:B------:R-:W-:-:S04]  /*242f0*/  FADD R30, R30, 1 ;  /* 0x3f8000001e1e7421 */ /* 0x000fc80000000000 */
[----:B------:R-:W-:Y:S01]  /*24300*/  @P5 LOP3.LUT R52, R51, 0x80000000, R64, 0xb8, !PT ;  /* 0x8000000033345812 */ /* 0x000fe200078eb840 */
[----:B------:R-:W-:Y:S01]  /*24310*/  FMUL R51, R24, 0.5 ;  /* 0x3f00000018337820 */ /* 0x000fe20000400000 */
[----:B------:R-:W-:Y:S01]  /*24320*/  FMUL R24, R25, 0.5 ;  /* 0x3f00000019187820 */ /* 0x000fe20000400000 */
[----:B--2---:R-:W-:Y:S01]  /*24330*/  @P3 FADD R53, -R53, 1 ;  /* 0x3f80000035353421 */ /* 0x004fe20000000100 */
[----:B------:R-:W-:Y:S01]  /*24340*/  FMUL R25, R28, 0.5 ;  /* 0x3f0000001c197820 */ /* 0x000fe20000400000 */
[----:B------:R-:W-:Y:S01]  /*24350*/  FADD R27, R27, 1 ;  /* 0x3f8000001b1b7421 */ /* 0x000fe20000000000 */
[----:B------:R-:W-:Y:S01]  /*24360*/  FMUL R26, R26, R51 ;  /* 0x000000331a1a7220 */ /* 0x000fe20000400000 */
[----:B------:R-:W-:Y:S01]  /*24370*/  FADD R44, R44, 1 ;  /* 0x3f8000002c2c7421 */ /* 0x000fe20000000000 */
[----:B------:R-:W-:Y:S01]  /*24380*/  FMUL R30, R30, R25 ;  /* 0x000000191e1e7220 */ /* 0x000fe20000400000 */
[----:B------:R-:W-:Y:S01]  /*24390*/  @P3 LOP3.LUT R58, R53, 0x80000000, R66, 0xb8, !PT ;  /* 0x80000000353a3812 */ /* 0x000fe200078eb842 */
[----:B------:R-:W-:Y:S01]  /*243a0*/  FMUL R51, R27, R24 ;  /* 0x000000181b337220 */ /* 0x000fe20000400000 */
[----:B------:R-:W-:Y:S01]  /*243b0*/  FMUL R25, R42, 0.5 ;  /* 0x3f0000002a197820 */ /* 0x000fe20000400000 */
[----:B------:R-:W-:Y:S01]  /*243c0*/  FMUL R24, R37, 0.5 ;  /* 0x3f00000025187820 */ /* 0x000fe20000400000 */
[----:B------:R-:W-:Y:S01]  /*243d0*/  FADD R39, R39, 1 ;  /* 0x3f80000027277421 */ /* 0x000fe20000000000 */
[----:B------:R-:W-:Y:S01]  /*243e0*/  FMUL R33, R33, 0.5 ;  /* 0x3f00000021217820 */ /* 0x000fe20000400000 */
[----:B------:R-:W-:Y:S01]  /*243f0*/  FADD R36, R36, 1 ;  /* 0x3f80000024247421 */ /* 0x000fe20000000000 */
[----:B------:R-:W-:Y:S01]  /*24400*/  FMUL R37, R44, R25 ;  /* 0x000000192c257220 */ /* 0x000fe20000400000 */
[----:B------:R-:W-:Y:S01]  /*24410*/  FMUL R29, R29, 0.5 ;  /* 0x3f0000001d1d7820 */ /* 0x000fe20000400000 */
[----:B------:R-:W-:Y:S01]  /*24420*/  FADD R32, R32, 1 ;  /* 0x3f80000020207421 */ /* 0x000fe20000000000 */
        /* <DEDUP_REMOVED lines=8> */
[----:B------:R-:W-:Y:S01]  /*244b0*/  FADD R41, R41, 1 ;  /* 0x3f80000029297421 */ /* 0x000fe20000000000 */
[----:B------:R-:W-:Y:S01]  /*244c0*/  FMUL R40, R40, 0.5 ;  /* 0x3f00000028287820 */ /* 0x000fe20000400000 */
[----:B------:R-:W-:Y:S01]  /*244d0*/  FMUL R24, R45, 0.5 ;  /* 0x3f0000002d187820 */ /* 0x000fe20000400000 */
[----:B------:R-:W-:Y:S01]  /*244e0*/  FMUL R46, R46, 0.5 ;  /* 0x3f0000002e2e7820 */ /* 0x000fe20000400000 */
        /* <DEDUP_REMOVED lines=47> */
.L_x_190:
[----:B------:R-:W-:Y:S05]  /*247e0*/  BSYNC B0 ;  /* 0x0000000000007941 */ /* 0x000fea0003800000 */
.L_x_189:
[----:B------:R-:W-:Y:S06]  /*247f0*/  BAR.SYNC.DEFER_BLOCKING 0x1, 0x100 ;  /* 0x0044000000007b1d */ /* 0x000fec0000010000 */
[----:B------:R-:W-:Y:S04]  /*24800*/  BSSY B0, `(.L_x_191) ;  /* 0x0000009000007945 */ /* 0x000fe80003800000 */
[----:B------:R-:W-:Y:S05]  /*24810*/  @P0 BRA `(.L_x_192) ;  /* 0x00000000001c0947 */ /* 0x000fea0003800000 */
[----:B------:R-:W-:-:S13]  /*24820*/  ISETP.NE.AND P3, PT, R22, 0x3, PT ;  /* 0x000000031600780c */ /* 0x000fda0003f65270 */
[----:B------:R-:W-:Y:S05]  /*24830*/  @!P3 BRA `(.L_x_193) ;  /* 0x000000000004b947 */ /* 0x000fea0003800000 */
[----:B------:R-:W-:Y:S01]  /*24840*/  BPT.TRAP 0x1 ;  /* 0x000000040000795c */ /* 0x000fe20000300000 */
.L_x_193:
[----:B------:R-:W-:-:S04]  /*24850*/  ULEA UR4, UR5, UR49, 0x3 ;  /* 0x0000003105047291 */ /* 0x000fc8000f8e183f */
[----:B------:R-:W-:-:S04]  /*24860*/  UIADD3 UR4, UR4, 0x50, URZ ;  /* 0x0000005004047890 */ /* 0x000fc8000fffe03f */
[----:B------:R-:W-:-:S09]  /*24870*/  UPRMT UR4, UR48, 0x654, UR4 ;  /* 0x0000065430047896 */ /* 0x000fd20008000004 */
[----:B------:R-:W-:Y:S03]  /*24880*/  SYNCS.ARRIVE.TRANS64.RED.A1T0 RZ, [UR4], RZ ;  /* 0x000000ffffff79a7 */ /* 0x000fe60008100404 */
.L_x_192:
[----:B------:R-:W-:Y:S05]  /*24890*/  BSYNC B0 ;  /* 0x0000000000007941 */ /* 0x000fea0003800000 */
.L_x_191:
        /* <DEDUP_REMOVED lines=8> */
.L_x_196:
        /* <DEDUP_REMOVED lines=8> */
.L_x_386:
[----:B------:R-:W-:Y:S05]  /*249a0*/  BSYNC B1 ;  /* 0x0000000000017941 */ /* 0x000fea0003800000 */
.L_x_197:
        /* <DEDUP_REMOVED lines=38> */
.L_x_199:
[----:B------:R-:W-:Y:S02]  /*24c10*/  LOP3.LUT R6, R6, R51, RZ, 0x3c, !PT ;  /* 0x0000003306067212 */ /* 0x000fe400078e3cff */
[----:B------:R-:W-:-:S07]  /*24c20*/  SEL R0, R26, RZ, P3 ;  /* 0x000000ff1a007207 */ /* 0x000fce0001800000 */
.L_x_195:
[----:B------:R-:W-:Y:S05]  /*24c30*/  BSYNC B0 ;  /* 0x0000000000007941 */ /* 0x000fea0003800000 */
.L_x_194:
        /* <DEDUP_REMOVED lines=65> */
[----:B------:R-:W-:Y:S01]  /*25050*/  FMUL R53, R134, 0.70710676908493041992 ;  /* 0x3f3504f386357820 */ /* 0x000fe20000400000 */
[----:B------:R-:W-:Y:S01]  /*25060*/  FFMA R120, R17, R120, R13 ;  /* 0x0000007811787223 */ /* 0x000fe2000000000d */
[----:B------:R-:W-:Y:S05]  /*25070*/  WARPSYNC.ALL ;  /* 0x0000000000007948 */ /* 0x000fea0003800000 */
[----:B-1----:R-:W-:Y:S01]  /*25080*/  @P3 FADD R26, -R26, 1 ;  /* 0x3f8000001a1a3421 */ /* 0x002fe20000000100 */
[----:B------:R-:W-:Y:S01]  /*25090*/  FMUL R40, R121, 0.70710676908493041992 ;  /* 0x3f3504f379287820 */ /* 0x000fe20000400000 */
[----:B------:R-:W-:Y:S01]  /*250a0*/  BSSY B0, `(.L_x_200) ;  /* 0x0000177000007945 */ /* 0x000fe20003800000 */
[----:B--2---:R-:W-:-:S02]  /*250b0*/  @P5 FADD R27, -R27, 1 ;  /* 0x3f8000001b1b5421 */ /* 0x004fc40000000100 */
[----:B------:R-:W-:Y:S01]  /*250c0*/  @P3 LOP3.LUT R24, R26, 0x80000000, R39, 0xb8, !PT ;  /* 0x800000001a183812 */ /* 0x000fe200078eb827 */
[C---:B------:R-:W-:Y:S01]  /*250d0*/  FMUL R26, R41.reuse, R41 ;  /* 0x00000029291a7220 */ /* 0x040fe20000400000 */
[----:B------:R-:W-:Y:S02]  /*250e0*/  FSETP.GE.AND P3, PT, |R41|, 1.0029599666595458984, PT ;  /* 0x3f8060fe2900780b */ /* 0x000fe40003f66200 */
[----:B------:R-:W-:Y:S01]  /*250f0*/  @P5 LOP3.LUT R25, R27, 0x80000000, R30, 0xb8, !PT ;  /* 0x800000001b195812 */ /* 0x000fe200078eb81e */
[----:B------:R-:W-:Y:S01]  /*25100*/  FADD R24, R24, 1 ;  /* 0x3f80000018187421 */ /* 0x000fe20000000000 */
[----:B------:R-:W-:Y:S02]  /*25110*/  FSEL R26, |R41|, R26, P3 ;  /* 0x0000001a291a7208 */ /* 0x000fe40001800200 */
[----:B------:R-:W-:Y:S01]  /*25120*/  FSEL R27, R172, 8.4834944573231041431e-05, P3 ;  /* 0x38b1e96aac1b7808 */ /* 0x000fe20001800000 */
[----:B------:R-:W-:Y:S01]  /*25130*/  FADD R25, R25, 1 ;  /* 0x3f80000019197421 */ /* 0x000fe20000000000 */
[----:B------:R-:W-:-:S02]  /*25140*/  FSEL R29, -R171, -0.00082130916416645050049, P3 ;  /* 0xba574d20ab1d7808 */ /* 0x000fc40001800100 */
        /* <DEDUP_REMOVED lines=167> */
[C---:B------:R-:W-:Y:S01]  /*25bc0*/  FSETP.GE.AND P3, PT, |R51|.reuse, 1.0029599666595458984, PT ;  /* 0x3f8060fe3300780b */ /* 0x040fe20003f66200 */
        /* <DEDUP_REMOVED lines=50> */
[----:B------:R-:W-:Y:S01]  /*25ef0*/  FMUL R49, R135, 0.70710676908493041992 ;  /* 0x3f3504f387317820 */ /* 0x000fe20000400000 */
[----:B------:R-:W-:-:S02]  /*25f00*/  FSEL R37, R172, 8.4834944573231041431e-05, P3 ;  /* 0x38b1e96aac257808 */ /* 0x000fc40001800000 */
[----:B------:R-:W-:Y:S01]  /*25f10*/  FSEL R39, -R171, -0.00082130916416645050049, P3 ;  /* 0xba574d20ab277808 */ /* 0x000fe20001800100 */
[C---:B------:R-:W-:Y:S01]  /*25f20*/  FMUL R36, R49.reuse, R49 ;  /* 0x0000003131247220 */ /* 0x040fe20000400000 */
[----:B------:R-:W-:Y:S01]  /*25f30*/  FSETP.GE.AND P5, PT, |R49|, 1.0029599666595458984, PT ;  /* 0x3f8060fe3100780b */ /* 0x000fe20003fa6200 */
[----:B------:R-:W-:Y:S01]  /*25f40*/  FADD R44, R44, 1 ;  /* 0x3f8000002c2c7421 */ /* 0x000fe20000000000 */
        /* <DEDUP_REMOVED lines=38> */
[----:B------:R-:W-:Y:S02]  /*261b0*/  FSEL R37, R172, 8.4834944573231041431e-05, P3 ;  /* 0x38b1e96aac257808 */ /* 0x000fe40001800000 */
[----:B------:R-:W-:Y:S01]  /*261c0*/  @P5 LOP3.LUT R48, R36, 0x80000000, R49, 0xb8, !PT ;  /* 0x8000000024305812 */ /* 0x000fe200078eb831 */
[----:B------:R-:W-:Y:S01]  /*261d0*/  FMUL R49, R120, 0.70710676908493041992 ;  /* 0x3f3504f378317820 */ /* 0x000fe20000400000 */
[----:B------:R-:W-:-:S02]  /*261e0*/  FSEL R36, |R40|, R34, P3 ;  /* 0x0000002228247208 */ /* 0x000fc40001800200 */
[----:B------:R-:W-:Y:S01]  /*261f0*/  FSEL R39, -R171, -0.00082130916416645050049, P3 ;  /* 0xba574d20ab277808 */ /* 0x000fe20001800100 */
[C---:B------:R-:W-:Y:S01]  /*26200*/  FMUL R34, R49.reuse, R49 ;  /* 0x0000003131227220 */ /* 0x040fe20000400000 */
[C---:B------:R-:W-:Y:S01]  /*26210*/  FSETP.GE.AND P5, PT, |R49|.reuse, 1.0029599666595458984, PT ;  /* 0x3f8060fe3100780b */ /* 0x040fe20003fa6200 */
[----:B------:R-:W-:Y:S01]  /*26220*/  FADD R48, R48, 1 ;  /* 0x3f80000030307421 */ /* 0x000fe20000000000 */
[----:B------:R-:W-:Y:S01]  /*26230*/  FSEL R43, R170, 0.0052134888246655464172, P3 ;  /* 0x3baad5eaaa2b7808 */ /* 0x000fe20001800000 */
[----:B------:R-:W-:Y:S01]  /*26240*/  FFMA R41, R36, R37, R39 ;  /* 0x0000002524297223 */ /* 0x000fe20000000027 */
        /* <DEDUP_REMOVED lines=28> */
[----:B------:R-:W-:-:S04]  /*26410*/  FMUL R39, R124, 0.5 ;  /* 0x3f0000007c277820 */ /* 0x000fc80000400000 */
[----:B------:R-:W-:Y:S01]  /*26420*/  FMUL R39, R26, R39 ;  /* 0x000000271a277220 */ /* 0x000fe20000400000 */
[----:B------:R-:W2:Y:S01]  /*26430*/  @P5 MUFU.EX2 R34, R36 ;  /* 0x0000002400225308 */ /* 0x000ea20000000800 */
[----:B------:R-:W-:-:S04]  /*26440*/  FMUL R26, R129, 0.5 ;  /* 0x3f000000811a7820 */ /* 0x000fc80000400000 */
[----:B------:R-:W-:Y:S01]  /*26450*/  FMUL R43, R31, R26 ;  /* 0x0000001a1f2b7220 */ /* 0x000fe20000400000 */
[----:B------:R-:W-:Y:S01]  /*26460*/  FMUL R31, R135, 0.5 ;  /* 0x3f000000871f7820 */ /* 0x000fe20000400000 */
[----:B-1----:R-:W-:-:S03]  /*26470*/  @P3 FADD R37, -R37, 1 ;  /* 0x3f80000025253421 */ /* 0x002fc60000000100 */
[----:B------:R-:W-:Y:S02]  /*26480*/  FMUL R31, R48, R31 ;  /* 0x0000001f301f7220 */ /* 0x000fe40000400000 */
[----:B------:R-:W-:Y:S01]  /*26490*/  @P3 LOP3.LUT R38, R37, 0x80000000, R40, 0xb8, !PT ;  /* 0x8000000025263812 */ /* 0x000fe200078eb828 */
[----:B------:R-:W-:Y:S01]  /*264a0*/  FMUL R40, R125, 0.5 ;  /* 0x3f0000007d287820 */ /* 0x000fe20000400000 */
[----:B------:R-:W-:Y:S01]  /*264b0*/  FMUL R37, R122, 0.5 ;  /* 0x3f0000007a257820 */ /* 0x000fe20000400000 */
[----:B--2---:R-:W-:Y:S02]  /*264c0*/  @P5 FADD R34, -R34, 1 ;  /* 0x3f80000022225421 */ /* 0x004fe40000000100 */
[----:B------:R-:W-:Y:S01]  /*264d0*/  FMUL R40, R27, R40 ;  /* 0x000000281b287220 */ /* 0x000fe20000400000 */
[----:B------:R-:W-:Y:S01]  /*264e0*/  FMUL R27, R128, 0.5 ;  /* 0x3f000000801b7820 */ /* 0x000fe20000400000 */
[----:B------:R-:W-:Y:S01]  /*264f0*/  FMUL R37, R24, R37 ;  /* 0x0000002518257220 */ /* 0x000fe20000400000 */
[----:B------:R-:W-:Y:S01]  /*26500*/  @P5 LOP3.LUT R36, R34, 0x80000000, R49, 0xb8, !PT ;  /* 0x8000000022245812 */ /* 0x000fe200078eb831 */
[----:B------:R-:W-:Y:S01]  /*26510*/  FMUL R34, R123, 0.5 ;  /* 0x3f0000007b227820 */ /* 0x000fe20000400000 */
[----:B------:R-:W-:Y:S01]  /*26520*/  FMUL R24, R127, 0.5 ;  /* 0x3f0000007f187820 */ /* 0x000fe20000400000 */
[----:B------:R-:W-:Y:S01]  /*26530*/  FMUL R30, R30, R27 ;  /* 0x0000001b1e1e7220 */ /* 0x000fe20000400000 */
[----:B------:R-:W-:Y:S01]  /*26540*/  FMUL R27, R132, 0.5 ;  /* 0x3f000000841b7820 */ /* 0x000fe20000400000 */
[----:B------:R-:W-:Y:S01]  /*26550*/  FMUL R34, R25, R34 ;  /* 0x0000002219227220 */ /* 0x000fe20000400000 */
[----:B------:R-:W-:Y:S01]  /*26560*/  FMUL R25, R126, 0.5 ;  /* 0x3f0000007e197820 */ /* 0x000fe20000400000 */
[----:B------:R-:W-:Y:S01]  /*26570*/  FMUL R41, R29, R24 ;  /* 0x000000181d297220 */ /* 0x000fe20000400000 */
[----:B------:R-:W-:Y:S01]  /*26580*/  FMUL R24, R131, 0.5 ;  /* 0x3f00000083187820 */ /* 0x000fe20000400000 */
[----:B------:R-:W-:Y:S01]  /*26590*/  FMUL R42, R42, R27 ;  /* 0x0000001b2a2a7220 */ /* 0x000fe20000400000 */
[----:B------:R-:W-:Y:S01]  /*265a0*/  FMUL R28, R28, R25 ;  /* 0x000000191c1c7220 */ /* 0x000fe20000400000 */
[----:B------:R-:W-:Y:S01]  /*265b0*/  FMUL R25, R130, 0.5 ;  /* 0x3f00000082197820 */ /* 0x000fe20000400000 */
[----:B------:R-:W-:Y:S01]  /*265c0*/  FMUL R27, R121, 0.5 ;  /* 0x3f000000791b7820 */ /* 0x000fe20000400000 */
[----:B------:R-:W-:Y:S01]  /*265d0*/  FADD R38, R38, 1 ;  /* 0x3f80000026267421 */ /* 0x000fe20000000000 */
[----:B------:R-:W-:Y:S01]  /*265e0*/  FADD R36, R36, 1 ;  /* 0x3f80000024247421 */ /* 0x000fe20000000000 */
[----:B------:R-:W-:Y:S01]  /*265f0*/  FMUL R32, R32, R25 ;  /* 0x0000001920207220 */ /* 0x000fe20000400000 */
[----:B------:R-:W-:Y:S01]  /*26600*/  FMUL R25, R120, 0.5 ;  /* 0x3f00000078197820 */ /* 0x000fe20000400000 */
[----:B------:R-:W-:Y:S01]  /*26610*/  FMUL R29, R134, 0.5 ;  /* 0x3f000000861d7820 */ /* 0x000fe20000400000 */
        /* <DEDUP_REMOVED lines=31> */
.L_x_201:
[----:B------:R-:W-:Y:S05]  /*26810*/  BSYNC B0 ;  /* 0x0000000000007941 */ /* 0x000fea0003800000 */
.L_x_200:
[----:B------:R-:W-:Y:S06]  /*26820*/  BAR.SYNC.DEFER_BLOCKING 0x1, 0x100 ;  /* 0x0044000000007b1d */ /* 0x000fec0000010000 */
[----:B------:R-:W-:Y:S04]  /*26830*/  BSSY B0, `(.L_x_202) ;  /* 0x0000009000007945 */ /* 0x000fe80003800000 */
[----:B------:R-:W-:Y:S05]  /*26840*/  @P0 BRA `(.L_x_203) ;  /* 0x00000000001c0947 */ /* 0x000fea0003800000 */
[----:B------:R-:W-:-:S13]  /*26850*/  ISETP.NE.AND P3, PT, R22, 0x3, PT ;  /* 0x000000031600780c */ /* 0x000fda0003f65270 */
[----:B------:R-:W-:Y:S05]  /*26860*/  @!P3 BRA `(.L_x_204) ;  /* 0x000000000004b947 */ /* 0x000fea0003800000 */
[----:B------:R-:W-:Y:S01]  /*26870*/  BPT.TRAP 0x1 ;  /* 0x000000040000795c */ /* 0x000fe20000300000 */
.L_x_204:
[----:B------:R-:W-:-:S04]  /*26880*/  ULEA UR4, UR5, UR49, 0x3 ;  /* 0x0000003105047291 */ /* 0x000fc8000f8e183f */
[----:B------:R-:W-:-:S04]  /*26890*/  UIADD3 UR4, UR4, 0x50, URZ ;  /* 0x0000005004047890 */ /* 0x000fc8000fffe03f */
[----:B------:R-:W-:-:S09]  /*268a0*/  UPRMT UR4, UR48, 0x654, UR4 ;  /* 0x0000065430047896 */ /* 0x000fd20008000004 */
[----:B------:R-:W-:Y:S03]  /*268b0*/  SYNCS.ARRIVE.TRANS64.RED.A1T0 RZ, [UR4], RZ ;  /* 0x000000ffffff79a7 */ /* 0x000fe60008100404 */
.L_x_203:
[----:B------:R-:W-:Y:S05]  /*268c0*/  BSYNC B0 ;  /* 0x0000000000007941 */ /* 0x000fea0003800000 */
.L_x_202:
        /* <DEDUP_REMOVED lines=8> */
.L_x_207:
        /* <DEDUP_REMOVED lines=8> */
.L_x_387:
[----:B------:R-:W-:Y:S05]  /*269d0*/  BSYNC B1 ;  /* 0x0000000000017941 */ /* 0x000fea0003800000 */
.L_x_208:
[----:B------:R-:W-:Y:S05]  /*269e0*/  @P4 BRA `(.L_x_210) ;  /* 0x0000000000944947 */ /* 0x000fea0003800000 */
[----:B------:R-:W-:Y:S01]  /*269f0*/  IMAD R29, R0, 0x2000, R157 ;  /* 0x00002000001d7824 */ /* 0x000fe200078e029d */
[----:B------:R-:W-:Y:S05]  /*26a00*/  WARPSYNC.ALL ;  /* 0x0000000000007948 */ /* 0x000fea0003800000 */
[----:B-1----:R-:W-:Y:S01]  /*26a10*/  LEA R24, R156, R29, 0x1 ;  /* 0x0000001d9c187211 */ /* 0x002fe200078e08ff */
[----:B------:R-:W1:Y:S05]  /*26a20*/  LDSM.16.M88.4 R8, [R29] ;  /* 0x000000001d08783b */ /* 0x000e6a0000000200 */
[----:B------:R-:W2:Y:S01]  /*26a30*/  LDSM.16.M88.4 R24, [R24] ;  /* 0x000000001818783b */ /* 0x000ea20000000200 */
[----:B-1----:R-:W-:Y:S01]  /*26a40*/  IMAD.U32 R21, R9, 0x10000, RZ ;  /* 0x0001000009157824 */ /* 0x002fe200078e00ff */
[----:B------:R-:W-:-:S02]  /*26a50*/  SHF.L.U32 R15, R11, 0x10, RZ ;  /* 0x000000100b0f7819 */ /* 0x000fc400000006ff */
[----:B------:R-:W-:Y:S01]  /*26a60*/  LOP3.LUT R3, R8, 0xffff0000, RZ, 0xc0, !PT ;  /* 0xffff000008037812 */ /* 0x000fe200078ec0ff */
[----:B------:R-:W-:Y:S01]  /*26a70*/  FMUL R21, R16, R21 ;  /* 0x0000001510157220 */ /* 0x000fe20000400000 */
[----:B------:R-:W-:Y:S01]  /*26a80*/  LOP3.LUT R9, R9, 0xffff0000, RZ, 0xc0, !PT ;  /* 0xffff000009097812 */ /* 0x000fe200078ec0ff */
[----:B--2---:R-:W-:Y:S01]  /*26a90*/  IMAD.U32 R41, R27, 0x10000, RZ ;  /* 0x000100001b297824 */ /* 0x004fe200078e00ff */
[----:B------:R-:W-:Y:S01]  /*26aa0*/  LOP3.LUT R5, R10, 0xffff0000, RZ, 0xc0, !PT ;  /* 0xffff00000a057812 */ /* 0x000fe200078ec0ff */
[----:B------:R-:W-:Y:S01]  /*26ab0*/  IMAD.U32 R29, R24, 0x10000, RZ ;  /* 0x00010000181d7824 */ /* 0x000fe200078e00ff */
[----:B------:R-:W-:Y:S01]  /*26ac0*/  LOP3.LUT R11, R11, 0xffff0000, RZ, 0xc0, !PT ;  /* 0xffff00000b0b7812 */ /* 0x000fe200078ec0ff */
[C---:B------:R-:W-:Y:S01]  /*26ad0*/  FMUL R12, R16.reuse, R3 ;  /* 0x00000003100c7220 */ /* 0x040fe20000400000 */
[C---:B------:R-:W-:Y:S01]  /*26ae0*/  SHF.L.U32 R33, R25.reuse, 0x10, RZ ;  /* 0x0000001019217819 */ /* 0x040fe200000006ff */
[----:B------:R-:W-:Y:S01]  /*26af0*/  FMUL R20, R16, R9 ;  /* 0x0000000910147220 */ /* 0x000fe20000400000 */
[----:B------:R-:W-:Y:S01]  /*26b00*/  SHF.L.U32 R13, R8, 0x10, RZ ;  /* 0x00000010080d7819 */ /* 0x000fe200000006ff */
        /* <DEDUP_REMOVED lines=19> */
.L_x_210:
[----:B------:R-:W-:Y:S02]  /*26c40*/  LOP3.LUT R6, R6, R43, RZ, 0x3c, !PT ;  /* 0x0000002b06067212 */ /* 0x000fe400078e3cff */
[----:B------:R-:W-:-:S07]  /*26c50*/  SEL R0, R28, RZ, P3 ;  /* 0x000000ff1c007207 */ /* 0x000fce0001800000 */
.L_x_206:
[----:B------:R-:W-:Y:S05]  /*26c60*/  BSYNC B0 ;  /* 0x0000000000007941 */ /* 0x000fea0003800000 */
.L_x_205:
        /* <DEDUP_REMOVED lines=334> */
[C---:B------:R-:W-:Y:S01]  /*28150*/  FFMA R61, R17.reuse, R61, R12 ;  /* 0x0000003d113d7223 */ /* 0x040fe2000000000c */
[----:B------:R-:W-:-:S03]  /*28160*/  FFMA R60, R17, R60, R13 ;  /* 0x0000003c113c7223 */ /* 0x000fc6000000000d */
[----:B------:R-:W-:Y:S01]  /*28170*/  FMUL R66, R61, 0.70710676908493041992 ;  /* 0x3f3504f33d427820 */ /* 0x000fe20000400000 */
[----:B-1----:R-:W-:-:S05]  /*28180*/  @P3 FADD R47, -R47, 1 ;  /* 0x3f8000002f2f3421 */ /* 0x002fca0000000100 */
[----:B------:R-:W-:Y:S01]  /*28190*/  @P3 LOP3.LUT R57, R47, 0x80000000, R64, 0xb8, !PT ;  /* 0x800000002f393812 */ /* 0x000fe200078eb840 */
[----:B------:R-:W-:Y:S01]  /*281a0*/  FMUL R47, R66, R66 ;  /* 0x00000042422f7220 */ /* 0x000fe20000400000 */
[----:B--2---:R-:W-:Y:S01]  /*281b0*/  @P5 FADD R48, -R48, 1 ;  /* 0x3f80000030305421 */ /* 0x004fe20000000100 */
[----:B------:R-:W-:Y:S01]  /*281c0*/  FSETP.GE.AND P3, PT, |R66|, 1.0029599666595458984, PT ;  /* 0x3f8060fe4200780b */ /* 0x000fe20003f66200 */
[----:B------:R-:W-:-:S03]  /*281d0*/  FMUL R64, R60, 0.70710676908493041992 ;  /* 0x3f3504f33c407820 */ /* 0x000fc60000400000 */
        /* <DEDUP_REMOVED lines=38> */
[----:B-1----:R-:W-:-:S05]  /*28440*/  @P5 FADD R47, -R47, 1 ;  /* 0x3f8000002f2f5421 */ /* 0x002fca0000000100 */
[----:B------:R-:W-:Y:S01]  /*28450*/  @P5 LOP3.LUT R48, R47, 0x80000000, R64, 0xb8, !PT ;  /* 0x800000002f305812 */ /* 0x000fe200078eb840 */
[----:B------:R-:W-:Y:S01]  /*28460*/  FMUL R47, R24, 0.5 ;  /* 0x3f000000182f7820 */ /* 0x000fe20000400000 */
[----:B------:R-:W-:Y:S01]  /*28470*/  FMUL R24, R25, 0.5 ;  /* 0x3f00000019187820 */ /* 0x000fe20000400000 */
[----:B------:R-:W-:Y:S01]  /*28480*/  FMUL R25, R28, 0.5 ;  /* 0x3f0000001c197820 */ /* 0x000fe20000400000 */
[----:B------:R-:W-:Y:S02]  /*28490*/  FADD R39, R39, 1 ;  /* 0x3f80000027277421 */ /* 0x000fe40000000000 */
[----:B------:R-:W-:Y:S01]  /*284a0*/  FMUL R28, R27, R24 ;  /* 0x000000181b1c7220 */ /* 0x000fe20000400000 */
[----:B------:R-:W-:Y:S01]  /*284b0*/  FMUL R24, R37, 0.5 ;  /* 0x3f00000025187820 */ /* 0x000fe20000400000 */
[----:B--2---:R-:W-:Y:S01]  /*284c0*/  @P3 FADD R49, -R49, 1 ;  /* 0x3f80000031313421 */ /* 0x004fe20000000100 */
[----:B------:R-:W-:Y:S01]  /*284d0*/  FADD R30, R30, 1 ;  /* 0x3f8000001e1e7421 */ /* 0x000fe20000000000 */
[----:B------:R-:W-:Y:S01]  /*284e0*/  FMUL R38, R38, 0.5 ;  /* 0x3f00000026267820 */ /* 0x000fe20000400000 */
[----:B------:R-:W-:Y:S01]  /*284f0*/  FMUL R39, R39, R24 ;  /* 0x0000001827277220 */ /* 0x000fe20000400000 */
[----:B------:R-:W-:Y:S01]  /*28500*/  FADD R41, R41, 1 ;  /* 0x3f80000029297421 */ /* 0x000fe20000000000 */
[----:B------:R-:W-:Y:S01]  /*28510*/  FMUL R30, R30, R25 ;  /* 0x000000191e1e7220 */ /* 0x000fe20000400000 */
[----:B------:R-:W-:Y:S01]  /*28520*/  FMUL R24, R45, 0.5 ;  /* 0x3f0000002d187820 */ /* 0x000fe20000400000 */
[----:B------:R-:W-:Y:S01]  /*28530*/  FADD R53, R53, 1 ;  /* 0x3f80000035357421 */ /* 0x000fe20000000000 */
[----:B------:R-:W-:Y:S01]  /*28540*/  @P3 LOP3.LUT R54, R49, 0x80000000, R66, 0xb8, !PT ;  /* 0x8000000031363812 */ /* 0x000fe200078eb842 */
[----:B------:R-:W-:Y:S01]  /*28550*/  FMUL R25, R42, 0.5 ;  /* 0x3f0000002a197820 */ /* 0x000fe20000400000 */
[----:B------:R-:W-:Y:S01]  /*28560*/  FADD R44, R44, 1 ;  /* 0x3f8000002c2c7421 */ /* 0x000fe20000000000 */
[----:B------:R-:W-:Y:S01]  /*28570*/  FADD R26, R26, 1 ;  /* 0x3f8000001a1a7421 */ /* 0x000fe20000000000 */
[----:B------:R-:W-:Y:S01]  /*28580*/  FMUL R29, R29, 0.5 ;  /* 0x3f0000001d1d7820 */ /* 0x000fe20000400000 */
[----:B------:R-:W-:Y:S01]  /*28590*/  FADD R32, R32, 1 ;  /* 0x3f80000020207421 */ /* 0x000fe20000000000 */
[----:B------:R-:W-:Y:S01]  /*285a0*/  FMUL R38, R41, R38 ;  /* 0x0000002629267220 */ /* 0x000fe20000400000 */
[----:B------:R-:W-:Y:S01]  /*285b0*/  FMUL R53, R53, R24 ;  /* 0x0000001835357220 */ /* 0x000fe20000400000 */
[----:B------:R-:W-:Y:S01]  /*285c0*/  FMUL R33, R33, 0.5 ;  /* 0x3f00000021217820 */ /* 0x000fe20000400000 */
[----:B------:R-:W-:Y:S01]  /*285d0*/  FADD R36, R36, 1 ;  /* 0x3f80000024247421 */ /* 0x000fe20000000000 */
[----:B------:R-:W-:Y:S01]  /*285e0*/  FMUL R41, R44, R25 ;  /* 0x000000192c297220 */ /* 0x000fe20000400000 */
[----:B------:R-:W-:Y:S01]  /*285f0*/  FMUL R24, R62, 0.5 ;  /* 0x3f0000003e187820 */ /* 0x000fe20000400000 */
[----:B------:R-:W-:Y:S01]  /*28600*/  FADD R57, R57, 1 ;  /* 0x3f80000039397421 */ /* 0x000fe20000000000 */
[----:B------:R-:W-:Y:S01]  /*28610*/  FMUL R47, R26, R47 ;  /* 0x0000002f1a2f7220 */ /* 0x000fe20000400000 */
[----:B------:R-:W-:Y:S01]  /*28620*/  FMUL R31, R31, 0.5 ;  /* 0x3f0000001f1f7820 */ /* 0x000fe20000400000 */
[----:B------:R-:W-:Y:S01]  /*28630*/  FADD R34, R34, 1 ;  /* 0x3f80000022227421 */ /* 0x000fe20000000000 */
        /* <DEDUP_REMOVED lines=48> */
.L_x_212:
[----:B------:R-:W-:Y:S05]  /*28940*/  BSYNC B0 ;  /* 0x0000000000007941 */ /* 0x000fea0003800000 */
.L_x_211:
[----:B------:R-:W-:Y:S06]  /*28950*/  BAR.SYNC.DEFER_BLOCKING 0x1, 0x100 ;  /* 0x0044000000007b1d */ /* 0x000fec0000010000 */
[----:B------:R-:W-:Y:S04]  /*28960*/  BSSY B0, `(.L_x_213) ;  /* 0x0000009000007945 */ /* 0x000fe80003800000 */
[----:B------:R-:W-:Y:S05]  /*28970*/  @P0 BRA `(.L_x_214) ;  /* 0x00000000001c0947 */ /* 0x000fea0003800000 */
[----:B------:R-:W-:-:S13]  /*28980*/  ISETP.NE.AND P3, PT, R22, 0x3, PT ;  /* 0x000000031600780c */ /* 0x000fda0003f65270 */
[----:B------:R-:W-:Y:S05]  /*28990*/  @!P3 BRA `(.L_x_215) ;  /* 0x000000000004b947 */ /* 0x000fea0003800000 */
[----:B------:R-:W-:Y:S01]  /*289a0*/  BPT.TRAP 0x1 ;  /* 0x000000040000795c */ /* 0x000fe20000300000 */
.L_x_215:
[----:B------:R-:W-:-:S04]  /*289b0*/  ULEA UR4, UR5, UR49, 0x3 ;  /* 0x0000003105047291 */ /* 0x000fc8000f8e183f */
[----:B------:R-:W-:-:S04]  /*289c0*/  UIADD3 UR4, UR4, 0x50, URZ ;  /* 0x0000005004047890 */ /* 0x000fc8000fffe03f */
[----:B------:R-:W-:-:S09]  /*289d0*/  UPRMT UR4, UR48, 0x654, UR4 ;  /* 0x0000065430047896 */ /* 0x000fd20008000004 */
[----:B------:R-:W-:Y:S03]  /*289e0*/  SYNCS.ARRIVE.TRANS64.RED.A1T0 RZ, [UR4], RZ ;  /* 0x000000ffffff79a7 */ /* 0x000fe60008100404 */
.L_x_214:
[----:B------:R-:W-:Y:S05]  /*289f0*/  BSYNC B0 ;  /* 0x0000000000007941 */ /* 0x000fea0003800000 */
.L_x_213:
        /* <DEDUP_REMOVED lines=8> */
.L_x_218:
[----:B------:R-:W-:Y:S01]  /*28a80*/  SHF.L.U32 R6, R6, 0x1f, RZ ;  /* 0x0000001f06067819 */ /* 0x000fe200000006ff */
[----:B------:R-:W-:Y:S01]  /*28a90*/  BSSY B1, `(.L_x_219) ;  /* 0x0000004000017945 */ /* 0x000fe20003800000 */
[----:B-1----:R-:W-:-:S04]  /*28aa0*/  LEA R25, R0, UR49, 0x3 ;  /* 0x0000003100197c11 */ /* 0x002fc8000f8e18ff */
[----:B------:R-:W1:Y:S02]  /*28ab0*/  SYNCS.PHASECHK.TRANS64.TRYWAIT P3, [R25+URZ+0x30], R6 ;  /* 0x00003006190075a7 */ /* 0x000e64000806017f */
[----:B-1----:R-:W-:Y:S05]  /*28ac0*/  @!P3 BRA `(.L_x_220) ;  /* 0x00000068000cb947 */ /* 0x002fea0003800000 */
.L_x_388:
[----:B------:R-:W-:Y:S05]  /*28ad0*/  BSYNC B1 ;  /* 0x0000000000017941 */ /* 0x000fea0003800000 */
.L_x_219:
[----:B------:R-:W-:Y:S05]  /*28ae0*/  @P4 BRA `(.L_x_217) ;  /* 0x0000000000944947 */ /* 0x000fea0003800000 */
[----:B------:R-:W-:Y:S01]  /*28af0*/  LEA R157, R0, R157, 0xd ;  /* 0x0000009d009d7211 */ /* 0x000fe200078e68ff */
[----:B------:R-:W-:Y:S05]  /*28b00*/  WARPSYNC.ALL ;  /* 0x0000000000007948 */ /* 0x000fea0003800000 */
[----:B------:R-:W-:Y:S01]  /*28b10*/  LEA R0, R156, R157, 0x1 ;  /* 0x0000009d9c007211 */ /* 0x000fe200078e08ff */
[----:B------:R-:W2:Y:S04]  /*28b20*/  LDSM.16.M88.4 R8, [R157] ;  /* 0x000000009d08783b */ /* 0x000ea80000000200 */
[----:B-1----:R-:W1:Y:S01]  /*28b30*/  LDSM.16.M88.4 R24, [R0] ;  /* 0x000000000018783b */ /* 0x002e620000000200 */
[----:B--2---:R-:W-:Y:S01]  /*28b40*/  SHF.L.U32 R21, R9, 0x10, RZ ;  /* 0x0000001009157819 */ /* 0x004fe200000006ff */
[----:B------:R-:W-:Y:S01]  /*28b50*/  IMAD.U32 R15, R11, 0x10000, RZ ;  /* 0x000100000b0f7824 */ /* 0x000fe200078e00ff */
[C---:B------:R-:W-:Y:S01]  /*28b60*/  LOP3.LUT R3, R8.reuse, 0xffff0000, RZ, 0xc0, !PT ;  /* 0xffff000008037812 */ /* 0x040fe200078ec0ff */
[----:B------:R-:W-:Y:S01]  /*28b70*/  IMAD.U32 R13, R8, 0x10000, RZ ;  /* 0x00010000080d7824 */ /* 0x000fe200078e00ff */
[----:B------:R-:W-:Y:S01]  /*28b80*/  LOP3.LUT R9, R9, 0xffff0000, RZ, 0xc0, !PT ;  /* 0xffff000009097812 */ /* 0x000fe200078ec0ff */
[----:B-1----:R-:W-:Y:S01]  /*28b90*/  IMAD.U32 R35, R26, 0x10000, RZ ;  /* 0x000100001a237824 */ /* 0x002fe200078e00ff */
[----:B------:R-:W-:Y:S01]  /*28ba0*/  LOP3.LUT R5, R10, 0xffff0000, RZ, 0xc0, !PT ;  /* 0xffff00000a057812 */ /* 0x000fe200078ec0ff */
[C---:B------:R-:W-:Y:S01]  /*28bb0*/  FMUL R12, R16.reuse, R3 ;  /* 0x00000003100c7220 */ /* 0x040fe20000400000 */
[----:B------:R-:W-:Y:S01]  /*28bc0*/  LOP3.LUT R11, R11, 0xffff0000, RZ, 0xc0, !PT ;  /* 0xffff00000b0b7812 */ /* 0x000fe200078ec0ff */
[C---:B------:R-:W-:Y:S01]  /*28bd0*/  FMUL R20, R16.reuse, R9 ;  /* 0x0000000910147220 */ /* 0x040fe20000400000 */
[----:B------:R-:W-:Y:S01]  /*28be0*/  SHF.L.U32 R33, R25, 0x10, RZ ;  /* 0x0000001019217819 */ /* 0x000fe200000006ff */
[C---:B------:R-:W-:Y:S01]  /*28bf0*/  FMUL R18, R16.reuse, R5 ;  /* 0x0000000510127220 */ /* 0x040fe20000400000 */
[----:B------:R-:W-:Y:S01]  /*28c00*/  SHF.L.U32 R39, R27, 0x10, RZ ;  /* 0x000000101b277819 */ /* 0x000fe200000006ff */
        /* <DEDUP_REMOVED lines=19> */
.L_x_217:
[----:B------:R-:W-:Y:S05]  /*28d40*/  BSYNC B0 ;  /* 0x0000000000007941 */ /* 0x000fea0003800000 */
.L_x_216:
[C---:B------:R-:W-:Y:S01]  /*28d50*/  FFMA R2, R17.reuse, R151, R2 ;  /* 0x0000009711027223 */ /* 0x040fe20000000002 */
[C---:B------:R-:W-:Y:S01]  /*28d60*/  FFMA R21, R17.reuse, R138, R21 ;  /* 0x0000008a11157223 */ /* 0x040fe20000000015 */
[C---:B------:R-:W-:Y:S01]  /*28d70*/  FFMA R20, R17.reuse, R139, R20 ;  /* 0x0000008b11147223 */ /* 0x040fe20000000014 */
[----:B------:R-:W-:Y:S01]  /*28d80*/  FFMA R19, R17, R140, R19 ;  /* 0x0000008c11137223 */ /* 0x000fe20000000013 */
[----:B-1----:R-:W-:Y:S01]  /*28d90*/  FMUL R29, R2, 0.70710676908493041992 ;  /* 0x3f3504f3021d7820 */ /* 0x002fe20000400000 */
[----:B------:R-:W-:Y:S01]  /*28da0*/  FMUL R41, R21, 0.70710676908493041992 ;  /* 0x3f3504f315297820 */ /* 0x000fe20000400000 */
[----:B------:R-:W-:Y:S01]  /*28db0*/  FMUL R32, R20, 0.70710676908493041992 ;  /* 0x3f3504f314207820 */ /* 0x000fe20000400000 */
[----:B------:R-:W-:Y:S01]  /*28dc0*/  FMUL R43, R19, 0.70710676908493041992 ;  /* 0x3f3504f3132b7820 */ /* 0x000fe20000400000 */
[C---:B------:R-:W-:Y:S01]  /*28dd0*/  FMUL R0, R29.reuse, R29 ;  /* 0x0000001d1d007220 */ /* 0x040fe20000400000 */
[----:B------:R-:W-:Y:S01]  /*28de0*/  FSETP.GE.AND P3, PT, |R29|, 1.0029599666595458984, PT ;  /* 0x3f8060fe1d00780b */ /* 0x000fe20003f66200 */
[----:B------:R-:W-:Y:S01]  /*28df0*/  FFMA R18, R17, R141, R18 ;  /* 0x0000008d11127223 */ /* 0x000fe20000000012 */
[----:B------:R-:W-:Y:S01]  /*28e00*/  FSETP.GE.AND P4, PT, |R32|, 1.0029599666595458984, PT ;  /* 0x3f8060fe2000780b */ /* 0x000fe20003f86200 */
[----:B------:R-:W-:Y:S01]  /*28e10*/  FMUL R26, R43, R43 ;  /* 0x0000002b2b1a7220 */ /* 0x000fe20000400000 */
        /* <DEDUP_REMOVED lines=8> */
[----:B------:R-:W-:Y:S01]  /*28ea0*/  FSEL R24, -R169, -0.026868773624300956726, P3 ;  /* 0xbcdc1be7a9187808 */ /* 0x000fe20001800100 */
[----:B------:R-:W-:Y:S01]  /*28eb0*/  FFMA R25, R0, R25, R27 ;  /* 0x0000001900197223 */ /* 0x000fe2000000001b */
[----:B------:R-:W-:Y:S01]  /*28ec0*/  FSEL R27, -|R29|, R29, P3 ;  /* 0x0000001d1d1b7208 */ /* 0x000fe20001800300 */
[----:B------:R-:W-:Y:S01]  /*28ed0*/  FMUL R36, R14, 0.70710676908493041992 ;  /* 0x3f3504f30e247820 */ /* 0x000fe20000400000 */
[----:B------:R-:W-:Y:S01]  /*28ee0*/  FSEL R31, -R171, -0.00082130916416645050049, P4 ;  /* 0xba574d20ab1f7808 */ /* 0x000fe20002000100 */
[----:B------:R-:W-:Y:S01]  /*28ef0*/  FFMA R25, R0, R25, R6 ;  /* 0x0000001900197223 */ /* 0x000fe20000000006 */
[----:B------:R-:W-:Y:S01]  /*28f00*/  FSEL R6, R168, 0.11284004896879196167, P3 ;  /* 0x3de718afa8067808 */ /* 0x000fe20001800000 */
[----:B------:R-:W-:Y:S01]  /*28f10*/  FFMA R11, R17, R144, R11 ;  /* 0x00000090110b7223 */ /* 0x000fe2000000000b */
[----:B------:R-:W-:Y:S01]  /*28f20*/  FSETP.GE.AND P5, PT, |R43|, 1.0029599666595458984, PT ;  /* 0x3f8060fe2b00780b */ /* 0x000fe20003fa6200 */
[C---:B------:R-:W-:Y:S01]  /*28f30*/  FFMA R25, R0.reuse, R25, R24 ;  /* 0x0000001900197223 */ /* 0x040fe20000000018 */
[----:B------:R-:W-:Y:S01]  /*28f40*/  FSEL R24, R167, -0.37612664699554443359, P3 ;  /* 0xbec093aca7187808 */ /* 0x000fe20001800000 */
[----:B------:R-:W-:Y:S01]  /*28f50*/  FFMA R10, R17, R145, R10 ;  /* 0x00000091110a7223 */ /* 0x000fe2000000000a */
[----:B------:R-:W-:Y:S01]  /*28f60*/  FSEL R28, |R43|, R26, P5 ;  /* 0x0000001a2b1c7208 */ /* 0x000fe20002800200 */
[----:B------:R-:W-:Y:S01]  /*28f70*/  FFMA R25, R0, R25, R6 ;  /* 0x0000001900197223 */ /* 0x000fe20000000006 */
[----:B------:R-:W-:Y:S01]  /*28f80*/  FSEL R6, R166, 0.12837915122509002686, P3 ;  /* 0x3e0375d3a6067808 */ /* 0x000fe20001800000 */
[----:B------:R-:W-:Y:S01]  /*28f90*/  FMUL R46, R11, 0.70710676908493041992 ;  /* 0x3f3504f30b2e7820 */ /* 0x000fe20000400000 */
[----:B------:R-:W-:Y:S01]  /*28fa0*/  FSEL R35, R172, 8.4834944573231041431e-05, P5 ;  /* 0x38b1e96aac237808 */ /* 0x000fe20002800000 */
[----:B------:R-:W-:Y:S01]  /*28fb0*/  FFMA R25, R0, R25, R24 ;  /* 0x0000001900197223 */ /* 0x000fe20000000018 */
[----:B------:R-:W-:Y:S01]  /*28fc0*/  FMUL R24, R32, R32 ;  /* 0x0000002020187220 */ /* 0x000fe20000400000 */
[----:B------:R-:W-:Y:S01]  /*28fd0*/  FSEL R37, -R171, -0.00082130916416645050049, P5 ;  /* 0xba574d20ab257808 */ /* 0x000fe20002800100 */
[C---:B------:R-:W-:Y:S01]  /*28fe0*/  FFMA R9, R17.reuse, R146, R9 ;  /* 0x0000009211097223 */ /* 0x040fe20000000009 */
[----:B------:R-:W-:Y:S01]  /*28ff0*/  FFMA R0, R0, R25, R6 ;  /* 0x0000001900007223 */ /* 0x000fe20000000006 */
[----:B------:R-:W-:Y:S01]  /*29000*/  FSEL R33, R170, 0.0052134888246655464172, P4 ;  /* 0x3baad5eaaa217808 */ /* 0x000fe20002000000 */
[----:B------:R-:W-:Y:S01]  /*29010*/  FFMA R147, R17, R147, R8 ;  /* 0x0000009311937223 */ /* 0x000fe20000000008 */
[----:B------:R-:W-:Y:S01]  /*29020*/  FSEL R24, |R32|, R24, P4 ;  /* 0x0000001820187208 */ /* 0x000fe20002000200 */
[----:B------:R-:W-:Y:S01]  /*29030*/  FFMA R0, R0, R27, R27 ;  /* 0x0000001b00007223 */ /* 0x000fe2000000001b */
[----:B------:R-:W-:Y:S01]  /*29040*/  FSEL R39, R170, 0.0052134888246655464172, P5 ;  /* 0x3baad5eaaa277808 */ /* 0x000fe20002800000 */
[----:B------:R-:W-:Y:S01]  /*29050*/  FFMA R35, R28, R35, R37 ;  /* 0x000000231c237223 */ /* 0x000fe20000000025 */
[----:B------:R-:W-:Y:S01]  /*29060*/  FSEL R37, -R169, -0.026868773624300956726, P5 ;  /* 0xbcdc1be7a9257808 */ /* 0x000fe20002800100 */
[----:B------:R-:W1:Y:S01]  /*29070*/  @P3 MUFU.EX2 R6, R0 ;  /* 0x0000000000063308 */ /* 0x000e620000000800 */
[----:B------:R-:W-:Y:S01]  /*29080*/  FSEL R30, R166, 0.12837915122509002686, P5 ;  /* 0x3e0375d3a61e7808 */ /* 0x000fe20002800000 */
[----:B------:R-:W-:Y:S01]  /*29090*/  FFMA R39, R28, R35, R39 ;  /* 0x000000231c277223 */ /* 0x000fe20000000027 */
[----:B------:R-:W-:Y:S01]  /*290a0*/  FSEL R35, R168, 0.11284004896879196167, P4 ;  /* 0x3de718afa8237808 */ /* 0x000fe20002000000 */
[----:B------:R-:W-:Y:S01]  /*290b0*/  FFMA R148, R17, R148, R5 ;  /* 0x0000009411947223 */ /* 0x000fe20000000005 */
[----:B------:R-:W-:Y:S01]  /*290c0*/  FMUL R49, R147, 0.70710676908493041992 ;  /* 0x3f3504f393317820 */ /* 0x000fe20000400000 */
[----:B------:R-:W-:Y:S01]  /*290d0*/  FFMA R37, R28, R39, R37 ;  /* 0x000000271c257223 */ /* 0x000fe20000000025 */
[C---:B------:R-:W-:Y:S01]  /*290e0*/  FFMA R149, R17.reuse, R149, R4 ;  /* 0x0000009511957223 */ /* 0x040fe20000000004 */
[----:B------:R-:W-:Y:S01]  /*290f0*/  FFMA R150, R17, R150, R3 ;  /* 0x0000009611967223 */ /* 0x000fe20000000003 */
[----:B------:R-:W-:Y:S01]  /*29100*/  FMUL R4, R49, R49 ;  /* 0x0000003131047220 */ /* 0x000fe20000400000 */
[----:B------:R-:W-:Y:S01]  /*29110*/  FFMA R137, R17, R137, R12 ;  /* 0x0000008911897223 */ /* 0x000fe2000000000c */
[----:B------:R-:W-:Y:S01]  /*29120*/  FMUL R51, R149, 0.70710676908493041992 ;  /* 0x3f3504f395337820 */ /* 0x000fe20000400000 */
[----:B------:R-:W-:Y:S01]  /*29130*/  FFMA R136, R17, R136, R13 ;  /* 0x0000008811887223 */ /* 0x000fe2000000000d */
[----:B------:R-:W-:Y:S01]  /*29140*/  FMUL R21, R21, 0.5 ;  /* 0x3f00000015157820 */ /* 0x000fe20000400000 */
[----:B------:R-:W-:Y:S05]  /*29150*/  WARPSYNC.ALL ;  /* 0x0000000000007948 */ /* 0x000fea0003800000 */
[----:B-1----:R-:W-:Y:S01]  /*29160*/  @P3 FADD R6, -R6, 1 ;  /* 0x3f80000006063421 */ /* 0x002fe20000000100 */
[----:B------:R-:W-:Y:S04]  /*29170*/  BSSY B0, `(.L_x_221) ;  /* 0x000017b000007945 */ /* 0x000fe80003800000 */
[----:B------:R-:W-:Y:S01]  /*29180*/  @P3 LOP3.LUT R0, R6, 0x80000000, R29, 0xb8, !PT ;  /* 0x8000000006003812 */ /* 0x000fe200078eb81d */
[C---:B------:R-:W-:Y:S01]  /*29190*/  FMUL R6, R41.reuse, R41 ;  /* 0x0000002929067220 */ /* 0x040fe20000400000 */
[----:B------:R-:W-:-:S02]  /*291a0*/  FSETP.GE.AND P3, PT, |R41|, 1.0029599666595458984, PT ;  /* 0x3f8060fe2900780b */ /* 0x000fc40003f66200 */
[----:B------:R-:W-:Y:S01]  /*291b0*/  FSEL R29, R172, 8.4834944573231041431e-05, P4 ;  /* 0x38b1e96aac1d7808 */ /* 0x000fe20002000000 */
[----:B------:R-:W-:Y:S01]  /*291c0*/  FADD R0, R0, 1 ;  /* 0x3f80000000007421 */ /* 0x000fe20000000000 */
[----:B------:R-:W-:Y:S02]  /*291d0*/  FSEL R6, |R41|, R6, P3 ;  /* 0x0000000629067208 */ /* 0x000fe40001800200 */
[----:B------:R-:W-:Y:S01]  /*291e0*/  FSEL R25, R172, 8.4834944573231041431e-05, P3 ;  /* 0x38b1e96aac197808 */ /* 0x000fe20001800000 */
[C---:B------:R-:W-:Y:S01]  /*291f0*/  FFMA R31, R24.reuse, R29, R31 ;  /* 0x0000001d181f7223 */ /* 0x040fe2000000001f */
[----:B------:R-:W-:Y:S02]  /*29200*/  FSEL R27, -R171, -0.00082130916416645050049, P3 ;  /* 0xba574d20ab1b7808 */ /* 0x000fe40001800100 */
[C---:B------:R-:W-:Y:S01]  /*29210*/  FSEL R29, -R169.reuse, -0.026868773624300956726, P3 ;  /* 0xbcdc1be7a91d7808 */ /* 0x040fe20001800100 */
[----:B------:R-:W-:Y:S01]  /*29220*/  FFMA R31, R24, R31, R33 ;  /* 0x0000001f181f7223 */ /* 0x000fe20000000021 */
[----:B------:R-:W-:Y:S01]  /*29230*/  FSEL R33, -R169, -0.026868773624300956726, P4 ;  /* 0xbcdc1be7a9217808 */ /* 0x000fe20002000100 */
[----:B------:R-:W-:Y:S01]  /*29240*/  FFMA R25, R6, R25, R27 ;  /* 0x0000001906197223 */ /* 0x000fe2000000001b */
[----:B------:R-:W-:-:S03]  /*29250*/  FSEL R27, R170, 0.0052134888246655464172, P3 ;  /* 0x3baad5eaaa1b7808 */ /* 0x000fc60001800000 */
[----:B------:R-:W-:Y:S01]  /*29260*/  FFMA R31, R24, R31, R33 ;  /* 0x0000001f181f7223 */ /* 0x000fe20000000021 */
[C---:B------:R-:W-:Y:S01]  /*29270*/  FSEL R33, R167.reuse, -0.37612664699554443359, P4 ;  /* 0xbec093aca7217808 */ /* 0x040fe20002000000 */
[----:B------:R-:W-:Y:S01]  /*29280*/  FFMA R25, R6, R25, R27 ;  /* 0x0000001906197223 */ /* 0x000fe2000000001b */
[----:B------:R-:W-:Y:S01]  /*29290*/  FSEL R27, R168, 0.11284004896879196167, P3 ;  /* 0x3de718afa81b7808 */ /* 0x000fe20001800000 */
[----:B------:R-:W-:Y:S01]  /*292a0*/  FFMA R31, R24, R31, R35 ;  /* 0x0000001f181f7223 */ /* 0x000fe20000000023 */
[----:B------:R-:W-:Y:S01]  /*292b0*/  FSEL R35, R168, 0.11284004896879196167, P5 ;  /* 0x3de718afa8237808 */ /* 0x000fe20002800000 */
[----:B------:R-:W-:Y:S01]  /*292c0*/  FFMA R25, R6, R25, R29 ;  /* 0x0000001906197223 */ /* 0x000fe2000000001d */
[----:B------:R-:W-:Y:S01]  /*292d0*/  FSEL R29, R167, -0.37612664699554443359, P3 ;  /* 0xbec093aca71d7808 */ /* 0x000fe20001800000 */
[----:B------:R-:W-:Y:S02]  /*292e0*/  FFMA R31, R24, R31, R33 ;  /* 0x0000001f181f7223 */ /* 0x000fe40000000021 */
[----:B------:R-:W-:Y:S01]  /*292f0*/  FFMA R25, R6, R25, R27 ;  /* 0x0000001906197223 */ /* 0x000fe2000000001b */
[----:B------:R-:W-:Y:S01]  /*29300*/  FSEL R27, R166, 0.12837915122509002686, P3 ;  /* 0x3e0375d3a61b7808 */ /* 0x000fe20001800000 */
[----:B------:R-:W-:-:S02]  /*29310*/  FFMA R35, R28, R37, R35 ;  /* 0x000000251c237223 */ /* 0x000fc40000000023 */
[----:B------:R-:W-:Y:S01]  /*29320*/  FFMA R25, R6, R25, R29 ;  /* 0x0000001906197223 */ /* 0x000fe2000000001d */
[----:B------:R-:W-:-:S03]  /*29330*/  FSEL R29, -|R41|, R41, P3 ;  /* 0x00000029291d7208 */ /* 0x000fc60001800300 */
[----:B------:R-:W-:Y:S01]  /*29340*/  FFMA R6, R6, R25, R27 ;  /* 0x0000001906067223 */ /* 0x000fe2000000001b */
[----:B------:R-:W-:Y:S02]  /*29350*/  FSEL R25, R166, 0.12837915122509002686, P4 ;  /* 0x3e0375d3a6197808 */ /* 0x000fe40002000000 */
[----:B------:R-:W-:Y:S01]  /*29360*/  FSEL R27, R167, -0.37612664699554443359, P5 ;  /* 0xbec093aca71b7808 */ /* 0x000fe20002800000 */
[----:B------:R-:W-:Y:S02]  /*29370*/  FFMA R6, R6, R29, R29 ;  /* 0x0000001d06067223 */ /* 0x000fe4000000001d */
[----:B------:R-:W-:Y:S01]  /*29380*/  FFMA R24, R24, R31, R25 ;  /* 0x0000001f18187223 */ /* 0x000fe20000000019 */
[----:B------:R-:W-:Y:S01]  /*29390*/  FSEL R25, -|R32|, R32, P4 ;  /* 0x0000002020197208 */ /* 0x000fe20002000300 */
[----:B------:R-:W-:Y:S01]  /*293a0*/  FFMA R27, R28, R35, R27 ;  /* 0x000000231c1b7223 */ /* 0x000fe2000000001b */
[----:B------:R-:W1:Y:S03]  /*293b0*/  @P3 MUFU.EX2 R26, R6 ;  /* 0x00000006001a3308 */ /* 0x000e660000000800 */
[----:B------:R-:W-:Y:S01]  /*293c0*/  FFMA R24, R24, R25, R25 ;  /* 0x0000001918187223 */ /* 0x000fe20000000019 */
[----:B------:R-:W-:Y:S01]  /*293d0*/  FSEL R25, -|R43|, R43, P5 ;  /* 0x0000002b2b197208 */ /* 0x000fe20002800300 */
[----:B------:R-:W-:-:S03]  /*293e0*/  FFMA R30, R28, R27, R30 ;  /* 0x0000001b1c1e7223 */ /* 0x000fc6000000001e */
[----:B------:R-:W2:Y:S01]  /*293f0*/  @P4 MUFU.EX2 R27, R24 ;  /* 0x00000018001b4308 */ /* 0x000ea20000000800 */
[----:B------:R-:W-:Y:S01]  /*29400*/  FFMA R25, R30, R25, R25 ;  /* 0x000000191e197223 */ /* 0x000fe20000000019 */
[----:B------:R-:W-:-:S06]  /*29410*/  FMUL R30, R36, R36 ;  /* 0x00000024241e7220 */ /* 0x000fcc0000400000 */
[----:B------:R-:W3:Y:S01]  /*29420*/  @P5 MUFU.EX2 R28, R25 ;  /* 0x00000019001c5308 */ /* 0x000ee20000000800 */
        /* <DEDUP_REMOVED lines=8> */
[----:B------:R-:W-:Y:S01]  /*294b0*/  FMUL R21, R6, R21 ;  /* 0x0000001506157220 */ /* 0x000fe20000400000 */
[----:B------:R-:W-:Y:S01]  /*294c0*/  FSETP.GE.AND P4, PT, |R45|, 1.0029599666595458984, PT ;  /* 0x3f8060fe2d00780b */ /* 0x000fe20003f86200 */
[----:B---3--:R-:W-:Y:S01]  /*294d0*/  @P5 FADD R28, -R28, 1 ;  /* 0x3f8000001c1c5421 */ /* 0x008fe20000000100 */
[----:B------:R-:W-:Y:S01]  /*294e0*/  FSEL R27, R172, 8.4834944573231041431e-05, P3 ;  /* 0x38b1e96aac1b7808 */ /* 0x000fe20001800000 */
[----:B------:R-:W-:Y:S01]  /*294f0*/  FADD R24, R24, 1 ;  /* 0x3f80000018187421 */ /* 0x000fe20000000000 */
[----:B------:R-:W-:Y:S01]  /*29500*/  FSEL R29, -R171, -0.00082130916416645050049, P3 ;  /* 0xba574d20ab1d7808 */ /* 0x000fe20001800100 */
[----:B------:R-:W-:Y:S01]  /*29510*/  FMUL R6, R148, 0.5 ;  /* 0x3f00000094067820 */ /* 0x000fe20000400000 */
[----:B------:R-:W-:Y:S01]  /*29520*/  @P5 LOP3.LUT R25, R28, 0x80000000, R43, 0xb8, !PT ;  /* 0x800000001c195812 */ /* 0x000fe200078eb82b */
[----:B------:R-:W-:Y:S01]  /*29530*/  FMUL R28, R45, R45 ;  /* 0x0000002d2d1c7220 */ /* 0x000fe20000400000 */
[----:B------:R-:W-:Y:S01]  /*29540*/  FSEL R31, R172, 8.4834944573231041431e-05, P4 ;  /* 0x38b1e96aac1f7808 */ /* 0x000fe20002000000 */
[----:B------:R-:W-:Y:S01]  /*29550*/  FFMA R27, R26, R27, R29 ;  /* 0x0000001b1a1b7223 */ /* 0x000fe2000000001d */
[----:B------:R-:W-:Y:S01]  /*29560*/  FSEL R33, -R171, -0.00082130916416645050049, P4 ;  /* 0xba574d20ab217808 */ /* 0x000fe20002000100 */
[----:B------:R-:W-:Y:S01]  /*29570*/  FADD R25, R25, 1 ;  /* 0x3f80000019197421 */ /* 0x000fe20000000000 */
[----:B------:R-:W-:-:S02]  /*29580*/  FSEL R28, |R45|, R28, P4 ;  /* 0x0000001c2d1c7208 */ /* 0x000fc40002000200 */
[----:B------:R-:W-:Y:S02]  /*29590*/  FSETP.GE.AND P5, PT, |R36|, 1.0029599666595458984, PT ;  /* 0x3f8060fe2400780b */ /* 0x000fe40003fa6200 */
[----:B------:R-:W-:Y:S01]  /*295a0*/  FSEL R29, R170, 0.0052134888246655464172, P3 ;  /* 0x3baad5eaaa1d7808 */ /* 0x000fe20001800000 */
[----:B------:R-:W-:Y:S01]  /*295b0*/  FFMA R33, R28, R31, R33 ;  /* 0x0000001f1c217223 */ /* 0x000fe20000000021 */
[----:B------:R-:W-:Y:S02]  /*295c0*/  FSEL R30, |R36|, R30, P5 ;  /* 0x0000001e241e7208 */ /* 0x000fe40002800200 */
[----:B------:R-:W-:Y:S01]  /*295d0*/  FSEL R37, R172, 8.4834944573231041431e-05, P5 ;  /* 0x38b1e96aac257808 */ /* 0x000fe20002800000 */
[----:B------:R-:W-:Y:S01]  /*295e0*/  FFMA R27, R26, R27, R29 ;  /* 0x0000001b1a1b7223 */ /* 0x000fe2000000001d */
[----:B------:R-:W-:Y:S02]  /*295f0*/  FSEL R39, -R171, -0.00082130916416645050049, P5 ;  /* 0xba574d20ab277808 */ /* 0x000fe40002800100 */
[----:B------:R-:W-:-:S02]  /*29600*/  FSEL R35, R170, 0.0052134888246655464172, P4 ;  /* 0x3baad5eaaa237808 */ /* 0x000fc40002000000 */
[C---:B------:R-:W-:Y:S01]  /*29610*/  FSEL R31, -R169.reuse, -0.026868773624300956726, P3 ;  /* 0xbcdc1be7a91f7808 */ /* 0x040fe20001800100 */
[----:B------:R-:W-:Y:S01]  /*29620*/  FFMA R37, R30, R37, R39 ;  /* 0x000000251e257223 */ /* 0x000fe20000000027 */
        /* <DEDUP_REMOVED lines=12> */
[----:B------:R-:W-:Y:S01]  /*296f0*/  FSEL R39, -R169, -0.026868773624300956726, P5 ;  /* 0xbcdc1be7a9277808 */ /* 0x000fe20002800100 */
[----:B------:R-:W-:Y:S01]  /*29700*/  FFMA R33, R28, R33, R37 ;  /* 0x000000211c217223 */ /* 0x000fe20000000025 */
[C---:B------:R-:W-:Y:S01]  /*29710*/  FSEL R35, R167.reuse, -0.37612664699554443359, P4 ;  /* 0xbec093aca7237808 */ /* 0x040fe20002000000 */
[----:B------:R-:W-:Y:S01]  /*29720*/  FFMA R26, R26, R27, R29 ;  /* 0x0000001b1a1a7223 */ /* 0x000fe2000000001d */
[----:B------:R-:W-:Y:S01]  /*29730*/  FSEL R31, -|R34|, R34, P3 ;  /* 0x00000022221f7208 */ /* 0x000fe20001800300 */
[----:B------:R-:W-:Y:S01]  /*29740*/  FFMA R39, R30, R41, R39 ;  /* 0x000000291e277223 */ /* 0x000fe20000000027 */
[----:B------:R-:W-:Y:S01]  /*29750*/  FSEL R37, R168, 0.11284004896879196167, P5 ;  /* 0x3de718afa8257808 */ /* 0x000fe20002800000 */
[----:B------:R-:W-:Y:S01]  /*29760*/  FFMA R33, R28, R33, R35 ;  /* 0x000000211c217223 */ /* 0x000fe20000000023 */
[----:B------:R-:W-:Y:S01]  /*29770*/  FSEL R27, R166, 0.12837915122509002686, P4 ;  /* 0x3e0375d3a61b7808 */ /* 0x000fe20002000000 */
[----:B------:R-:W-:Y:S01]  /*29780*/  FFMA R26, R26, R31, R31 ;  /* 0x0000001f1a1a7223 */ /* 0x000fe2000000001f */
[----:B------:R-:W-:Y:S01]  /*29790*/  FSEL R31, R167, -0.37612664699554443359, P5 ;  /* 0xbec093aca71f7808 */ /* 0x000fe20002800000 */
[----:B------:R-:W-:Y:S01]  /*297a0*/  FFMA R37, R30, R39, R37 ;  /* 0x000000271e257223 */ /* 0x000fe20000000025 */
[----:B------:R-:W-:Y:S01]  /*297b0*/  FSEL R32, R166, 0.12837915122509002686, P5 ;  /* 0x3e0375d3a6207808 */ /* 0x000fe20002800000 */
[----:B------:R-:W-:Y:S01]  /*297c0*/  FFMA R27, R28, R33, R27 ;  /* 0x000000211c1b7223 */ /* 0x000fe2000000001b */
[----:B------:R-:W-:Y:S01]  /*297d0*/  FSEL R28, -|R45|, R45, P4 ;  /* 0x0000002d2d1c7208 */ /* 0x000fe20002000300 */
[----:B------:R-:W-:Y:S01]  /*297e0*/  FFMA R31, R30, R37, R31 ;  /* 0x000000251e1f7223 */ /* 0x000fe2000000001f */
[----:B------:R-:W1:Y:S01]  /*297f0*/  @P3 MUFU.EX2 R29, R26 ;  /* 0x0000001a001d3308 */ /* 0x000e620000000800 */
[----:B------:R-:W-:Y:S01]  /*29800*/  FMUL R39, R10, 0.70710676908493041992 ;  /* 0x3f3504f30a277820 */ /* 0x000fe20000400000 */
[----:B------:R-:W-:Y:S01]  /*29810*/  FMUL R41, R9, 0.70710676908493041992 ;  /* 0x3f3504f309297820 */ /* 0x000fe20000400000 */
[----:B------:R-:W-:Y:S01]  /*29820*/  FFMA R27, R27, R28, R28 ;  /* 0x0000001c1b1b7223 */ /* 0x000fe2000000001c */
[----:B------:R-:W-:Y:S01]  /*29830*/  FSEL R28, -|R36|, R36, P5 ;  /* 0x00000024241c7208 */ /* 0x000fe20002800300 */
[----:B------:R-:W-:Y:S01]  /*29840*/  FFMA R31, R30, R31, R32 ;  /* 0x0000001f1e1f7223 */ /* 0x000fe20000000020 */
[----:B------:R-:W-:Y:S01]  /*29850*/  FMUL R35, R41, R41 ;  /* 0x0000002929237220 */ /* 0x000fe20000400000 */
[----:B------:R-:W-:Y:S01]  /*29860*/  FMUL R10, R10, 0.5 ;  /* 0x3f0000000a0a7820 */ /* 0x000fe20000400000 */
[----:B------:R-:W2:Y:S01]  /*29870*/  @P4 MUFU.EX2 R30, R27 ;  /* 0x0000001b001e4308 */ /* 0x000ea20000000800 */
[----:B------:R-:W-:-:S07]  /*29880*/  FFMA R28, R31, R28, R28 ;  /* 0x0000001c1f1c7223 */ /* 0x000fce000000001c */
        /* <DEDUP_REMOVED lines=9> */
[----:B------:R-:W-:Y:S01]  /*29920*/  FSETP.GE.AND P4, PT, |R39|, 1.0029599666595458984, PT ;  /* 0x3f8060fe2700780b */ /* 0x000fe20003f86200 */
[----:B---3--:R-:W-:Y:S01]  /*29930*/  @P5 FADD R31, -R31, 1 ;  /* 0x3f8000001f1f5421 */ /* 0x008fe20000000100 */
[----:B------:R-:W-:Y:S01]  /*29940*/  FSEL R30, R172, 8.4834944573231041431e-05, P3 ;  /* 0x38b1e96aac1e7808 */ /* 0x000fe20001800000 */
[----:B------:R-:W-:Y:S01]  /*29950*/  FADD R27, R27, 1 ;  /* 0x3f8000001b1b7421 */ /* 0x000fe20000000000 */
[----:B------:R-:W-:-:S02]  /*29960*/  FSEL R32, -R171, -0.00082130916416645050049, P3 ;  /* 0xba574d20ab207808 */ /* 0x000fc40001800100 */
[----:B------:R-:W-:Y:S01]  /*29970*/  @P5 LOP3.LUT R28, R31, 0x80000000, R36, 0xb8, !PT ;  /* 0x800000001f1c5812 */ /* 0x000fe200078eb824 */
[----:B------:R-:W-:Y:S01]  /*29980*/  FMUL R31, R39, R39 ;  /* 0x00000027271f7220 */ /* 0x000fe20000400000 */
[----:B------:R-:W-:Y:S01]  /*29990*/  FSEL R34, R172, 8.4834944573231041431e-05, P4 ;  /* 0x38b1e96aac227808 */ /* 0x000fe20002000000 */
[----:B------:R-:W-:Y:S01]  /*299a0*/  FFMA R30, R29, R30, R32 ;  /* 0x0000001e1d1e7223 */ /* 0x000fe20000000020 */
[----:B------:R-:W-:Y:S01]  /*299b0*/  FSEL R36, -R171, -0.00082130916416645050049, P4 ;  /* 0xba574d20ab247808 */ /* 0x000fe20002000100 */
[----:B------:R-:W-:Y:S01]  /*299c0*/  FADD R28, R28, 1 ;  /* 0x3f8000001c1c7421 */ /* 0x000fe20000000000 */
[----:B------:R-:W-:Y:S02]  /*299d0*/  FSEL R33, |R39|, R31, P4 ;  /* 0x0000001f27217208 */ /* 0x000fe40002000200 */
[----:B------:R-:W-:Y:S02]  /*299e0*/  FSETP.GE.AND P5, PT, |R41|, 1.0029599666595458984, PT ;  /* 0x3f8060fe2900780b */ /* 0x000fe40003fa6200 */
[----:B------:R-:W-:Y:S01]  /*299f0*/  FSEL R32, R170, 0.0052134888246655464172, P3 ;  /* 0x3baad5eaaa207808 */ /* 0x000fe20001800000 */
[----:B------:R-:W-:Y:S01]  /*29a00*/  FFMA R36, R33, R34, R36 ;  /* 0x0000002221247223 */ /* 0x000fe20000000024 */
[----:B------:R-:W-:-:S02]  /*29a10*/  FSEL R35, |R41|, R35, P5 ;  /* 0x0000002329237208 */ /* 0x000fc40002800200 */
[----:B------:R-:W-:Y:S01]  /*29a20*/  FSEL R40, R172, 8.4834944573231041431e-05, P5 ;  /* 0x38b1e96aac287808 */ /* 0x000fe20002800000 */
[----:B------:R-:W-:Y:S01]  /*29a30*/  FFMA R30, R29, R30, R32 ;  /* 0x0000001e1d1e7223 */ /* 0x000fe20000000020 */
[----:B------:R-:W-:Y:S02]  /*29a40*/  FSEL R42, -R171, -0.00082130916416645050049, P5 ;  /* 0xba574d20ab2a7808 */ /* 0x000fe40002800100 */
[C---:B------:R-:W-:Y:S02]  /*29a50*/  FSEL R38, R170.reuse, 0.0052134888246655464172, P4 ;  /* 0x3baad5eaaa267808 */ /* 0x040fe40002000000 */
[----:B------:R-:W-:Y:S01]  /*29a60*/  FSEL R34, -R169, -0.026868773624300956726, P3 ;  /* 0xbcdc1be7a9227808 */ /* 0x000fe20001800100 */
[----:B------:R-:W-:Y:S01]  /*29a70*/  FFMA R40, R35, R40, R42 ;  /* 0x0000002823287223 */ /* 0x000fe2000000002a */
        /* <DEDUP_REMOVED lines=14> */
[----:B------:R-:W-:Y:S01]  /*29b60*/  FSEL R34, R167, -0.37612664699554443359, P4 ;  /* 0xbec093aca7227808 */ /* 0x000fe20002000000 */
        /* <DEDUP_REMOVED lines=20> */
[----:B------:R-:W-:Y:S01]  /*29cb0*/  FMUL R40, R137, 0.70710676908493041992 ;  /* 0x3f3504f389287820 */ /* 0x000fe20000400000 */
[----:B------:R-:W2:Y:S01]  /*29cc0*/  @P4 MUFU.EX2 R30, R33 ;  /* 0x00000021001e4308 */ /* 0x000ea20000000800 */
[----:B------:R-:W-:Y:S01]  /*29cd0*/  FFMA R37, R37, R32, R32 ;  /* 0x0000002025257223 */ /* 0x000fe20000000020 */
[----:B------:R-:W-:Y:S01]  /*29ce0*/  FMUL R3, R42, R42 ;  /* 0x0000002a2a037220 */ /* 0x000fe20000400000 */
[----:B------:R-:W-:-:S05]  /*29cf0*/  FMUL R38, R136, 0.70710676908493041992 ;  /* 0x3f3504f388267820 */ /* 0x000fca0000400000 */
[----:B------:R-:W3:Y:S01]  /*29d00*/  @P5 MUFU.EX2 R32, R37 ;  /* 0x0000002500205308 */ /* 0x000ee20000000800 */
[----:B-1----:R-:W-:-:S05]  /*29d10*/  @P3 FADD R29, -R29, 1 ;  /* 0x3f8000001d1d3421 */ /* 0x002fca0000000100 */
[----:B------:R-:W-:Y:S02]  /*29d20*/  @P3 LOP3.LUT R31, R29, 0x80000000, R46, 0xb8, !PT ;  /* 0x800000001d1f3812 */ /* 0x000fe400078eb82e */
        /* <DEDUP_REMOVED lines=10> */
[----:B------:R-:W-:Y:S02]  /*29dd0*/  FSEL R30, |R34|, R8, P4 ;  /* 0x00000008221e7208 */ /* 0x000fe40002000200 */
[----:B------:R-:W-:Y:S01]  /*29de0*/  FSEL R35, R172, 8.4834944573231041431e-05, P4 ;  /* 0x38b1e96aac237808 */ /* 0x000fe20002000000 */
[----:B------:R-:W-:Y:S01]  /*29df0*/  FFMA R5, R4, R5, R29 ;  /* 0x0000000504057223 */ /* 0x000fe2000000001d */
[----:B------:R-:W-:Y:S02]  /*29e00*/  FSEL R39, -R171, -0.00082130916416645050049, P4 ;  /* 0xba574d20ab277808 */ /* 0x000fe40002000100 */
[----:B------:R-:W-:Y:S01]  /*29e10*/  @P5 LOP3.LUT R37, R32, 0x80000000, R41, 0xb8, !PT ;  /* 0x8000000020255812 */ /* 0x000fe200078eb829 */
[C---:B------:R-:W-:Y:S01]  /*29e20*/  FMUL R32, R51.reuse, R51 ;  /* 0x0000003333207220 */ /* 0x040fe20000400000 */
[----:B------:R-:W-:Y:S01]  /*29e30*/  FSEL R29, R170, 0.0052134888246655464172, P3 ;  /* 0x3baad5eaaa1d7808 */ /* 0x000fe20001800000 */
[----:B------:R-:W-:Y:S01]  /*29e40*/  FFMA R39, R30, R35, R39 ;  /* 0x000000231e277223 */ /* 0x000fe20000000027 */
[----:B------:R-:W-:Y:S01]  /*29e50*/  FSETP.GE.AND P5, PT, |R51|, 1.0029599666595458984, PT ;  /* 0x3f8060fe3300780b */ /* 0x000fe20003fa6200 */
[----:B------:R-:W-:Y:S01]  /*29e60*/  FADD R37, R37, 1 ;  /* 0x3f80000025257421 */ /* 0x000fe20000000000 */
[----:B------:R-:W-:Y:S01]  /*29e70*/  FSEL R35, -R169, -0.026868773624300956726, P3 ;  /* 0xbcdc1be7a9237808 */ /* 0x000fe20001800100 */
[----:B------:R-:W-:Y:S01]  /*29e80*/  FFMA R5, R4, R5, R29 ;  /* 0x0000000504057223 */ /* 0x000fe2000000001d */
[----:B------:R-:W-:-:S02]  /*29e90*/  FSEL R32, |R51|, R32, P5 ;  /* 0x0000002033207208 */ /* 0x000fc40002800200 */
[----:B------:R-:W-:Y:S01]  /*29ea0*/  FSEL R43, R172, 8.4834944573231041431e-05, P5 ;  /* 0x38b1e96aac2b7808 */ /* 0x000fe20002800000 */
[----:B------:R-:W-:Y:S01]  /*29eb0*/  FFMA R5, R4, R5, R35 ;  /* 0x0000000504057223 */ /* 0x000fe20000000023 */
[----:B------:R-:W-:Y:S02]  /*29ec0*/  FSEL R45, -R171, -0.00082130916416645050049, P5 ;  /* 0xba574d20ab2d7808 */ /* 0x000fe40002800100 */
[----:B------:R-:W-:Y:S02]  /*29ed0*/  FSEL R41, R170, 0.0052134888246655464172, P4 ;  /* 0x3baad5eaaa297808 */ /* 0x000fe40002000000 */
[----:B------:R-:W-:Y:S01]  /*29ee0*/  FSEL R29, R168, 0.11284004896879196167, P3 ;  /* 0x3de718afa81d7808 */ /* 0x000fe20001800000 */
[----:B------:R-:W-:Y:S01]  /*29ef0*/  FFMA R43, R32, R43, R45 ;  /* 0x0000002b202b7223 */ /* 0x000fe2000000002d */
[----:B------:R-:W-:Y:S01]  /*29f00*/  FSEL R47, R170, 0.0052134888246655464172, P5 ;  /* 0x3baad5eaaa2f7808 */ /* 0x000fe20002800000 */
        /* <DEDUP_REMOVED lines=26> */
[----:B------:R-:W1:Y:S02]  /*2a0b0*/  @P3 MUFU.EX2 R4, R29 ;  /* 0x0000001d00043308 */ /* 0x000e640000000800 */
[----:B------:R-:W-:-:S02]  /*2a0c0*/  FFMA R30, R32, R5, R30 ;  /* 0x00000005201e7223 */ /* 0x000fc4000000001e */
[----:B------:R-:W-:Y:S02]  /*2a0d0*/  FFMA R35, R35, R8, R8 ;  /* 0x0000000823237223 */ /* 0x000fe40000000008 */
[----:B------:R-:W-:Y:S02]  /*2a0e0*/  FFMA R39, R30, R39, R39 ;  /* 0x000000271e277223 */ /* 0x000fe40000000027 */
[----:B------:R-:W2:Y:S08]  /*2a0f0*/  @P4 MUFU.EX2 R5, R35 ;  /* 0x0000002300054308 */ /* 0x000eb00000000800 */
[----:B------:R-:W3:Y:S01]  /*2a100*/  @P5 MUFU.EX2 R8, R39 ;  /* 0x0000002700085308 */ /* 0x000ee20000000800 */
[----:B-1----:R-:W-:-:S05]  /*2a110*/  @P3 FADD R4, -R4, 1 ;  /* 0x3f80000004043421 */ /* 0x002fca0000000100 */
[----:B------:R-:W-:Y:S01]  /*2a120*/  @P3 LOP3.LUT R29, R4, 0x80000000, R49, 0xb8, !PT ;  /* 0x80000000041d3812 */ /* 0x000fe200078eb831 */
[----:B------:R-:W-:Y:S01]  /*2a130*/  FMUL R4, R40, R40 ;  /* 0x0000002828047220 */ /* 0x000fe20000400000 */
[----:B------:R-:W-:Y:S01]  /*2a140*/  FSETP.GE.AND P3, PT, |R38|, 1.0029599666595458984, PT ;  /* 0x3f8060fe2600780b */ /* 0x000fe20003f66200 */
[----:B--2---:R-:W-:Y:S02]  /*2a150*/  @P4 FADD R5, -R5, 1 ;  /* 0x3f80000005054421 */ /* 0x004fe40000000100 */
[----:B------:R-:W-:-:S03]  /*2a160*/  FADD R29, R29, 1 ;  /* 0x3f8000001d1d7421 */ /* 0x000fc60000000000 */
[----:B------:R-:W-:Y:S02]  /*2a170*/  @P4 LOP3.LUT R35, R5, 0x80000000, R34, 0xb8, !PT ;  /* 0x8000000005234812 */ /* 0x000fe400078eb822 */
[----:B------:R-:W-:Y:S01]  /*2a180*/  FSETP.GE.AND P4, PT, |R40|, 1.0029599666595458984, PT ;  /* 0x3f8060fe2800780b */ /* 0x000fe20003f86200 */
[----:B---3--:R-:W-:Y:S02]  /*2a190*/  @P5 FADD R8, -R8, 1 ;  /* 0x3f80000008085421 */ /* 0x008fe40000000100 */
[----:B------:R-:W-:Y:S01]  /*2a1a0*/  FADD R35, R35, 1 ;  /* 0x3f80000023237421 */ /* 0x000fe20000000000 */
[----:B------:R-:W-:Y:S02]  /*2a1b0*/  FSEL R5, |R40|, R4, P4 ;  /* 0x0000000428057208 */ /* 0x000fe40002000200 */
[----:B------:R-:W-:Y:S01]  /*2a1c0*/  @P5 LOP3.LUT R39, R8, 0x80000000, R51, 0xb8, !PT ;  /* 0x8000000008275812 */ /* 0x000fe200078eb833 */
[----:B------:R-:W-:Y:S01]  /*2a1d0*/  FMUL R6, R35, R6 ;  /* 0x0000000623067220 */ /* 0x000fe20000400000 */
[----:B------:R-:W-:-:S02]  /*2a1e0*/  FSETP.GE.AND P5, PT, |R42|, 1.0029599666595458984, PT ;  /* 0x3f8060fe2a00780b */ /* 0x000fc40003fa6200 */
[----:B------:R-:W-:Y:S01]  /*2a1f0*/  FSEL R8, R172, 8.4834944573231041431e-05, P4 ;  /* 0x38b1e96aac087808 */ /* 0x000fe20002000000 */
[----:B------:R-:W-:Y:S01]  /*2a200*/  FADD R39, R39, 1 ;  /* 0x3f80000027277421 */ /* 0x000fe20000000000 */
[----:B------:R-:W-:Y:S01]  /*2a210*/  FSEL R13, |R42|, R3, P5 ;  /* 0x000000032a0d7208 */ /* 0x000fe20002800200 */
[----:B------:R-:W-:Y:S01]  /*2a220*/  FMUL R3, R38, R38 ;  /* 0x0000002626037220 */ /* 0x000fe20000400000 */
[C---:B------:R-:W-:Y:S02]  /*2a230*/  FSEL R30, R172.reuse, 8.4834944573231041431e-05, P5 ;  /* 0x38b1e96aac1e7808 */ /* 0x040fe40002800000 */
[C---:B------:R-:W-:Y:S02]  /*2a240*/  FSEL R32, -R171.reuse, -0.00082130916416645050049, P5 ;  /* 0xba574d20ab207808 */ /* 0x040fe40002800100 */
[----:B------:R-:W-:Y:S02]  /*2a250*/  FSEL R12, -R171, -0.00082130916416645050049, P4 ;  /* 0xba574d20ab0c7808 */ /* 0x000fe40002000100 */
[----:B------:R-:W-:Y:S01]  /*2a260*/  FSEL R172, R172, 8.4834944573231041431e-05, P3 ;  /* 0x38b1e96aacac7808 */ /* 0x000fe20001800000 */
[----:B------:R-:W-:Y:S01]  /*2a270*/  FFMA R30, R13, R30, R32 ;  /* 0x0000001e0d1e7223 */ /* 0x000fe20000000020 */
[C---:B------:R-:W-:Y:S01]  /*2a280*/  FSEL R32, R170.reuse, 0.0052134888246655464172, P5 ;  /* 0x3baad5eaaa207808 */ /* 0x040fe20002800000 */
[----:B------:R-:W-:Y:S01]  /*2a290*/  FFMA R8, R5, R8, R12 ;  /* 0x0000000805087223 */ /* 0x000fe2000000000c */
[----:B------:R-:W-:-:S02]  /*2a2a0*/  FSEL R12, R170, 0.0052134888246655464172, P4 ;  /* 0x3baad5eaaa0c7808 */ /* 0x000fc40002000000 */
[----:B------:R-:W-:Y:S01]  /*2a2b0*/  FSEL R4, -R171, -0.00082130916416645050049, P3 ;  /* 0xba574d20ab047808 */ /* 0x000fe20001800100 */
[----:B------:R-:W-:Y:S01]  /*2a2c0*/  FFMA R32, R13, R30, R32 ;  /* 0x0000001e0d207223 */ /* 0x000fe20000000020 */
[----:B------:R-:W-:Y:S01]  /*2a2d0*/  FSEL R3, |R38|, R3, P3 ;  /* 0x0000000326037208 */ /* 0x000fe20001800200 */
[----:B------:R-:W-:Y:S01]  /*2a2e0*/  FFMA R12, R5, R8, R12 ;  /* 0x00000008050c7223 */ /* 0x000fe2000000000c */
[C---:B------:R-:W-:Y:S02]  /*2a2f0*/  FSEL R34, -R169.reuse, -0.026868773624300956726, P5 ;  /* 0xbcdc1be7a9227808 */ /* 0x040fe40002800100 */
[----:B------:R-:W-:Y:S01]  /*2a300*/  FSEL R30, -R169, -0.026868773624300956726, P4 ;  /* 0xbcdc1be7a91e7808 */ /* 0x000fe20002000100 */
[----:B------:R-:W-:Y:S01]  /*2a310*/  FFMA R4, R3, R172, R4 ;  /* 0x000000ac03047223 */ /* 0x000fe20000000004 */
[----:B------:R-:W-:Y:S01]  /*2a320*/  FSEL R170, R170, 0.0052134888246655464172, P3 ;  /* 0x3baad5eaaaaa7808 */ /* 0x000fe20001800000 */
[----:B------:R-:W-:Y:S01]  /*2a330*/  FFMA R34, R13, R32, R34 ;  /* 0x000000200d227223 */ /* 0x000fe20000000022 */
[C---:B------:R-:W-:Y:S01]  /*2a340*/  FSEL R36, R168.reuse, 0.11284004896879196167, P5 ;  /* 0x3de718afa8247808 */ /* 0x040fe20002800000 */
[----:B------:R-:W-:Y:S01]  /*2a350*/  FFMA R12, R5, R12, R30 ;  /* 0x0000000c050c7223 */ /* 0x000fe2000000001e */
[----:B------:R-:W-:Y:S01]  /*2a360*/  FSEL R32, R168, 0.11284004896879196167, P4 ;  /* 0x3de718afa8207808 */ /* 0x000fe20002000000 */
[----:B------:R-:W-:Y:S01]  /*2a370*/  FFMA R4, R3, R4, R170 ;  /* 0x0000000403047223 */ /* 0x000fe200000000aa */
[----:B------:R-:W-:Y:S01]  /*2a380*/  FSEL R8, -R169, -0.026868773624300956726, P3 ;  /* 0xbcdc1be7a9087808 */ /* 0x000fe20001800100 */
[----:B------:R-:W-:Y:S01]  /*2a390*/  FFMA R34, R13, R34, R36 ;  /* 0x000000220d227223 */ /* 0x000fe20000000024 */
[----:B------:R-:W-:Y:S01]  /*2a3a0*/  FSEL R30, R167, -0.37612664699554443359, P5 ;  /* 0xbec093aca71e7808 */ /* 0x000fe20002800000 */
[----:B------:R-:W-:Y:S01]  /*2a3b0*/  FFMA R12, R5, R12, R32 ;  /* 0x0000000c050c7223 */ /* 0x000fe20000000020 */
[----:B------:R-:W-:Y:S01]  /*2a3c0*/  FSEL R32, R166, 0.12837915122509002686, P5 ;  /* 0x3e0375d3a6207808 */ /* 0x000fe20002800000 */
[----:B------:R-:W-:Y:S01]  /*2a3d0*/  FFMA R4, R3, R4, R8 ;  /* 0x0000000403047223 */ /* 0x000fe20000000008 */
[----:B------:R-:W-:Y:S01]  /*2a3e0*/  FSEL R8, R167, -0.37612664699554443359, P4 ;  /* 0xbec093aca7087808 */ /* 0x000fe20002000000 */
[----:B------:R-:W-:Y:S01]  /*2a3f0*/  FFMA R30, R13, R34, R30 ;  /* 0x000000220d1e7223 */ /* 0x000fe2000000001e */
[----:B------:R-:W-:-:S02]  /*2a400*/  FSEL R168, R168, 0.11284004896879196167, P3 ;  /* 0x3de718afa8a87808 */ /* 0x000fc40001800000 */
[----:B------:R-:W-:Y:S01]  /*2a410*/  FSEL R41, -|R42|, R42, P5 ;  /* 0x0000002a2a297208 */ /* 0x000fe20002800300 */
        /* <DEDUP_REMOVED lines=9> */
[----:B------:R-:W-:Y:S01]  /*2a4b0*/  FFMA R32, R32, R41, R41 ;  /* 0x0000002920207223 */ /* 0x000fe20000000029 */
[----:B------:R-:W-:Y:S01]  /*2a4c0*/  FFMA R12, R12, R13, R13 ;  /* 0x0000000d0c0c7223 */ /* 0x000fe2000000000d */
[----:B------:R-:W-:Y:S01]  /*2a4d0*/  FSEL R13, -|R38|, R38, P3 ;  /* 0x00000026260d7208 */ /* 0x000fe20001800300 */
[----:B------:R-:W-:Y:S01]  /*2a4e0*/  FFMA R4, R3, R4, R5 ;  /* 0x0000000403047223 */ /* 0x000fe20000000005 */
[----:B------:R-:W1:Y:S03]  /*2a4f0*/  @P5 MUFU.EX2 R30, R32 ;  /* 0x00000020001e5308 */ /* 0x000e660000000800 */
[----:B------:R-:W-:-:S05]  /*2a500*/  FFMA R4, R4, R13, R13 ;  /* 0x0000000d04047223 */ /* 0x000fca000000000d */
[----:B------:R-:W2:Y:S08]  /*2a510*/  @P4 MUFU.EX2 R5, R12 ;  /* 0x0000000c00054308 */ /* 0x000eb00000000800 */
[----:B------:R-:W3:Y:S01]  /*2a520*/  @P3 MUFU.EX2 R3, R4 ;  /* 0x0000000400033308 */ /* 0x000ee20000000800 */
[----:B-1----:R-:W-:-:S05]  /*2a530*/  @P5 FADD R30, -R30, 1 ;  /* 0x3f8000001e1e5421 */ /* 0x002fca0000000100 */
[----:B------:R-:W-:Y:S01]  /*2a540*/  @P5 LOP3.LUT R32, R30, 0x80000000, R42, 0xb8, !PT ;  /* 0x800000001e205812 */ /* 0x000fe200078eb82a */
[----:B--2---:R-:W-:-:S04]  /*2a550*/  @P4 FADD R5, -R5, 1 ;  /* 0x3f80000005054421 */ /* 0x004fc80000000100 */
[----:B------:R-:W-:Y:S01]  /*2a560*/  FADD R32, R32, 1 ;  /* 0x3f80000020207421 */ /* 0x000fe20000000000 */
[----:B------:R-:W-:Y:S01]  /*2a570*/  @P4 LOP3.LUT R12, R5, 0x80000000, R40, 0xb8, !PT ;  /* 0x80000000050c4812 */ /* 0x000fe200078eb828 */
[----:B------:R-:W-:Y:S01]  /*2a580*/  FMUL R5, R2, 0.5 ;  /* 0x3f00000002057820 */ /* 0x000fe20000400000 */
[----:B------:R-:W-:Y:S01]  /*2a590*/  FMUL R2, R19, 0.5 ;  /* 0x3f00000013027820 */ /* 0x000fe20000400000 */
[----:B---3--:R-:W-:Y:S02]  /*2a5a0*/  @P3 FADD R3, -R3, 1 ;  /* 0x3f80000003033421 */ /* 0x008fe40000000100 */
        /* <DEDUP_REMOVED lines=18> */
[----:B------:R-:W-:Y:S01]  /*2a6d0*/  FMUL R3, R136, 0.5 ;  /* 0x3f00000088037820 */ /* 0x000fe20000400000 */
[----:B------:R-:W-:Y:S01]  /*2a6e0*/  FADD R12, R12, 1 ;  /* 0x3f8000000c0c7421 */ /* 0x000fe20000000000 */
[----:B------:R-:W-:Y:S01]  /*2a6f0*/  FADD R4, R4, 1 ;  /* 0x3f80000004047421 */ /* 0x000fe20000000000 */
[----:B------:R-:W-:Y:S01]  /*2a700*/  FMUL R2, R147, 0.5 ;  /* 0x3f00000093027820 */ /* 0x000fe20000400000 */
        /* <DEDUP_REMOVED lines=33> */
.L_x_222:
[----:B------:R-:W-:Y:S05]  /*2a920*/  BSYNC B0 ;  /* 0x0000000000007941 */ /* 0x000fea0003800000 */
.L_x_221:
[----:B------:R-:W-:Y:S06]  /*2a930*/  BAR.SYNC.DEFER_BLOCKING 0x1, 0x100 ;  /* 0x0044000000007b1d */ /* 0x000fec0000010000 */
[----:B------:R-:W-:Y:S04]  /*2a940*/  BSSY B0, `(.L_x_223) ;  /* 0x0000009000007945 */ /* 0x000fe80003800000 */
[----:B------:R-:W-:Y:S05]  /*2a950*/  @P0 BRA `(.L_x_224) ;  /* 0x00000000001c0947 */ /* 0x000fea0003800000 */
[----:B------:R-:W-:-:S13]  /*2a960*/  ISETP.NE.AND P0, PT, R22, 0x3, PT ;  /* 0x000000031600780c */ /* 0x000fda0003f05270 */
[----:B------:R-:W-:Y:S05]  /*2a970*/  @!P0 BRA `(.L_x_225) ;  /* 0x0000000000048947 */ /* 0x000fea0003800000 */
[----:B------:R-:W-:Y:S01]  /*2a980*/  BPT.TRAP 0x1 ;  /* 0x000000040000795c */ /* 0x000fe20000300000 */
.L_x_225:
[----:B------:R-:W-:-:S04]  /*2a990*/  ULEA UR4, UR36, UR49, 0x3 ;  /* 0x0000003124047291 */ /* 0x000fc8000f8e183f */
[----:B------:R-:W-:-:S04]  /*2a9a0*/  UIADD3 UR4, UR4, 0x50, URZ ;  /* 0x0000005004047890 */ /* 0x000fc8000fffe03f */
[----:B------:R-:W-:-:S09]  /*2a9b0*/  UPRMT UR4, UR48, 0x654, UR4 ;  /* 0x0000065430047896 */ /* 0x000fd20008000004 */
[----:B------:R-:W-:Y:S03]  /*2a9c0*/  SYNCS.ARRIVE.TRANS64.RED.A1T0 RZ, [UR4], RZ ;  /* 0x000000ffffff79a7 */ /* 0x000fe60008100404 */
.L_x_224:
[----:B------:R-:W-:Y:S05]  /*2a9d0*/  BSYNC B0 ;  /* 0x0000000000007941 */ /* 0x000fea0003800000 */
.L_x_223:
[----:B------:R-:W2:Y:S01]  /*2a9e0*/  LDL.LU R24, [R1+0x204] ;  /* 0x0002040001187983 */ /* 0x000ea20000300800 */
[----:B------:R-:W-:-:S03]  /*2a9f0*/  ULDC.64 UR4, c[0x0][0x8f8] ;  /* 0x00023e0000047ab9 */ /* 0x000fc60000000a00 */
[----:B-1----:R-:W3:Y:S01]  /*2aa00*/  LDL.LU R23, [R1+0x200] ;  /* 0x0002000001177983 */ /* 0x002ee20000300800 */
[----:B------:R-:W-:Y:S01]  /*2aa10*/  UIADD3 UR36, UR36, 0x1, URZ ;  /* 0x0000000124247890 */ /* 0x000fe2000fffe03f */
[----:B------:R-:W-:Y:S01]  /*2aa20*/  PRMT R0, RZ, 0x7610, R0 ;  /* 0x00007610ff007816 */ /* 0x000fe20000000000 */
[----:B------:R-:W-:Y:S01]  /*2aa30*/  UMOV UR43, 0xffffffff ;  /* 0xffffffff002b7882 */ /* 0x000fe20000000000 */
[----:B------:R-:W-:Y:S01]  /*2aa40*/  MOV R19, 0xffffffff ;  /* 0xffffffff00137802 */ /* 0x000fe20000000f00 */
[----:B------:R-:W-:Y:S01]  /*2aa50*/  UISETP.NE.AND UP0, UPT, UR36, 0x4, UPT ;  /* 0x000000042400788c */ /* 0x000fe2000bf05270 */
[----:B------:R-:W-:-:S03]  /*2aa60*/  IMAD.MOV.U32 R18, RZ, RZ, -0x1 ;  /* 0xffffffffff127424 */ /* 0x000fc600078e00ff */
[----:B------:R-:W-:Y:S01]  /*2aa70*/  USEL UR36, UR36, URZ, UP0 ;  /* 0x0000003f24247287 */ /* 0x000fe20008000000 */
[----:B---3--:R-:W-:-:S04]  /*2aa80*/  IADD3 R23, P0, R23, UR46, RZ ;  /* 0x0000002e17177c10 */ /* 0x008fc8000ff1e0ff */
[----:B--2---:R-:W-:Y:S01]  /*2aa90*/  IADD3.X R24, R24, UR38, RZ, P0, !PT ;  /* 0x0000002618187c10 */ /* 0x004fe200087fe4ff */
[----:B------:R1:W-:Y:S01]  /*2aaa0*/  STL [R1+0x200], R23 ;  /* 0x0002001701007387 */ /* 0x0003e20000100800 */
[----:B------:R-:W-:-:S03]  /*2aab0*/  ISETP.GE.U32.AND P0, PT, R23, UR4, PT ;  /* 0x0000000417007c0c */ /* 0x000fc6000bf06070 */
[----:B------:R1:W-:Y:S01]  /*2aac0*/  STL [R1+0x204], R24 ;  /* 0x0002041801007387 */ /* 0x0003e20000100800 */
[----:B------:R-:W-:-:S13]  /*2aad0*/  ISETP.GE.U32.AND.EX P0, PT, R24, UR5, PT, P0 ;  /* 0x0000000518007c0c */ /* 0x000fda000bf06100 */
[----:B-1----:R-:W-:Y:S05]  /*2aae0*/  @P0 BRA `(.L_x_226) ;  /* 0x0000000400740947 */ /* 0x002fea0003800000 */
[----:B------:R-:W1:Y:S01]  /*2aaf0*/  S2R R18, SR_CTAID.X ;  /* 0x0000000000127919 */ /* 0x000e620000002500 */
[----:B------:R-:W2:Y:S01]  /*2ab00*/  LDC.64 R8, c[0x0][0x8d0] ;  /* 0x00023400ff087b82 */ /* 0x000ea20000000a00 */
[----:B------:R-:W-:Y:S01]  /*2ab10*/  ULDC UR4, c[0x0][0x150] ;  /* 0x0000540000047ab9 */ /* 0x000fe20000000800 */
[----:B------:R-:W-:Y:S01]  /*2ab20*/  MOV R6, R23 ;  /* 0x0000001700067202 */ /* 0x000fe20000000f00 */
[----:B------:R-:W3:Y:S01]  /*2ab30*/  S2R R20, SR_CTAID.Y ;  /* 0x0000000000147919 */ /* 0x000ee20000002600 */
[----:B------:R-:W-:-:S04]  /*2ab40*/  MOV R7, R24 ;  /* 0x0000001800077202 */ /* 0x000fc80000000f00 */
[----:B------:R-:W4:Y:S08]  /*2ab50*/  LDC R21, c[0x0][0x144] ;  /* 0x00005100ff157b82 */ /* 0x000f300000000800 */
[----:B------:R-:W3:Y:S08]  /*2ab60*/  LDC R10, c[0x0][0x8d8] ;  /* 0x00023600ff0a7b82 */ /* 0x000ef00000000800 */
[----:B------:R-:W3:Y:S01]  /*2ab70*/  LDC.64 R14, c[0x0][0x8c8] ;  /* 0x00023200ff0e7b82 */ /* 0x000ee20000000a00 */
[----:B--2---:R-:W-:-:S04]  /*2ab80*/  ISETP.NE.U32.AND P0, PT, R8, RZ, PT ;  /* 0x000000ff0800720c */ /* 0x004fc80003f05070 */
[----:B------:R-:W-:Y:S02]  /*2ab90*/  ISETP.NE.AND.EX P0, PT, R9, RZ, PT, P0 ;  /* 0x000000ff0900720c */ /* 0x000fe40003f05300 */
[----:B-1----:R-:W-:-:S05]  /*2aba0*/  I2FP.F32.U32 R0, R18 ;  /* 0x0000001200007245 */ /* 0x002fca0000201000 */
[----:B------:R-:W-:-:S04]  /*2abb0*/  FMUL R0, R0, UR4 ;  /* 0x0000000400007c20 */ /* 0x000fc80008400000 */
[----:B------:R1:W2:Y:S02]  /*2abc0*/  F2I.U32.TRUNC.NTZ R19, R0 ;  /* 0x0000000000137305 */ /* 0x0002a4000020f000 */
[----:B----4-:R-:W-:Y:S05]  /*2abd0*/  @!P0 BRA `(.L_x_227) ;  /* 0x0000000000288947 */ /* 0x010fea0003800000 */
[----:B-1----:R-:W1:Y:S02]  /*2abe0*/  LDC R0, c[0x0][0x8dc] ;  /* 0x00023700ff007b82 */ /* 0x002e640000000800 */
[----:B-1----:R-:W-:-:S05]  /*2abf0*/  IADD3 R7, P0, R23, R0, RZ ;  /* 0x0000000017077210 */ /* 0x002fca0007f1e0ff */
[----:B------:R-:W-:-:S04]  /*2ac00*/  IMAD.X R11, RZ, RZ, R24, P0 ;  /* 0x000000ffff0b7224 */ /* 0x000fc800000e0618 */
[----:B------:R-:W-:-:S04]  /*2ac10*/  IMAD.WIDE.U32 R2, R11, R8, RZ ;  /* 0x000000080b027225 */ /* 0x000fc800078e00ff */
[----:B------:R-:W-:-:S04]  /*2ac20*/  IMAD.WIDE.U32 R4, P0, R7, R9, R2 ;  /* 0x0000000907047225 */ /* 0x000fc80007800002 */
[----:B------:R-:W-:Y:S01]  /*2ac30*/  IMAD.WIDE.U32 R2, R7, R8, RZ ;  /* 0x0000000807027225 */ /* 0x000fe200078e00ff */
[----:B------:R-:W-:Y:S02]  /*2ac40*/  IADD3.X R7, RZ, RZ, RZ, P0, !PT ;  /* 0x000000ffff077210 */ /* 0x000fe400007fe4ff */
[----:B------:R-:W-:Y:S02]  /*2ac50*/  MOV R6, R5 ;  /* 0x0000000500067202 */ /* 0x000fe40000000f00 */
[----:B------:R-:W-:-:S05]  /*2ac60*/  IADD3 RZ, P0, R3, R4, RZ ;  /* 0x0000000403ff7210 */ /* 0x000fca0007f1e0ff */
[----:B------:R-:W-:-:S08]  /*2ac70*/  IMAD.WIDE.U32.X R6, R11, R9, R6, P0 ;  /* 0x000000090b067225 */ /* 0x000fd000000e0406 */
.L_x_227:
[----:B------:R-:W4:Y:S01]  /*2ac80*/  LDC.64 R12, c[0x0][0x8e8] ;  /* 0x00023a00ff0c7b82 */ /* 0x000f220000000a00 */
[-CC-:B---3--:R-:W-:Y:S01]  /*2ac90*/  SHF.R.U64 R27, R6, R10.reuse, R7.reuse ;  /* 0x0000000a061b7219 */ /* 0x188fe20000001207 */
[----:B------:R-:W-:Y:S01]  /*2aca0*/  ULDC UR4, c[0x0][0x154] ;  /* 0x0000550000047ab9 */ /* 0x000fe20000000800 */
[----:B-1----:R-:W-:Y:S01]  /*2acb0*/  SHF.R.U32.HI R0, RZ, R10, R7 ;  /* 0x0000000aff007219 */ /* 0x002fe20000011607 */
[----:B------:R-:W-:Y:S01]  /*2acc0*/  IMAD.MOV.U32 R7, RZ, RZ, 0x1 ;  /* 0x00000001ff077424 */ /* 0x000fe200078e00ff */
[----:B------:R-:W-:Y:S02]  /*2acd0*/  IADD3 R5, P0, RZ, -R27, RZ ;  /* 0x8000001bff057210 */ /* 0x000fe40007f1e0ff */
[----:B------:R-:W-:Y:S01]  /*2ace0*/  MOV R2, R23 ;  /* 0x0000001700027202 */ /* 0x000fe20000000f00 */
[----:B------:R-:W1:Y:S01]  /*2acf0*/  LDC R4, c[0x0][0x8c0] ;  /* 0x00023000ff047b82 */ /* 0x000e620000000800 */
[----:B--2---:R-:W-:Y:S01]  /*2ad00*/  IADD3 R19, -R19, RZ, RZ ;  /* 0x000000ff13137210 */ /* 0x004fe20007ffe1ff */
[----:B------:R-:W-:-:S04]  /*2ad10*/  IMAD.X R3, RZ, RZ, ~R0, P0 ;  /* 0x000000ffff037224 */ /* 0x000fc800000e0e00 */
[-C--:B------:R-:W-:Y:S02]  /*2ad20*/  IMAD R0, R3, R14.reuse, RZ ;  /* 0x0000000e03007224 */ /* 0x080fe400078e02ff */
[----:B------:R-:W2:Y:S01]  /*2ad30*/  LDC R6, c[0x0][0x8b0] ;  /* 0x00022c00ff067b82 */ /* 0x000ea20000000800 */
[----:B------:R-:W-:Y:S02]  /*2ad40*/  IMAD.MOV.U32 R3, RZ, RZ, R24 ;  /* 0x000000ffff037224 */ /* 0x000fe400078e0018 */
[----:B------:R-:W-:Y:S02]  /*2ad50*/  IMAD R24, R21, R19, R18 ;  /* 0x0000001315187224 */ /* 0x000fe400078e0212 */
[----:B------:R-:W-:-:S03]  /*2ad60*/  IMAD.WIDE.U32 R2, R5, R14, R2 ;  /* 0x0000000e05027225 */ /* 0x000fc600078e0002 */
[----:B------:R-:W3:Y:S01]  /*2ad70*/  LDC R26, c[0x0][0x900] ;  /* 0x00024000ff1a7b82 */ /* 0x000ee20000000800 */
[----:B------:R-:W-:Y:S01]  /*2ad80*/  IMAD R5, R5, R15, R0 ;  /* 0x0000000f05057224 */ /* 0x000fe200078e0200 */
[----:B------:R-:W-:Y:S02]  /*2ad90*/  I2FP.F32.U32 R0, R20 ;  /* 0x0000001400007245 */ /* 0x000fe40000201000 */
[----:B----4-:R-:W-:Y:S02]  /*2ada0*/  ISETP.NE.U32.AND P0, PT, R12, RZ, PT ;  /* 0x000000ff0c00720c */ /* 0x010fe40003f05070 */
[----:B------:R-:W-:Y:S01]  /*2adb0*/  IADD3 R3, R3, R5, RZ ;  /* 0x0000000503037210 */ /* 0x000fe20007ffe0ff */
[----:B------:R-:W-:Y:S01]  /*2adc0*/  FMUL R0, R0, UR4 ;  /* 0x0000000400007c20 */ /* 0x000fe20008400000 */
[----:B------:R-:W4:Y:S01]  /*2add0*/  LDC R15, c[0x0][0x148] ;  /* 0x00005200ff0f7b82 */ /* 0x000f220000000800 */
[----:B------:R-:W-:Y:S02]  /*2ade0*/  ISETP.NE.AND.EX P0, PT, R13, RZ, PT, P0 ;  /* 0x000000ff0d00720c */ /* 0x000fe40003f05300 */
[-CC-:B-1----:R-:W-:Y:S01]  /*2adf0*/  SHF.R.U64 R10, R2, R4.reuse, R3.reuse ;  /* 0x00000004020a7219 */ /* 0x182fe20000001203 */
[----:B------:R1:W1:Y:S01]  /*2ae00*/  F2I.U32.TRUNC.NTZ R14, R0 ;  /* 0x00000000000e7305 */ /* 0x000262000020f000 */
[----:B------:R-:W-:-:S02]  /*2ae10*/  SHF.R.U32.HI R3, RZ, R4, R3 ;  /* 0x00000004ff037219 */ /* 0x000fc40000011603 */
[----:B------:R-:W-:Y:S01]  /*2ae20*/  MOV R5, 0xffffffff ;  /* 0xffffffff00057802 */ /* 0x000fe20000000f00 */
[----:B------:R-:W1:Y:S01]  /*2ae30*/  LDC R18, c[0x0][0x8a8] ;  /* 0x00022a00ff127b82 */ /* 0x000e620000000800 */
[-CC-:B--2---:R-:W-:Y:S02]  /*2ae40*/  SHF.R.U64 R8, R10, R6.reuse, R3.reuse ;  /* 0x000000060a087219 */ /* 0x184fe40000001203 */
[----:B------:R-:W-:-:S05]  /*2ae50*/  SHF.R.U32.HI R3, RZ, R6, R3 ;  /* 0x00000006ff037219 */ /* 0x000fca0000011603 */
[----:B------:R-:W2:Y:S01]  /*2ae60*/  LDC R21, c[0x0][0x8f0] ;  /* 0x00023c00ff157b82 */ /* 0x000ea20000000800 */
[-C--:B---3--:R-:W-:Y:S02]  /*2ae70*/  SHF.L.U32 R5, R5, R26.reuse, RZ ;  /* 0x0000001a05057219 */ /* 0x088fe400000006ff */
[-CC-:B------:R-:W-:Y:S02]  /*2ae80*/  SHF.R.U64 R11, R8, R26.reuse, R3.reuse ;  /* 0x0000001a080b7219 */ /* 0x180fe40000001203 */
[-C--:B------:R-:W-:Y:S02]  /*2ae90*/  SHF.R.U32.HI R3, RZ, R26.reuse, R3 ;  /* 0x0000001aff037219 */ /* 0x080fe40000011603 */
[----:B------:R-:W-:Y:S01]  /*2aea0*/  SHF.L.U32 R26, R7, R26, RZ ;  /* 0x0000001a071a7219 */ /* 0x000fe200000006ff */
[----:B------:R-:W3:Y:S01]  /*2aeb0*/  LDC R23, c[0x0][0x8e0] ;  /* 0x00023800ff177b82 */ /* 0x000ee20000000800 */
[----:B------:R-:W-:Y:S02]  /*2aec0*/  LOP3.LUT R19, RZ, R5, RZ, 0x33, !PT ;  /* 0x00000005ff137212 */ /* 0x000fe400078e33ff */
[----:B------:R-:W-:-:S05]  /*2aed0*/  MOV R2, R11 ;  /* 0x0000000b00027202 */ /* 0x000fca0000000f00 */
[----:B------:R-:W1:Y:S01]  /*2aee0*/  LDC R25, c[0x0][0x8b8] ;  /* 0x00022e00ff197b82 */ /* 0x000e620000000800 */
[----:B------:R-:W-:Y:S05]  /*2aef0*/  @!P0 BRA `(.L_x_228) ;  /* 0x0000000000288947 */ /* 0x000fea0003800000 */
[----:B-1----:R-:W1:Y:S02]  /*2af00*/  LDC R0, c[0x0][0x8f4] ;  /* 0x00023d00ff007b82 */ /* 0x002e640000000800 */
        /* <DEDUP_REMOVED lines=9> */
.L_x_228:
[----:B------:R-:W5:Y:S01]  /*2afa0*/  LDC R4, c[0x0][0x904] ;  /* 0x00024100ff047b82 */ /* 0x000f620000000800 */
[----:B-12---:R-:W-:Y:S01]  /*2afb0*/  SHF.R.U64 R0, R2, R21, R3 ;  /* 0x0000001502007219 */ /* 0x006fe20000001203 */
[----:B------:R-:W-:Y:S01]  /*2afc0*/  VIADD R3, R18, 0xffffffff ;  /* 0xffffffff12037836 */ /* 0x000fe20000000000 */
[----:B------:R-:W-:Y:S02]  /*2afd0*/  LOP3.LUT R19, R8, R19, RZ, 0xc0, !PT ;  /* 0x0000001308137212 */ /* 0x000fe400078ec0ff */
[----:B------:R-:W-:Y:S02]  /*2afe0*/  IADD3 R14, -R14, RZ, RZ ;  /* 0x000000ff0e0e7210 */ /* 0x000fe40007ffe1ff */
[----:B------:R-:W-:Y:S01]  /*2aff0*/  IADD3 R2, -R0, RZ, RZ ;  /* 0x000000ff00027210 */ /* 0x000fe20007ffe1ff */
[----:B------:R-:W-:Y:S01]  /*2b000*/  IMAD R19, R26, R0, R19 ;  /* 0x000000001a137224 */ /* 0x000fe200078e0213 */
[----:B------:R-:W-:Y:S02]  /*2b010*/  LOP3.LUT R3, R10, R3, RZ, 0xc0, !PT ;  /* 0x000000030a037212 */ /* 0x000fe400078ec0ff */
[----:B------:R-:W-:Y:S01]  /*2b020*/  R2UR UR43, R27 ;  /* 0x000000001b2b72ca */ /* 0x000fe200000e0000 */
[----:B---3--:R-:W-:Y:S01]  /*2b030*/  IMAD R0, R2, R23, R11 ;  /* 0x0000001702007224 */ /* 0x008fe200078e020b */
[----:B------:R-:W-:-:S03]  /*2b040*/  MOV R2, 0x1 ;  /* 0x0000000100027802 */ /* 0x000fc60000000f00 */
[----:B------:R-:W-:Y:S01]  /*2b050*/  IMAD R0, R0, R18, R3 ;  /* 0x0000001200007224 */ /* 0x000fe200078e0203 */
[----:B-----5:R-:W-:-:S13]  /*2b060*/  ISETP.NE.AND P0, PT, R4, 0x1, PT ;  /* 0x000000010400780c */ /* 0x020fda0003f05270 */
[----:B----4-:R-:W-:-:S04]  /*2b070*/  @P0 IMAD R24, R15, R14, R20 ;  /* 0x0000000e0f180224 */ /* 0x010fc800078e0214 */
[----:B------:R-:W-:-:S05]  /*2b080*/  IMAD R19, R19, R25, R24 ;  /* 0x0000001913137224 */ /* 0x000fca00078e0218 */
[----:B------:R-:W-:Y:S02]  /*2b090*/  SEL R18, R0, R19, !P0 ;  /* 0x0000001300127207 */ /* 0x000fe40004000000 */
[----:B------:R-:W-:Y:S02]  /*2b0a0*/  SEL R19, R19, R0, !P0 ;  /* 0x0000000013137207 */ /* 0x000fe40004000000 */
[----:B------:R-:W-:-:S07]  /*2b0b0*/  PRMT R0, R2, 0x7610, R0 ;  /* 0x0000761002007816 */ /* 0x000fce0000000000 */
.L_x_226:
[----:B------:R-:W-:Y:S01]  /*2b0c0*/  LOP3.LUT P0, RZ, R0, 0xff, RZ, 0xc0, !PT ;  /* 0x000000ff00ff7812 */ /* 0x000fe2000780c0ff */
[----:B------:R-:W-:Y:S02]  /*2b0d0*/  UIMAD.WIDE.U32 UR4, UR52, -0x55555555, URZ ;  /* 0xaaaaaaab340478a5 */ /* 0x000fe4000f8e003f */
[----:B------:R-:W-:Y:S02]  /*2b0e0*/  UIADD3 UR39, UR39, 0x10, URZ ;  /* 0x0000001027277890 */ /* 0x000fe4000fffe03f */
[----:B------:R-:W-:-:S04]  /*2b0f0*/  USHF.R.U32.HI UR4, URZ, 0x1, UR5 ;  /* 0x000000013f047899 */ /* 0x000fc80008011605 */
[----:B------:R-:W-:-:S04]  /*2b100*/  UIMAD UR40, UR4, -0x3, UR52 ;  /* 0xfffffffd042878a4 */ /* 0x000fc8000f8e0234 */
[----:B------:R-:W-:Y:S08]  /*2b110*/  @P0 BRA `(.L_x_229) ;  /* 0xfffffd6400a40947 */ /* 0x000ff0000383ffff */
[----:B------:R-:W-:-:S13]  /*2b120*/  PLOP3.LUT P0, PT, PT, PT, PT, 0x8, 0x0 ;  /* 0x000000000000781c */ /* 0x000fda0003f0e170 */
.L_x_22:
[----:B------:R-:W-:Y:S05]  /*2b130*/  @P0 BRA `(.L_x_14) ;  /* 0x0000003c000c0947 */ /* 0x000fea0003800000 */
[----:B------:R-:W-:Y:S01]  /*2b140*/  ULDC.64 UR6, c[0x0][0x588] ;  /* 0x0001620000067ab9 */ /* 0x000fe20000000a00 */
[----:B------:R-:W-:Y:S01]  /*2b150*/  ISETP.NE.AND.EX P1, PT, R174, RZ, PT, P1 ;  /* 0x000000ffae00720c */ /* 0x000fe20003f25310 */
[----:B------:R-:W-:-:S04]  /*2b160*/  DEPBAR.LE SB0, 0x0 ;  /* 0x000080000000791a */ /* 0x000fc80000000000 */
[----:B------:R-:W-:Y:S01]  /*2b170*/  ISETP.NE.U32.AND P0, PT, RZ, UR6, PT ;  /* 0x00000006ff007c0c */ /* 0x000fe2000bf05070 */
[----:B------:R-:W-:Y:S03]  /*2b180*/  BSSY B0, `(.L_x_230) ;  /* 0x0000015000007945 */ /* 0x000fe60003800000 */
[----:B------:R-:W-:-:S13]  /*2b190*/  ISETP.NE.AND.EX P0, PT, RZ, UR7, PT, P0 ;  /* 0x00000007ff007c0c */ /* 0x000fda000bf05300 */
[----:B------:R-:W-:Y:S05]  /*2b1a0*/  @P0 BRA P1, `(.L_x_231) ;  /* 0x0000000000480947 */ /* 0x000fea0000800000 */
[----:B------:R-:W-:-:S04]  /*2b1b0*/  ISETP.NE.U32.AND P0, PT, R173, RZ, PT ;  /* 0x000000ffad00720c */ /* 0x000fc80003f05070 */
[----:B------:R-:W-:-:S13]  /*2b1c0*/  ISETP.NE.AND.EX P0, PT, R174, RZ, PT, P0 ;  /* 0x000000ffae00720c */ /* 0x000fda0003f05300 */
[----:B------:R-:W-:Y:S05]  /*2b1d0*/  @!P0 BRA `(.L_x_232) ;  /* 0x0000000000308947 */ /* 0x000fea0003800000 */
[----:B------:R-:W2:Y:S02]  /*2b1e0*/  LDL.LU R0, [R1+0x20c] ;  /* 0x00020c0001007983 */ /* 0x000ea40000300800 */
[----:B--2---:R-:W-:-:S13]  /*2b1f0*/  LOP3.LUT P0, RZ, R0, 0xff, RZ, 0xc0, !PT ;  /* 0x000000ff00ff7812 */ /* 0x004fda000780c0ff */
[----:B------:R-:W-:Y:S05]  /*2b200*/  @!P0 BRA `(.L_x_233) ;  /* 0x0000000000108947 */ /* 0x000fea0003800000 */
[----:B-----5:R-:W-:-:S13]  /*2b210*/  FSETP.NEU.AND P0, PT, R16, RZ, PT ;  /* 0x000000ff1000720b */ /* 0x020fda0003f0d000 */
[----:B------:R-:W-:Y:S05]  /*2b220*/  @!P0 BREAK B0 ;  /* 0x0000000000008942 */ /* 0x000fea0003800000 */
[----:B------:R-:W-:Y:S05]  /*2b230*/  @P0 BRA `(.L_x_231) ;  /* 0x0000000000240947 */ /* 0x000fea0003800000 */
[----:B------:R-:W-:Y:S05]  /*2b240*/  BRA `(.L_x_14) ;  /* 0x0000003800c87947 */ /* 0x000fea0003800000 */
.L_x_233:
[----:B------:R-:W-:-:S04]  /*2b250*/  ISETP.NE.U32.AND P0, PT, RZ, UR6, PT ;  /* 0x00000006ff007c0c */ /* 0x000fc8000bf05070 */
[----:B------:R-:W-:-:S13]  /*2b260*/  ISETP.NE.AND.EX P0, PT, RZ, UR7, PT, P0 ;  /* 0x00000007ff007c0c */ /* 0x000fda000bf05300 */
[----:B------:R-:W-:Y:S05]  /*2b270*/  @!P0 BREAK B0 ;  /* 0x0000000000008942 */ /* 0x000fea0003800000 */
[----:B------:R-:W-:Y:S05]  /*2b280*/  @P0 BRA `(.L_x_231) ;  /* 0x0000000000100947 */ /* 0x000fea0003800000 */
[----:B------:R-:W-:Y:S05]  /*2b290*/  BRA `(.L_x_14) ;  /* 0x0000003800b47947 */ /* 0x000fea0003800000 */
.L_x_232:
[----:B-----5:R-:W-:-:S13]  /*2b2a0*/  FSETP.NEU.AND P0, PT, R16, RZ, PT ;  /* 0x000000ff1000720b */ /* 0x020fda0003f0d000 */
[----:B------:R-:W-:Y:S05]  /*2b2b0*/  @!P0 BREAK B0 ;  /* 0x0000000000008942 */ /* 0x000fea0003800000 */
[----:B------:R-:W-:Y:S05]  /*2b2c0*/  @!P0 BRA `(.L_x_14) ;  /* 0x0000003800a88947 */ /* 0x000fea0003800000 */
.L_x_231:
[----:B--2---:R-:W-:Y:S05]  /*2b2d0*/  BSYNC B0 ;  /* 0x0000000000007941 */ /* 0x004fea0003800000 */
.L_x_230:
[----:B------:R-:W2:Y:S02]  /*2b2e0*/  LDL.LU R0, [R1+0x214] ;  /* 0x0002140001007983 */ /* 0x000ea40000300800 */
[----:B--2---:R-:W-:-:S04]  /*2b2f0*/  LOP3.LUT R0, R0, 0x1, RZ, 0xfc, !PT ;  /* 0x0000000100007812 */ /* 0x004fc800078efcff */
[----:B------:R-:W-:-:S13]  /*2b300*/  ISETP.NE.AND P0, PT, R0, 0x3, PT ;  /* 0x000000030000780c */ /* 0x000fda0003f05270 */
[----:B------:R-:W-:Y:S05]  /*2b310*/  @!P0 BRA `(.L_x_234) ;  /* 0x0000000000048947 */ /* 0x000fea0003800000 */
[----:B------:R-:W-:Y:S01]  /*2b320*/  BPT.TRAP 0x1 ;  /* 0x000000040000795c */ /* 0x000fe20000300000 */
.L_x_234:
[----:B------:R-:W2:Y:S01]  /*2b330*/  S2UR UR5, SR_CgaCtaId ;  /* 0x00000000000579c3 */ /* 0x000ea20000008800 */
[----:B------:R-:W-:Y:S02]  /*2b340*/  UMOV UR4, 0x400 ;  /* 0x0000040000047882 */ /* 0x000fe40000000000 */
[----:B--2---:R-:W-:-:S04]  /*2b350*/  ULEA UR4, UR5, UR4, 0x18 ;  /* 0x0000000405047291 */ /* 0x004fc8000f8ec03f */
[----:B------:R-:W-:-:S04]  /*2b360*/  ULEA UR4, UR36, UR4, 0x3 ;  /* 0x0000000424047291 */ /* 0x000fc8000f8e183f */
[----:B------:R-:W-:-:S04]  /*2b370*/  UIADD3 UR4, UR4, 0x50, URZ ;  /* 0x0000005004047890 */ /* 0x000fc8000fffe03f */
[----:B------:R-:W-:-:S09]  /*2b380*/  UPRMT UR4, UR5, 0x654, UR4 ;  /* 0x0000065405047896 */ /* 0x000fd20008000004 */
[----:B------:R-:W-:Y:S01]  /*2b390*/  SYNCS.ARRIVE.TRANS64.RED.A1T0 RZ, [UR4], RZ ;  /* 0x000000ffffff79a7 */ /* 0x000fe20008100404 */
[----:B------:R-:W-:Y:S05]  /*2b3a0*/  BRA `(.L_x_14) ;  /* 0x0000003800707947 */ /* 0x000fea0003800000 */
.L_x_13:
[----:B------:R-:W3:Y:S01]  /*2b3b0*/  LDL R19, [R1+0x200] ;  /* 0x0002000001137983 */ /* 0x000ee20000100800 */
[----:B------:R-:W-:-:S03]  /*2b3c0*/  ULDC.64 UR4, c[0x0][0x8f8] ;  /* 0x00023e0000047ab9 */ /* 0x000fc60000000a00 */
[----:B------:R-:W4:Y:S01]  /*2b3d0*/  LDL R163, [R1+0x204] ;  /* 0x0002040001a37983 */ /* 0x000f220000100800 */
[----:B------:R-:W-:Y:S01]  /*2b3e0*/  PRMT R11, RZ, 0x7610, R11 ;  /* 0x00007610ff0b7816 */ /* 0x000fe2000000000b */
[----:B------:R-:W-:Y:S01]  /*2b3f0*/  IMAD.MOV.U32 R2, RZ, RZ, -0x1 ;  /* 0xffffffffff027424 */ /* 0x000fe200078e00ff */
[----:B------:R-:W-:Y:S02]  /*2b400*/  MOV R3, 0xffffffff ;  /* 0xffffffff00037802 */ /* 0x000fe40000000f00 */
[----:B------:R-:W-:Y:S02]  /*2b410*/  MOV R10, 0xffffffff ;  /* 0xffffffff000a7802 */ /* 0x000fe40000000f00 */
[----:B---3--:R-:W-:-:S04]  /*2b420*/  ISETP.GE.U32.AND P1, PT, R19, UR4, PT ;  /* 0x0000000413007c0c */ /* 0x008fc8000bf26070 */
[----:B----4-:R-:W-:-:S13]  /*2b430*/  ISETP.GE.U32.AND.EX P1, PT, R163, UR5, PT, P1 ;  /* 0x00000005a3007c0c */ /* 0x010fda000bf26110 */
[----:B------:R-:W-:Y:S05]  /*2b440*/  @P1 BRA `(.L_x_235) ;  /* 0x0000000400341947 */ /* 0x000fea0003800000 */
[----:B------:R-:W3:Y:S01]  /*2b450*/  LDC.64 R14, c[0x0][0x8d0] ;  /* 0x00023400ff0e7b82 */ /* 0x000ee20000000a00 */
[----:B------:R-:W-:Y:S01]  /*2b460*/  IMAD.MOV.U32 R12, RZ, RZ, R19 ;  /* 0x000000ffff0c7224 */ /* 0x000fe200078e0013 */
[----:B------:R-:W-:-:S06]  /*2b470*/  MOV R13, R163 ;  /* 0x000000a3000d7202 */ /* 0x000fcc0000000f00 */
[----:B------:R-:W4:Y:S08]  /*2b480*/  LDC R18, c[0x0][0x8d8] ;  /* 0x00023600ff127b82 */ /* 0x000f300000000800 */
[----:B-1----:R-:W1:Y:S01]  /*2b490*/  LDC.64 R20, c[0x0][0x8c8] ;  /* 0x00023200ff147b82 */ /* 0x002e620000000a00 */
        /* <DEDUP_REMOVED lines=13> */
.L_x_236:
[----:B------:R-:W1:Y:S01]  /*2b570*/  LDC.64 R24, c[0x0][0x8e8] ;  /* 0x00023a00ff187b82 */ /* 0x000e620000000a00 */
[-CC-:B------:R-:W-:Y:S02]  /*2b580*/  SHF.R.U64 R17, R12, R18.reuse, R13.reuse ;  /* 0x000000120c117219 */ /* 0x180fe4000000120d */
[----:B------:R-:W-:Y:S02]  /*2b590*/  SHF.R.U32.HI R2, RZ, R18, R13 ;  /* 0x00000012ff027219 */ /* 0x000fe4000001160d */
[----:B------:R-:W-:-:S03]  /*2b5a0*/  IADD3 R11, P1, RZ, -R17, RZ ;  /* 0x80000011ff0b7210 */ /* 0x000fc60007f3e0ff */
[----:B------:R-:W3:Y:S01]  /*2b5b0*/  LDC R12, c[0x0][0x8c0] ;  /* 0x00023000ff0c7b82 */ /* 0x000ee20000000800 */
[----:B------:R-:W-:Y:S01]  /*2b5c0*/  IADD3.X R3, RZ, ~R2, RZ, P1, !PT ;  /* 0x80000002ff037210 */ /* 0x000fe20000ffe4ff */
[----:B------:R-:W-:-:S04]  /*2b5d0*/  IMAD.MOV.U32 R2, RZ, RZ, R19 ;  /* 0x000000ffff027224 */ /* 0x000fc800078e0013 */
[-C--:B------:R-:W-:Y:S01]  /*2b5e0*/  IMAD R10, R3, R20.reuse, RZ ;  /* 0x00000014030a7224 */ /* 0x080fe200078e02ff */
[----:B------:R-:W-:Y:S01]  /*2b5f0*/  MOV R3, R163 ;  /* 0x000000a300037202 */ /* 0x000fe20000000f00 */
[----:B------:R-:W4:Y:S02]  /*2b600*/  LDC R18, c[0x0][0x8b0] ;  /* 0x00022c00ff127b82 */ /* 0x000f240000000800 */
[----:B------:R-:W-:-:S06]  /*2b610*/  IMAD.WIDE.U32 R2, R11, R20, R2 ;  /* 0x000000140b027225 */ /* 0x000fcc00078e0002 */
        /* <DEDUP_REMOVED lines=11> */
[----:B------:R-:W-:Y:S02]  /*2b6d0*/  SHF.R.U32.HI R2, RZ, R18, R3 ;  /* 0x00000012ff027219 */ /* 0x000fe40000011603 */
[----:B------:R-:W-:-:S03]  /*2b6e0*/  MOV R18, 0x1 ;  /* 0x0000000100127802 */ /* 0x000fc60000000f00 */
[----:B------:R-:W4:Y:S01]  /*2b6f0*/  LDC R26, c[0x0][0x8e0] ;  /* 0x00023800ff1a7b82 */ /* 0x000f220000000800 */
[-C--:B-----5:R-:W-:Y:S02]  /*2b700*/  SHF.L.U32 R10, R10, R23.reuse, RZ ;  /* 0x000000170a0a7219 */ /* 0x0a0fe400000006ff */
[-CC-:B------:R-:W-:Y:S02]  /*2b710*/  SHF.R.U64 R21, R19, R23.reuse, R2.reuse ;  /* 0x0000001713157219 */ /* 0x180fe40000001202 */
[----:B------:R-:W-:Y:S02]  /*2b720*/  SHF.R.U32.HI R3, RZ, R23, R2 ;  /* 0x00000017ff037219 */ /* 0x000fe40000011602 */
[----:B------:R-:W-:Y:S01]  /*2b730*/  LOP3.LUT R28, RZ, R10, RZ, 0x33, !PT ;  /* 0x0000000aff1c7212 */ /* 0x000fe200078e33ff */
[----:B------:R-:W1:Y:S01]  /*2b740*/  LDC R27, c[0x0][0x8b8] ;  /* 0x00022e00ff1b7b82 */ /* 0x000e620000000800 */
[----:B------:R-:W-:Y:S01]  /*2b750*/  MOV R2, R21 ;  /* 0x0000001500027202 */ /* 0x000fe20000000f00 */
[----:B------:R-:W-:Y:S06]  /*2b760*/  @!P1 BRA `(.L_x_237) ;  /* 0x0000000000289947 */ /* 0x000fec0003800000 */
[----:B------:R-:W5:Y:S02]  /*2b770*/  LDC R2, c[0x0][0x8f4] ;  /* 0x00023d00ff027b82 */ /* 0x000f640000000800 */
[----:B-----5:R-:W-:-:S05]  /*2b780*/  IADD3 R13, P1, R21, R2, RZ ;  /* 0x00000002150d7210 */ /* 0x020fca0007f3e0ff */
        /* <DEDUP_REMOVED lines=8> */
.L_x_237:
[----:B------:R-:W5:Y:S01]  /*2b810*/  LDC R10, c[0x0][0x904] ;  /* 0x00024100ff0a7b82 */ /* 0x000f620000000800 */
[----:B---3--:R-:W-:Y:S01]  /*2b820*/  SHF.R.U64 R3, R2, R22, R3 ;  /* 0x0000001602037219 */ /* 0x008fe20000001203 */
[----:B-1----:R-:W-:Y:S01]  /*2b830*/  VIADD R11, R20, 0xffffffff ;  /* 0xffffffff140b7836 */ /* 0x002fe20000000000 */
[----:B------:R-:W-:Y:S02]  /*2b840*/  SHF.L.U32 R5, R18, R23, RZ ;  /* 0x0000001712057219 */ /* 0x000fe400000006ff */
[----:B------:R-:W-:Y:S02]  /*2b850*/  LOP3.LUT R2, R19, R28, RZ, 0xc0, !PT ;  /* 0x0000001c13027212 */ /* 0x000fe400078ec0ff */
[----:B------:R-:W-:Y:S02]  /*2b860*/  LOP3.LUT R14, R14, R11, RZ, 0xc0, !PT ;  /* 0x0000000b0e0e7212 */ /* 0x000fe400078ec0ff */
[----:B------:R-:W-:Y:S01]  /*2b870*/  MOV R11, 0x1 ;  /* 0x00000001000b7802 */ /* 0x000fe20000000f00 */
[----:B------:R-:W-:Y:S01]  /*2b880*/  IMAD R5, R5, R3, R2 ;  /* 0x0000000305057224 */ /* 0x000fe200078e0202 */
[----:B-----5:R-:W-:-:S02]  /*2b890*/  ISETP.NE.AND P1, PT, R10, 0x1, PT ;  /* 0x000000010a00780c */ /* 0x020fc40003f25270 */
[----:B------:R-:W-:-:S05]  /*2b8a0*/  IADD3 R10, -R3, RZ, RZ ;  /* 0x000000ff030a7210 */ /* 0x000fca0007ffe1ff */
[----:B----4-:R-:W-:Y:S02]  /*2b8b0*/  IMAD R3, R10, R26, R21 ;  /* 0x0000001a0a037224 */ /* 0x010fe400078e0215 */
[----:B------:R-:W-:-:S04]  /*2b8c0*/  IMAD.MOV.U32 R10, RZ, RZ, R17 ;  /* 0x000000ffff0a7224 */ /* 0x000fc800078e0011 */
[----:B------:R-:W-:-:S04]  /*2b8d0*/  @P1 IMAD R8, R9, R16, R4 ;  /* 0x0000001009081224 */ /* 0x000fc800078e0204 */
[----:B------:R-:W-:Y:S02]  /*2b8e0*/  IMAD R2, R5, R27, R8 ;  /* 0x0000001b05027224 */ /* 0x000fe400078e0208 */
[----:B------:R-:W-:-:S05]  /*2b8f0*/  IMAD R5, R3, R20, R14 ;  /* 0x0000001403057224 */ /* 0x000fca00078e020e */
[----:B------:R-:W-:Y:S02]  /*2b900*/  SEL R3, R5, R2, !P1 ;  /* 0x0000000205037207 */ /* 0x000fe40004800000 */
[----:B------:R-:W-:-:S07]  /*2b910*/  SEL R2, R2, R5, !P1 ;  /* 0x0000000502027207 */ /* 0x000fce0004800000 */
.L_x_235:
[----:B------:R-:W-:-:S08]  /*2b920*/  NOP ;  /* 0x0000000000007918 */ /* 0x000fd00000000000 */
[----:B-1----:R-:W1:-:S00]  /*2b930*/  USETMAXREG.DEALLOC.CTAPOOL 0x18 ;  /* 0x00000018000079c8 */ /* 0x002e4000080e0500 */
[----:B-1----:R-:W-:-:S13]  /*2b940*/  ISETP.NE.AND P1, PT, R0, 0x1, PT ;  /* 0x000000010000780c */ /* 0x002fda0003f25270 */
[----:B------:R-:W-:Y:S05]  /*2b950*/  @!P1 BRA `(.L_x_14) ;  /* 0x0000003400049947 */ /* 0x000fea0003800000 */
[----:B------:R-:W-:Y:S05]  /*2b960*/  @!P4 BRA `(.L_x_238) ;  /* 0x000000240020c947 */ /* 0x000fea0003800000 */
[----:B------:R-:W-:-:S13]  /*2b970*/  ISETP.NE.OR P0, PT, R0, 0x2, P0 ;  /* 0x000000020000780c */ /* 0x000fda0000705670 */
[----:B------:R-:W-:Y:S05]  /*2b980*/  @P0 BRA `(.L_x_14) ;  /* 0x0000003000f80947 */ /* 0x000fea0003800000 */
[----:B------:R-:W-:-:S13]  /*2b990*/  LOP3.LUT P1, RZ, R11, 0xff, RZ, 0xc0, !PT ;  /* 0x000000ff0bff7812 */ /* 0x000fda000782c0ff */
[----:B------:R-:W-:Y:S05]  /*2b9a0*/  @!P1 BRA `(.L_x_239) ;  /* 0x0000000000189947 */ /* 0x000fea0003800000 */
[----:B------:R-:W-:Y:S01]  /*2b9b0*/  UMOV UR4, 0x400 ;  /* 0x0000040000047882 */ /* 0x000fe20000000000 */
[----:B------:R-:W-:Y:S01]  /*2b9c0*/  MOV R0, RZ ;  /* 0x000000ff00007202 */ /* 0x000fe20000000f00 */
[----:B--2---:R-:W-:-:S03]  /*2b9d0*/  ULEA UR4, UR37, UR4, 0x18 ;  /* 0x0000000425047291 */ /* 0x004fc6000f8ec03f */
[----:B------:R-:W-:-:S06]  /*2b9e0*/  SHF.L.U32 R0, R0, 0x1f, RZ ;  /* 0x0000001f00007819 */ /* 0x000fcc00000006ff */
[----:B------:R-:W1:Y:S02]  /*2b9f0*/  SYNCS.PHASECHK.TRANS64.TRYWAIT P0, [UR4+0x78], R0 ;  /* 0x00007800ff0075a7 */ /* 0x000e640008000144 */
[----:B-1----:R-:W-:Y:S05]  /*2ba00*/  @!P0 BRA `(.L_x_240) ;  /* 0x0000003800508947 */ /* 0x002fea0003800000 */
.L_x_239:
[----:B-1----:R-:W-:Y:S01]  /*2ba10*/  PRMT R0, RZ, 0x7610, R0 ;  /* 0x00007610ff007816 */ /* 0x002fe20000000000 */
[----:B------:R-:W-:Y:S06]  /*2ba20*/  @P3 BRA `(.L_x_241) ;  /* 0x0000000000243947 */ /* 0x000fec0003800000 */
[----:B------:R-:W-:Y:S02]  /*2ba30*/  ULDC.64 UR4, c[0x0][0x588] ;  /* 0x0001620000047ab9 */ /* 0x000fe40000000a00 */
[----:B------:R-:W-:-:S04]  /*2ba40*/  ISETP.NE.U32.AND P0, PT, RZ, UR4, PT ;  /* 0x00000004ff007c0c */ /* 0x000fc8000bf05070 */
[----:B------:R-:W-:-:S13]  /*2ba50*/  ISETP.NE.AND.EX P0, PT, RZ, UR5, PT, P0 ;  /* 0x00000005ff007c0c */ /* 0x000fda000bf05300 */
[----:B------:R-:W-:Y:S05]  /*2ba60*/  @!P0 BRA `(.L_x_242) ;  /* 0x00000000000c8947 */ /* 0x000fea0003800000 */
[----:B------:R1:W5:Y:S01]  /*2ba70*/  LDG.E R6, desc[UR54][R6.64] ;  /* 0x0000003606067981 */ /* 0x000362000c1e1900 */
[----:B------:R-:W-:Y:S01]  /*2ba80*/  MOV R0, 0x1 ;  /* 0x0000000100007802 */ /* 0x000fe20000000f00 */
[----:B------:R-:W-:Y:S06]  /*2ba90*/  BRA `(.L_x_241) ;  /* 0x0000000000087947 */ /* 0x000fec0003800000 */
.L_x_242:
[----:B------:R-:W3:Y:S01]  /*2baa0*/  LDC R6, c[0x0][0x580] ;  /* 0x00016000ff067b82 */ /* 0x000ee20000000800 */
[----:B------:R-:W-:-:S07]  /*2bab0*/  IMAD.MOV.U32 R0, RZ, RZ, 0x1 ;  /* 0x00000001ff007424 */ /* 0x000fce00078e00ff */
.L_x_241:
[----:B------:R-:W-:Y:S05]  /*2bac0*/  @!P1 BRA `(.L_x_243) ;  /* 0x00000020004c9947 */ /* 0x000fea0003800000 */
[----:B------:R-:W4:Y:S01]  /*2bad0*/  LDL R5, [R1+0x214] ;  /* 0x0002140001057983 */ /* 0x000f220000100800 */
[----:B------:R-:W1:Y:S01]  /*2bae0*/  LDC R17, c[0x0][0x900] ;  /* 0x00024000ff117b82 */ /* 0x000e620000000800 */
[----:B------:R-:W-:Y:S01]  /*2baf0*/  MOV R4, 0xffffffff ;  /* 0xffffffff00047802 */ /* 0x000fe20000000f00 */
[----:B------:R-:W-:Y:S01]  /*2bb00*/  ULDC.64 UR30, c[0x0][0x198] ;  /* 0x00006600001e7ab9 */ /* 0x000fe20000000a00 */
[----:B------:R-:W-:Y:S01]  /*2bb10*/  MOV R8, 0x1 ;  /* 0x0000000100087802 */ /* 0x000fe20000000f00 */
[----:B------:R-:W-:Y:S01]  /*2bb20*/  ULDC.64 UR6, c[0x0][0x588] ;  /* 0x0001620000067ab9 */ /* 0x000fe20000000a00 */
[----:B------:R-:W-:Y:S01]  /*2bb30*/  ULDC.64 UR4, c[0x0][0x8f8] ;  /* 0x00023e0000047ab9 */ /* 0x000fe20000000a00 */
[----:B------:R-:W-:Y:S02]  /*2bb40*/  ULDC.64 UR14, c[0x0][0x590] ;  /* 0x00016400000e7ab9 */ /* 0x000fe40000000a00 */
[----:B------:R-:W2:Y:S01]  /*2bb50*/  LDC R18, c[0x0][0x8a8] ;  /* 0x00022a00ff127b82 */ /* 0x000ea20000000800 */
[----:B-1----:R-:W-:-:S02]  /*2bb60*/  SHF.L.U32 R4, R4, R17, RZ ;  /* 0x0000001104047219 */ /* 0x002fc400000006ff */
[----:B------:R-:W-:Y:S02]  /*2bb70*/  SHF.L.U32 R17, R8, R17, RZ ;  /* 0x0000001108117219 */ /* 0x000fe400000006ff */
[----:B------:R-:W-:Y:S01]  /*2bb80*/  LOP3.LUT R14, RZ, R4, RZ, 0x33, !PT ;  /* 0x00000004ff0e7212 */ /* 0x000fe200078e33ff */
[----:B--2---:R-:W-:Y:S01]  /*2bb90*/  VIADD R18, R18, 0xffffffff ;  /* 0xffffffff12127836 */ /* 0x004fe20000000000 */
[----:B----4-:R-:W-:-:S07]  /*2bba0*/  LOP3.LUT R16, R5, 0x2, RZ, 0xfc, !PT ;  /* 0x0000000205107812 */ /* 0x010fce00078efcff */
.L_x_347:
[----:B------:R-:W-:Y:S02]  /*2bbb0*/  ISETP.NE.U32.AND P0, PT, RZ, UR14, PT ;  /* 0x0000000eff007c0c */ /* 0x000fe4000bf05070 */
[----:B------:R-:W-:Y:S02]  /*2bbc0*/  R2UR UR51, R2 ;  /* 0x00000000023372ca */ /* 0x000fe400000e0000 */
[----:B------:R-:W-:Y:S02]  /*2bbd0*/  R2UR UR50, R3 ;  /* 0x00000000033272ca */ /* 0x000fe400000e0000 */
[----:B------:R-:W-:-:S09]  /*2bbe0*/  ISETP.NE.AND.EX P0, PT, RZ, UR15, PT, P0 ;  /* 0x0000000fff007c0c */ /* 0x000fd2000bf05300 */
[----:B------:R-:W-:Y:S02]  /*2bbf0*/  USHF.L.U32 UR51, UR51, 0x8, URZ ;  /* 0x0000000833337899 */ /* 0x000fe4000800063f */
[----:B------:R-:W-:Y:S02]  /*2bc00*/  USHF.L.U32 UR50, UR50, 0x8, URZ ;  /* 0x0000000832327899 */ /* 0x000fe4000800063f */
[----:B------:R-:W-:Y:S10]  /*2bc10*/  @!P0 BRA `(.L_x_244) ;  /* 0x00000000002c8947 */ /* 0x000ff40003800000 */
[----:B------:R-:W-:-:S04]  /*2bc20*/  ISETP.NE.U32.AND P1, PT, RZ, UR6, PT ;  /* 0x00000006ff007c0c */ /* 0x000fc8000bf25070 */
[----:B------:R-:W-:-:S13]  /*2bc30*/  ISETP.NE.AND.EX P1, PT, RZ, UR7, PT, P1 ;  /* 0x00000007ff007c0c */ /* 0x000fda000bf25310 */
[----:B------:R-:W-:Y:S05]  /*2bc40*/  @!P1 BRA `(.L_x_245) ;  /* 0x0000000000189947 */ /* 0x000fea0003800000 */
[----:B------:R-:W1:Y:S01]  /*2bc50*/  LDC.64 R2, c[0x0][0x588] ;  /* 0x00016200ff027b82 */ /* 0x000e620000000a00 */
[----:B------:R-:W-:-:S04]  /*2bc60*/  IMAD R5, R10, UR14, RZ ;  /* 0x0000000e0a057c24 */ /* 0x000fc8000f8e02ff */
[----:B-1----:R-:W-:-:S05]  /*2bc70*/  IMAD.WIDE R2, R5, 0x4, R2 ;  /* 0x0000000405027825 */ /* 0x002fca00078e0202 */
[----:B---3-5:R2:W5:Y:S01]  /*2bc80*/  LDG.E R6, desc[UR54][R2.64] ;  /* 0x0000003602067981 */ /* 0x028562000c1e1900 */
[----:B------:R-:W-:Y:S01]  /*2bc90*/  MOV R0, 0x1 ;  /* 0x0000000100007802 */ /* 0x000fe20000000f00 */
[----:B------:R-:W-:Y:S06]  /*2bca0*/  BRA `(.L_x_244) ;  /* 0x0000000000087947 */ /* 0x000fec0003800000 */
.L_x_245:
[----:B---3-5:R-:W1:Y:S01]  /*2bcb0*/  LDC R6, c[0x0][0x580] ;  /* 0x00016000ff067b82 */ /* 0x028e620000000800 */
[----:B------:R-:W-:-:S07]  /*2bcc0*/  MOV R0, 0x1 ;  /* 0x0000000100007802 */ /* 0x000fce0000000f00 */
.L_x_244:
[----:B------:R-:W-:Y:S05]  /*2bcd0*/  @!P0 BRA `(.L_x_246) ;  /* 0x00000000001c8947 */ /* 0x000fea0003800000 */
[----:B------:R-:W-:-:S13]  /*2bce0*/  LOP3.LUT P2, RZ, R0, 0xff, RZ, 0xc0, !PT ;  /* 0x000000ff00ff7812 */ /* 0x000fda000784c0ff */
[----:B--2---:R-:W2:Y:S02]  /*2bcf0*/  @!P2 LDC.64 R2, c[0x0][0x588] ;  /* 0x00016200ff02ab82 */ /* 0x004ea40000000a00 */
[----:B--2---:R-:W-:-:S04]  /*2bd00*/  @!P2 ISETP.NE.U32.AND P0, PT, R2, RZ, PT ;  /* 0x000000ff0200a20c */ /* 0x004fc80003f05070 */
[----:B------:R-:W-:Y:S02]  /*2bd10*/  @!P2 ISETP.NE.AND.EX P1, PT, R3, RZ, PT, P0 ;  /* 0x000000ff0300a20c */ /* 0x000fe40003f25300 */
[----:B-1-3-5:R-:W-:Y:S02]  /*2bd20*/  @P2 FSETP.EQ.AND P0, PT, R6, RZ, PT ;  /* 0x000000ff0600220b */ /* 0x02afe40003f02000 */
[----:B------:R-:W-:Y:S01]  /*2bd30*/  @!P2 PLOP3.LUT P0, PT, P1, PT, PT, 0x8, 0x0 ;  /* 0x000000000000a81c */ /* 0x000fe20000f0e170 */
[----:B------:R-:W-:-:S12]  /*2bd40*/  BRA `(.L_x_247) ;  /* 0x0000000000047947 */ /* 0x000fd80003800000 */
.L_x_246:
[----:B-1-3-5:R-:W-:-:S13]  /*2bd50*/  FSETP.EQ.AND P0, PT, R6, RZ, PT ;  /* 0x000000ff0600720b */ /* 0x02afda0003f02000 */
.L_x_247:
[----:B------:R-:W-:Y:S02]  /*2bd60*/  ISETP.NE.AND P2, PT, R16, 0x3, PT ;  /* 0x000000031000780c */ /* 0x000fe40003f45270 */
[----:B------:R-:W-:-:S04]  /*2bd70*/  ELECT P1, URZ, PT ;  /* 0x00000000003f782f */ /* 0x000fc80003820000 */
[----:B------:R-:W-:-:S07]  /*2bd80*/  PLOP3.LUT P0, PT, P1, P0, PT, 0x20, 0x0 ;  /* 0x000000000000781c */ /* 0x000fce0000f00470 */
[----:B------:R-:W-:Y:S06]  /*2bd90*/  @!P2 BRA `(.L_x_248) ;  /* 0x000000000004a947 */ /* 0x000fec0003800000 */
[----:B------:R-:W-:Y:S01]  /*2bda0*/  BPT.TRAP 0x1 ;  /* 0x000000040000795c */ /* 0x000fe20000300000 */
.L_x_248:
[----:B------:R-:W1:Y:S01]  /*2bdb0*/  S2UR UR37, SR_CgaCtaId ;  /* 0x00000000002579c3 */ /* 0x000e620000008800 */
[----:B------:R-:W-:Y:S01]  /*2bdc0*/  UMOV UR13, 0x400 ;  /* 0x00000400000d7882 */ /* 0x000fe20000000000 */
[----:B--2---:R-:W-:-:S05]  /*2bdd0*/  IMAD.MOV.U32 R2, RZ, RZ, 0x1 ;  /* 0x00000001ff027424 */ /* 0x004fca00078e00ff */
[----:B------:R-:W-:Y:S01]  /*2bde0*/  SHF.L.U32 R2, R2, 0x1f, RZ ;  /* 0x0000001f02027819 */ /* 0x000fe200000006ff */
[----:B-1----:R-:W-:-:S09]  /*2bdf0*/  ULEA UR13, UR37, UR13, 0x18 ;  /* 0x0000000d250d7291 */ /* 0x002fd2000f8ec03f */
[----:B------:R-:W1:Y:S02]  /*2be00*/  SYNCS.PHASECHK.TRANS64.TRYWAIT P1, [UR13+0x50], R2 ;  /* 0x00005002ff0075a7 */ /* 0x000e64000802014d */
[----:B-1----:R-:W-:Y:S05]  /*2be10*/  @!P1 BRA `(.L_x_249) ;  /* 0x0000003400649947 */ /* 0x002fea0003800000 */
.L_x_389:
[----:B------:R-:W-:Y:S04]  /*2be20*/  BSSY B0, `(.L_x_250) ;  /* 0x000000e000007945 */ /* 0x000fe80003800000 */
[----:B------:R-:W-:Y:S05]  /*2be30*/  @!P0 BRA `(.L_x_251) ;  /* 0x0000000000308947 */ /* 0x000fea0003800000 */
[----:B------:R-:W-:Y:S01]  /*2be40*/  R2UR UR52, R10 ;  /* 0x000000000a3472ca */ /* 0x000fe200000e0000 */
[----:B------:R-:W-:Y:S02]  /*2be50*/  UIADD3 UR8, UP0, UR30, 0x3f0, URZ ;  /* 0x000003f01e087890 */ /* 0x000fe4000ff1e03f */
[----:B------:R-:W-:Y:S02]  /*2be60*/  UIADD3 UR48, UR13, 0x200, URZ ;  /* 0x000002000d307890 */ /* 0x000fe4000fffe03f */
[----:B------:R-:W-:Y:S02]  /*2be70*/  UIADD3 UR49, UR13, 0x30, URZ ;  /* 0x000000300d317890 */ /* 0x000fe4000fffe03f */
[----:B------:R-:W-:Y:S01]  /*2be80*/  UIADD3.X UR9, URZ, UR31, URZ, UP0, !UPT ;  /* 0x0000001f3f097290 */ /* 0x000fe200087fe43f */
[----:B------:R-:W-:Y:S01]  /*2be90*/  UMOV UR10, 0x0 ;  /* 0x00000000000a7882 */ /* 0x000fe20000000000 */
[----:B------:R-:W-:-:S07]  /*2bea0*/  UMOV UR11, 0x10000000 ;  /* 0x10000000000b7882 */ /* 0x000fce0000000000 */
[----:B------:R2:W-:Y:S02]  /*2beb0*/  UTMALDG.3D [UR48], [UR8], desc[UR10] ;  /* 0x00000a30080075b4 */ /* 0x0005e40008011000 */
[----:B--2---:R-:W-:Y:S05]  /*2bec0*/  @!P2 BRA `(.L_x_252) ;  /* 0x000000000004a947 */ /* 0x004fea0003800000 */
[----:B------:R-:W-:Y:S01]  /*2bed0*/  BPT.TRAP 0x1 ;  /* 0x000000040000795c */ /* 0x000fe20000300000 */
.L_x_252:
[----:B-1----:R-:W1:Y:S02]  /*2bee0*/  LDC R3, c[0x0][0x800] ;  /* 0x00020000ff037b82 */ /* 0x002e640000000800 */
[----:B-1----:R2:W-:Y:S02]  /*2bef0*/  SYNCS.ARRIVE.TRANS64.RED.A0TR RZ, [UR13+0x30], R3 ;  /* 0x00003003ffff79a7 */ /* 0x0025e4000830040d */
.L_x_251:
[----:B------:R-:W-:Y:S05]  /*2bf00*/  BSYNC B0 ;  /* 0x0000000000007941 */ /* 0x000fea0003800000 */
.L_x_250:
[----:B------:R-:W-:Y:S05]  /*2bf10*/  @!P2 BRA `(.L_x_253) ;  /* 0x000000000004a947 */ /* 0x000fea0003800000 */
[----:B------:R-:W-:Y:S01]  /*2bf20*/  BPT.TRAP 0x1 ;  /* 0x000000040000795c */ /* 0x000fe20000300000 */
.L_x_253:
[----:B------:R-:W-:-:S04]  /*2bf30*/  UIADD3 UR41, UR13, 0x30, URZ ;  /* 0x000000300d297890 */ /* 0x000fc8000fffe03f */
[----:B------:R-:W-:-:S09]  /*2bf40*/  UPRMT UR29, UR37, 0x654, UR41 ;  /* 0x00000654251d7896 */ /* 0x000fd20008000029 */
[----:B------:R-:W-:Y:S01]  /*2bf50*/  SYNCS.ARRIVE.TRANS64.RED.A1T0 RZ, [UR29], RZ ;  /* 0x000000ffffff79a7 */ /* 0x000fe2000810041d */
[----:B------:R-:W-:Y:S05]  /*2bf60*/  @!P2 BRA `(.L_x_254) ;  /* 0x000000000004a947 */ /* 0x000fea0003800000 */
[----:B------:R-:W-:Y:S01]  /*2bf70*/  BPT.TRAP 0x1 ;  /* 0x000000040000795c */ /* 0x000fe20000300000 */
.L_x_254:
[----:B------:R-:W3:Y:S02]  /*2bf80*/  SYNCS.PHASECHK.TRANS64.TRYWAIT P1, [UR13+0x58], R2 ;  /* 0x00005802ff0075a7 */ /* 0x000ee4000802014d */
[----:B---3--:R-:W-:Y:S05]  /*2bf90*/  @!P1 BRA `(.L_x_255) ;  /* 0x00000034001c9947 */ /* 0x008fea0003800000 */
.L_x_390:
[----:B------:R-:W-:Y:S04]  /*2bfa0*/  BSSY B0, `(.L_x_256) ;  /* 0x0000010000007945 */ /* 0x000fe80003800000 */
[----:B------:R-:W-:Y:S05]  /*2bfb0*/  @!P0 BRA `(.L_x_257) ;  /* 0x0000000000388947 */ /* 0x000fea0003800000 */
[----:B------:R-:W-:Y:S01]  /*2bfc0*/  UIADD3 UR16, UP0, UR30, 0x3f0, URZ ;  /* 0x000003f01e107890 */ /* 0x000fe2000ff1e03f */
[----:B------:R-:W-:Y:S01]  /*2bfd0*/  R2UR UR12, R10 ;  /* 0x000000000a0c72ca */ /* 0x000fe200000e0000 */
[----:B------:R-:W-:Y:S02]  /*2bfe0*/  UIADD3 UR11, UR51, 0x80, URZ ;  /* 0x00000080330b7890 */ /* 0x000fe4000fffe03f */
[----:B------:R-:W-:Y:S02]  /*2bff0*/  UIADD3 UR8, UR13, 0x2200, URZ ;  /* 0x000022000d087890 */ /* 0x000fe4000fffe03f */
[----:B------:R-:W-:Y:S02]  /*2c000*/  UIADD3 UR9, UR13, 0x38, URZ ;  /* 0x000000380d097890 */ /* 0x000fe4000fffe03f */
[----:B------:R-:W-:Y:S01]  /*2c010*/  UIADD3.X UR17, URZ, UR31, URZ, UP0, !UPT ;  /* 0x0000001f3f117290 */ /* 0x000fe200087fe43f */
[----:B------:R-:W-:Y:S01]  /*2c020*/  UMOV UR18, 0x0 ;  /* 0x0000000000127882 */ /* 0x000fe20000000000 */
[----:B------:R-:W-:Y:S01]  /*2c030*/  UMOV UR19, 0x10000000 ;  /* 0x1000000000137882 */ /* 0x000fe20000000000 */
[----:B------:R-:W-:-:S06]  /*2c040*/  UMOV UR10, UR50 ;  /* 0x00000032000a7c82 */ /* 0x000fcc0008000000 */
[----:B------:R3:W-:Y:S02]  /*2c050*/  UTMALDG.3D [UR8], [UR16], desc[UR18] ;  /* 0x00001208100075b4 */ /* 0x0007e40008011000 */
[----:B---3--:R-:W-:Y:S05]  /*2c060*/  @!P2 BRA `(.L_x_258) ;  /* 0x000000000004a947 */ /* 0x008fea0003800000 */
[----:B------:R-:W-:Y:S01]  /*2c070*/  BPT.TRAP 0x1 ;  /* 0x000000040000795c */ /* 0x000fe20000300000 */
.L_x_258:
[----:B-12---:R-:W1:Y:S02]  /*2c080*/  LDC R3, c[0x0][0x800] ;  /* 0x00020000ff037b82 */ /* 0x006e640000000800 */
[----:B-1----:R3:W-:Y:S02]  /*2c090*/  SYNCS.ARRIVE.TRANS64.RED.A0TR RZ, [UR13+0x38], R3 ;  /* 0x00003803ffff79a7 */ /* 0x0027e4000830040d */
.L_x_257:
[----:B------:R-:W-:Y:S05]  /*2c0a0*/  BSYNC B0 ;  /* 0x0000000000007941 */ /* 0x000fea0003800000 */
.L_x_256:
[----:B------:R-:W-:Y:S05]  /*2c0b0*/  @!P2 BRA `(.L_x_259) ;  /* 0x000000000004a947 */ /* 0x000fea0003800000 */
[----:B------:R-:W-:Y:S01]  /*2c0c0*/  BPT.TRAP 0x1 ;  /* 0x000000040000795c */ /* 0x000fe20000300000 */
.L_x_259:
[----:B------:R-:W-:Y:S02]  /*2c0d0*/  UIADD3 UR33, UR13, 0x38, URZ ;  /* 0x000000380d217890 */ /* 0x000fe4000fffe03f */
[----:B------:R-:W-:Y:S02]  /*2c0e0*/  UIADD3 UR10, UR50, 0x20, URZ ;  /* 0x00000020320a7890 */ /* 0x000fe4000fffe03f */
[----:B------:R-:W-:-:S09]  /*2c0f0*/  UPRMT UR23, UR37, 0x654, UR33 ;  /* 0x0000065425177896 */ /* 0x000fd20008000021 */
[----:B------:R-:W-:Y:S01]  /*2c100*/  SYNCS.ARRIVE.TRANS64.RED.A1T0 RZ, [UR23], RZ ;  /* 0x000000ffffff79a7 */ /* 0x000fe20008100417 */
[----:B------:R-:W-:Y:S05]  /*2c110*/  @!P2 BRA `(.L_x_260) ;  /* 0x000000000004a947 */ /* 0x000fea0003800000 */
[----:B------:R-:W-:Y:S01]  /*2c120*/  BPT.TRAP 0x1 ;  /* 0x000000040000795c */ /* 0x000fe20000300000 */
.L_x_260:
[----:B------:R-:W4:Y:S02]  /*2c130*/  SYNCS.PHASECHK.TRANS64.TRYWAIT P1, [UR13+0x60], R2 ;  /* 0x00006002ff0075a7 */ /* 0x000f24000802014d */
[----:B----4-:R-:W-:Y:S05]  /*2c140*/  @!P1 BRA `(.L_x_261) ;  /* 0x0000003000c89947 */ /* 0x010fea0003800000 */
.L_x_391:
        /* <DEDUP_REMOVED lines=8> */
[----:B------:R-:W-:Y:S01]  /*2c1d0*/  UMOV UR19, 0x10000000 ;  /* 0x1000000000137882 */ /* 0x000fe20000000000 */
[----:B------:R-:W-:-:S06]  /*2c1e0*/  UMOV UR11, UR51 ;  /* 0x00000033000b7c82 */ /* 0x000fcc0008000000 */
[----:B------:R4:W-:Y:S02]  /*2c1f0*/  UTMALDG.3D [UR8], [UR16], desc[UR18] ;  /* 0x00001208100075b4 */ /* 0x0009e40008011000 */
[----:B----4-:R-:W-:Y:S05]  /*2c200*/  @!P2 BRA `(.L_x_264) ;  /* 0x000000000004a947 */ /* 0x010fea0003800000 */
[----:B------:R-:W-:Y:S01]  /*2c210*/  BPT.TRAP 0x1 ;  /* 0x000000040000795c */ /* 0x000fe20000300000 */
.L_x_264:
[----:B-123--:R-:W1:Y:S02]  /*2c220*/  LDC R3, c[0x0][0x800] ;  /* 0x00020000ff037b82 */ /* 0x00ee640000000800 */
[----:B-1----:R4:W-:Y:S02]  /*2c230*/  SYNCS.ARRIVE.TRANS64.RED.A0TR RZ, [UR13+0x40], R3 ;  /* 0x00004003ffff79a7 */ /* 0x0029e4000830040d */
.L_x_263:
[----:B------:R-:W-:Y:S05]  /*2c240*/  BSYNC B0 ;  /* 0x0000000000007941 */ /* 0x000fea0003800000 */
.L_x_262:
[----:B------:R-:W-:Y:S05]  /*2c250*/  @!P2 BRA `(.L_x_265) ;  /* 0x000000000004a947 */ /* 0x000fea0003800000 */
[----:B------:R-:W-:Y:S01]  /*2c260*/  BPT.TRAP 0x1 ;  /* 0x000000040000795c */ /* 0x000fe20000300000 */
.L_x_265:
[----:B------:R-:W-:-:S04]  /*2c270*/  UIADD3 UR25, UR13, 0x40, URZ ;  /* 0x000000400d197890 */ /* 0x000fc8000fffe03f */
[----:B------:R-:W-:-:S09]  /*2c280*/  UPRMT UR21, UR37, 0x654, UR25 ;  /* 0x0000065425157896 */ /* 0x000fd20008000019 */
[----:B------:R-:W-:Y:S01]  /*2c290*/  SYNCS.ARRIVE.TRANS64.RED.A1T0 RZ, [UR21], RZ ;  /* 0x000000ffffff79a7 */ /* 0x000fe20008100415 */
[----:B------:R-:W-:Y:S05]  /*2c2a0*/  @!P2 BRA `(.L_x_266) ;  /* 0x000000000004a947 */ /* 0x000fea0003800000 */
[----:B------:R-:W-:Y:S01]  /*2c2b0*/  BPT.TRAP 0x1 ;  /* 0x000000040000795c */ /* 0x000fe20000300000 */
.L_x_266:
[----:B------:R-:W5:Y:S02]  /*2c2c0*/  SYNCS.PHASECHK.TRANS64.TRYWAIT P1, [UR13+0x68], R2 ;  /* 0x00006802ff0075a7 */ /* 0x000f64000802014d */
[----:B-----5:R-:W-:Y:S05]  /*2c2d0*/  @!P1 BRA `(.L_x_267) ;  /* 0x00000030007c9947 */ /* 0x020fea0003800000 */
.L_x_392:
        /* <DEDUP_REMOVED lines=9> */
[----:B------:R-:W-:-:S07]  /*2c370*/  UMOV UR19, 0x10000000 ;  /* 0x1000000000137882 */ /* 0x000fce0000000000 */
[----:B------:R1:W-:Y:S02]  /*2c380*/  UTMALDG.3D [UR8], [UR16], desc[UR18] ;  /* 0x00001208100075b4 */ /* 0x0003e40008011000 */
[----:B-1----:R-:W-:Y:S05]  /*2c390*/  @!P2 BRA `(.L_x_270) ;  /* 0x000000000004a947 */ /* 0x002fea0003800000 */
[----:B------:R-:W-:Y:S01]  /*2c3a0*/  BPT.TRAP 0x1 ;  /* 0x000000040000795c */ /* 0x000fe20000300000 */
.L_x_270:
[----:B--234-:R-:W1:Y:S02]  /*2c3b0*/  LDC R3, c[0x0][0x800] ;  /* 0x00020000ff037b82 */ /* 0x01ce640000000800 */
[----:B-1----:R1:W-:Y:S02]  /*2c3c0*/  SYNCS.ARRIVE.TRANS64.RED.A0TR RZ, [UR13+0x48], R3 ;  /* 0x00004803ffff79a7 */ /* 0x0023e4000830040d */
.L_x_269:
[----:B------:R-:W-:Y:S05]  /*2c3d0*/  BSYNC B0 ;  /* 0x0000000000007941 */ /* 0x000fea0003800000 */
.L_x_268:
[----:B------:R-:W-:Y:S05]  /*2c3e0*/  @!P2 BRA `(.L_x_271) ;  /* 0x000000000004a947 */ /* 0x000fea0003800000 */
[----:B------:R-:W-:Y:S01]  /*2c3f0*/  BPT.TRAP 0x1 ;  /* 0x000000040000795c */ /* 0x000fe20000300000 */
.L_x_271:
[----:B------:R-:W-:Y:S02]  /*2c400*/  UIADD3 UR17, UR13, 0x48, URZ ;  /* 0x000000480d117890 */ /* 0x000fe4000fffe03f */
[----:B------:R-:W-:Y:S02]  /*2c410*/  UIADD3 UR42, UR50, 0x40, URZ ;  /* 0x00000040322a7890 */ /* 0x000fe4000fffe03f */
[----:B------:R-:W-:-:S09]  /*2c420*/  UPRMT UR22, UR37, 0x654, UR17 ;  /* 0x0000065425167896 */ /* 0x000fd20008000011 */
[----:B------:R-:W-:Y:S01]  /*2c430*/  SYNCS.ARRIVE.TRANS64.RED.A1T0 RZ, [UR22], RZ ;  /* 0x000000ffffff79a7 */ /* 0x000fe20008100416 */
[----:B------:R-:W-:Y:S05]  /*2c440*/  @!P2 BRA `(.L_x_272) ;  /* 0x000000000004a947 */ /* 0x000fea0003800000 */
[----:B------:R-:W-:Y:S01]  /*2c450*/  BPT.TRAP 0x1 ;  /* 0x000000040000795c */ /* 0x000fe20000300000 */
.L_x_272:
[----:B-1234-:R-:W-:-:S04]  /*2c460*/  SHF.L.U32 R3, RZ, 0x1f, RZ ;  /* 0x0000001fff037819 */ /* 0x01efc800000006ff */
[----:B------:R-:W1:Y:S02]  /*2c470*/  SYNCS.PHASECHK.TRANS64.TRYWAIT P1, [UR13+0x50], R3 ;  /* 0x00005003ff0075a7 */ /* 0x000e64000802014d */
[----:B-1----:R-:W-:Y:S05]  /*2c480*/  @!P1 BRA `(.L_x_273) ;  /* 0x0000003000289947 */ /* 0x002fea0003800000 */
.L_x_393:
[----:B------:R-:W-:Y:S04]  /*2c490*/  BSSY B0, `(.L_x_274) ;  /* 0x000000e000007945 */ /* 0x000fe80003800000 */
[----:B------:R-:W-:Y:S05]  /*2c4a0*/  @!P0 BRA `(.L_x_275) ;  /* 0x0000000000308947 */ /* 0x000fea0003800000 */
[----:B------:R-:W-:Y:S01]  /*2c4b0*/  R2UR UR44, R10 ;  /* 0x000000000a2c72ca */ /* 0x000fe200000e0000 */
[----:B------:R-:W-:Y:S02]  /*2c4c0*/  UIADD3 UR8, UP0, UR30, 0x3f0, URZ ;  /* 0x000003f01e087890 */ /* 0x000fe4000ff1e03f */
[----:B------:R-:W-:Y:S02]  /*2c4d0*/  UIADD3 UR40, UR13, 0x200, URZ ;  /* 0x000002000d287890 */ /* 0x000fe4000fffe03f */
[----:B------:R-:W-:Y:S01]  /*2c4e0*/  UIADD3.X UR9, URZ, UR31, URZ, UP0, !UPT ;  /* 0x0000001f3f097290 */ /* 0x000fe200087fe43f */
[----:B------:R-:W-:Y:S01]  /*2c4f0*/  UMOV UR10, 0x0 ;  /* 0x00000000000a7882 */ /* 0x000fe20000000000 */
[----:B------:R-:W-:Y:S01]  /*2c500*/  UMOV UR11, 0x10000000 ;  /* 0x10000000000b7882 */ /* 0x000fe20000000000 */
[----:B------:R-:W-:-:S06]  /*2c510*/  UMOV UR43, UR51 ;  /* 0x00000033002b7c82 */ /* 0x000fcc0008000000 */
[----:B------:R2:W-:Y:S02]  /*2c520*/  UTMALDG.3D [UR40], [UR8], desc[UR10] ;  /* 0x00000a28080075b4 */ /* 0x0005e40008011000 */
[----:B--2---:R-:W-:Y:S05]  /*2c530*/  @!P2 BRA `(.L_x_276) ;  /* 0x000000000004a947 */ /* 0x004fea0003800000 */
[----:B------:R-:W-:Y:S01]  /*2c540*/  BPT.TRAP 0x1 ;  /* 0x000000040000795c */ /* 0x000fe20000300000 */
.L_x_276:
[----:B-1----:R-:W1:Y:S02]  /*2c550*/  LDC R4, c[0x0][0x800] ;  /* 0x00020000ff047b82 */ /* 0x002e640000000800 */
[----:B-1----:R2:W-:Y:S02]  /*2c560*/  SYNCS.ARRIVE.TRANS64.RED.A0TR RZ, [UR13+0x30], R4 ;  /* 0x00003004ffff79a7 */ /* 0x0025e4000830040d */
.L_x_275:
[----:B------:R-:W-:Y:S05]  /*2c570*/  BSYNC B0 ;  /* 0x0000000000007941 */ /* 0x000fea0003800000 */
.L_x_274:
[----:B------:R-:W-:Y:S05]  /*2c580*/  @!P2 BRA `(.L_x_277) ;  /* 0x000000000004a947 */ /* 0x000fea0003800000 */
[----:B------:R-:W-:Y:S01]  /*2c590*/  BPT.TRAP 0x1 ;  /* 0x000000040000795c */ /* 0x000fe20000300000 */
.L_x_277:
[----:B------:R-:W-:Y:S01]  /*2c5a0*/  SYNCS.ARRIVE.TRANS64.RED.A1T0 RZ, [UR29], RZ ;  /* 0x000000ffffff79a7 */ /* 0x000fe2000810041d */
[----:B------:R-:W-:Y:S05]  /*2c5b0*/  @!P2 BRA `(.L_x_278) ;  /* 0x000000000004a947 */ /* 0x000fea0003800000 */
[----:B------:R-:W-:Y:S01]  /*2c5c0*/  BPT.TRAP 0x1 ;  /* 0x000000040000795c */ /* 0x000fe20000300000 */
.L_x_278:
[----:B------:R-:W3:Y:S02]  /*2c5d0*/  SYNCS.PHASECHK.TRANS64.TRYWAIT P1, [UR13+0x58], R3 ;  /* 0x00005803ff0075a7 */ /* 0x000ee4000802014d */
[----:B---3--:R-:W-:Y:S05]  /*2c5e0*/  @!P1 BRA `(.L_x_279) ;  /* 0x0000002c00e89947 */ /* 0x008fea0003800000 */
.L_x_394:
        /* <DEDUP_REMOVED lines=13> */
.L_x_282:
[----:B-12---:R-:W1:Y:S02]  /*2c6c0*/  LDC R4, c[0x0][0x800] ;  /* 0x00020000ff047b82 */ /* 0x006e640000000800 */
[----:B-1----:R3:W-:Y:S02]  /*2c6d0*/  SYNCS.ARRIVE.TRANS64.RED.A0TR RZ, [UR13+0x38], R4 ;  /* 0x00003804ffff79a7 */ /* 0x0027e4000830040d */
.L_x_281:
[----:B------:R-:W-:Y:S05]  /*2c6e0*/  BSYNC B0 ;  /* 0x0000000000007941 */ /* 0x000fea0003800000 */
.L_x_280:
[----:B------:R-:W-:Y:S05]  /*2c6f0*/  @!P2 BRA `(.L_x_283) ;  /* 0x000000000004a947 */ /* 0x000fea0003800000 */
[----:B------:R-:W-:Y:S01]  /*2c700*/  BPT.TRAP 0x1 ;  /* 0x000000040000795c */ /* 0x000fe20000300000 */
.L_x_283:
[----:B------:R-:W-:Y:S01]  /*2c710*/  SYNCS.ARRIVE.TRANS64.RED.A1T0 RZ, [UR23], RZ ;  /* 0x000000ffffff79a7 */ /* 0x000fe20008100417 */
[----:B------:R-:W-:Y:S01]  /*2c720*/  UIADD3 UR26, UR50, 0x60, URZ ;  /* 0x00000060321a7890 */ /* 0x000fe2000fffe03f */
[----:B------:R-:W-:Y:S11]  /*2c730*/  @!P2 BRA `(.L_x_284) ;  /* 0x000000000004a947 */ /* 0x000ff60003800000 */
[----:B------:R-:W-:Y:S01]  /*2c740*/  BPT.TRAP 0x1 ;  /* 0x000000040000795c */ /* 0x000fe20000300000 */
.L_x_284:
[----:B------:R-:W4:Y:S02]  /*2c750*/  SYNCS.PHASECHK.TRANS64.TRYWAIT P1, [UR13+0x60], R3 ;  /* 0x00006003ff0075a7 */ /* 0x000f24000802014d */
[----:B----4-:R-:W-:Y:S05]  /*2c760*/  @!P1 BRA `(.L_x_285) ;  /* 0x0000002c00a09947 */ /* 0x010fea0003800000 */
.L_x_395:
        /* <DEDUP_REMOVED lines=12> */
.L_x_288:
[----:B-123--:R-:W1:Y:S02]  /*2c830*/  LDC R4, c[0x0][0x800] ;  /* 0x00020000ff047b82 */ /* 0x00ee640000000800 */
[----:B-1----:R4:W-:Y:S02]  /*2c840*/  SYNCS.ARRIVE.TRANS64.RED.A0TR RZ, [UR13+0x40], R4 ;  /* 0x00004004ffff79a7 */ /* 0x0029e4000830040d */
.L_x_287:
[----:B------:R-:W-:Y:S05]  /*2c850*/  BSYNC B0 ;  /* 0x0000000000007941 */ /* 0x000fea0003800000 */
.L_x_286:
[----:B------:R-:W-:Y:S05]  /*2c860*/  @!P2 BRA `(.L_x_289) ;  /* 0x000000000004a947 */ /* 0x000fea0003800000 */
[----:B------:R-:W-:Y:S01]  /*2c870*/  BPT.TRAP 0x1 ;  /* 0x000000040000795c */ /* 0x000fe20000300000 */
.L_x_289:
[----:B------:R-:W-:Y:S01]  /*2c880*/  SYNCS.ARRIVE.TRANS64.RED.A1T0 RZ, [UR21], RZ ;  /* 0x000000ffffff79a7 */ /* 0x000fe20008100415 */
[----:B------:R-:W-:Y:S05]  /*2c890*/  @!P2 BRA `(.L_x_290) ;  /* 0x000000000004a947 */ /* 0x000fea0003800000 */
[----:B------:R-:W-:Y:S01]  /*2c8a0*/  BPT.TRAP 0x1 ;  /* 0x000000040000795c */ /* 0x000fe20000300000 */
.L_x_290:
[----:B------:R-:W5:Y:S02]  /*2c8b0*/  SYNCS.PHASECHK.TRANS64.TRYWAIT P1, [UR13+0x68], R3 ;  /* 0x00006803ff0075a7 */ /* 0x000f64000802014d */
[----:B-----5:R-:W-:Y:S05]  /*2c8c0*/  @!P1 BRA `(.L_x_291) ;  /* 0x0000002c00609947 */ /* 0x020fea0003800000 */
.L_x_396:
        /* <DEDUP_REMOVED lines=11> */
[----:B-1----:R-:W-:Y:S05]  /*2c980*/  @!P2 BRA `(.L_x_294) ;  /* 0x000000000004a947 */ /* 0x002fea0003800000 */
[----:B------:R-:W-:Y:S01]  /*2c990*/  BPT.TRAP 0x1 ;  /* 0x000000040000795c */ /* 0x000fe20000300000 */
.L_x_294:
[----:B--234-:R-:W1:Y:S02]  /*2c9a0*/  LDC R4, c[0x0][0x800] ;  /* 0x00020000ff047b82 */ /* 0x01ce640000000800 */
[----:B-1----:R1:W-:Y:S02]  /*2c9b0*/  SYNCS.ARRIVE.TRANS64.RED.A0TR RZ, [UR13+0x48], R4 ;  /* 0x00004804ffff79a7 */ /* 0x0023e4000830040d */
.L_x_293:
[----:B------:R-:W-:Y:S05]  /*2c9c0*/  BSYNC B0 ;  /* 0x0000000000007941 */ /* 0x000fea0003800000 */
.L_x_292:
[----:B------:R-:W-:Y:S05]  /*2c9d0*/  @!P2 BRA `(.L_x_295) ;  /* 0x000000000004a947 */ /* 0x000fea0003800000 */
[----:B------:R-:W-:Y:S01]  /*2c9e0*/  BPT.TRAP 0x1 ;  /* 0x000000040000795c */ /* 0x000fe20000300000 */
.L_x_295:
[----:B------:R-:W-:Y:S01]  /*2c9f0*/  SYNCS.ARRIVE.TRANS64.RED.A1T0 RZ, [UR22], RZ ;  /* 0x000000ffffff79a7 */ /* 0x000fe20008100416 */
[----:B------:R-:W-:Y:S01]  /*2ca00*/  UIADD3 UR10, UR50, 0x80, URZ ;  /* 0x00000080320a7890 */ /* 0x000fe2000fffe03f */
[----:B------:R-:W-:Y:S11]  /*2ca10*/  @!P2 BRA `(.L_x_296) ;  /* 0x000000000004a947 */ /* 0x000ff60003800000 */
[----:B------:R-:W-:Y:S01]  /*2ca20*/  BPT.TRAP 0x1 ;  /* 0x000000040000795c */ /* 0x000fe20000300000 */
.L_x_296:
[----:B------:R-:W5:Y:S02]  /*2ca30*/  SYNCS.PHASECHK.TRANS64.TRYWAIT P1, [UR13+0x50], R2 ;  /* 0x00005002ff0075a7 */ /* 0x000f64000802014d */
[----:B-----5:R-:W-:Y:S05]  /*2ca40*/  @!P1 BRA `(.L_x_297) ;  /* 0x0000002c00189947 */ /* 0x020fea0003800000 */
.L_x_397:
        /* <DEDUP_REMOVED lines=8> */
[----:B------:R-:W-:Y:S01]  /*2cad0*/  UMOV UR9, UR41 ;  /* 0x0000002900097c82 */ /* 0x000fe20008000000 */
[----:B------:R-:W-:-:S05]  /*2cae0*/  UMOV UR11, UR51 ;  /* 0x00000033000b7c82 */ /* 0x000fca0008000000 */
[----:B------:R1:W-:Y:S02]  /*2caf0*/  UTMALDG.3D [UR8], [UR18], desc[UR26] ;  /* 0x00001a08120075b4 */ /* 0x0003e40008011000 */
[----:B-1----:R-:W-:Y:S05]  /*2cb00*/  @!P2 BRA `(.L_x_300) ;  /* 0x000000000004a947 */ /* 0x002fea0003800000 */
[----:B------:R-:W-:Y:S01]  /*2cb10*/  BPT.TRAP 0x1 ;  /* 0x000000040000795c */ /* 0x000fe20000300000 */
.L_x_300:
[----:B--234-:R-:W1:Y:S02]  /*2cb20*/  LDC R4, c[0x0][0x800] ;  /* 0x00020000ff047b82 */ /* 0x01ce640000000800 */
[----:B-1----:R1:W-:Y:S02]  /*2cb30*/  SYNCS.ARRIVE.TRANS64.RED.A0TR RZ, [UR13+0x30], R4 ;  /* 0x00003004ffff79a7 */ /* 0x0023e4000830040d */
.L_x_299:
[----:B------:R-:W-:Y:S05]  /*2cb40*/  BSYNC B0 ;  /* 0x0000000000007941 */ /* 0x000fea0003800000 */
.L_x_298:
[----:B------:R-:W-:Y:S05]  /*2cb50*/  @!P2 BRA `(.L_x_301) ;  /* 0x000000000004a947 */ /* 0x000fea0003800000 */
[----:B------:R-:W-:Y:S01]  /*2cb60*/  BPT.TRAP 0x1 ;  /* 0x000000040000795c */ /* 0x000fe20000300000 */
.L_x_301:
[----:B------:R-:W-:Y:S01]  /*2cb70*/  SYNCS.ARRIVE.TRANS64.RED.A1T0 RZ, [UR29], RZ ;  /* 0x000000ffffff79a7 */ /* 0x000fe2000810041d */
[----:B------:R-:W-:Y:S05]  /*2cb80*/  @!P2 BRA `(.L_x_302) ;  /* 0x000000000004a947 */ /* 0x000fea0003800000 */
[----:B------:R-:W-:Y:S01]  /*2cb90*/  BPT.TRAP 0x1 ;  /* 0x000000040000795c */ /* 0x000fe20000300000 */
.L_x_302:
[----:B------:R-:W5:Y:S02]  /*2cba0*/  SYNCS.PHASECHK.TRANS64.TRYWAIT P1, [UR13+0x58], R2 ;  /* 0x00005802ff0075a7 */ /* 0x000f64000802014d */
[----:B-----5:R-:W-:Y:S05]  /*2cbb0*/  @!P1 BRA `(.L_x_303) ;  /* 0x0000002800d49947 */ /* 0x020fea0003800000 */
.L_x_398:
        /* <DEDUP_REMOVED lines=13> */
.L_x_306:
[----:B--234-:R-:W1:Y:S02]  /*2cc90*/  LDC R4, c[0x0][0x800] ;  /* 0x00020000ff047b82 */ /* 0x01ce640000000800 */
[----:B-1----:R1:W-:Y:S02]  /*2cca0*/  SYNCS.ARRIVE.TRANS64.RED.A0TR RZ, [UR13+0x38], R4 ;  /* 0x00003804ffff79a7 */ /* 0x0023e4000830040d */
.L_x_305:
[----:B------:R-:W-:Y:S05]  /*2ccb0*/  BSYNC B0 ;  /* 0x0000000000007941 */ /* 0x000fea0003800000 */
.L_x_304:
[----:B------:R-:W-:Y:S05]  /*2ccc0*/  @!P2 BRA `(.L_x_307) ;  /* 0x000000000004a947 */ /* 0x000fea0003800000 */
[----:B------:R-:W-:Y:S01]  /*2ccd0*/  BPT.TRAP 0x1 ;  /* 0x000000040000795c */ /* 0x000fe20000300000 */
.L_x_307:
[----:B------:R-:W-:Y:S01]  /*2cce0*/  SYNCS.ARRIVE.TRANS64.RED.A1T0 RZ, [UR23], RZ ;  /* 0x000000ffffff79a7 */ /* 0x000fe20008100417 */
[----:B------:R-:W-:Y:S01]  /*2ccf0*/  UIADD3 UR10, UR50, 0xa0, URZ ;  /* 0x000000a0320a7890 */ /* 0x000fe2000fffe03f */
[----:B------:R-:W-:Y:S11]  /*2cd00*/  @!P2 BRA `(.L_x_308) ;  /* 0x000000000004a947 */ /* 0x000ff60003800000 */
[----:B------:R-:W-:Y:S01]  /*2cd10*/  BPT.TRAP 0x1 ;  /* 0x000000040000795c */ /* 0x000fe20000300000 */
.L_x_308:
[----:B------:R-:W5:Y:S02]  /*2cd20*/  SYNCS.PHASECHK.TRANS64.TRYWAIT P1, [UR13+0x60], R2 ;  /* 0x00006002ff0075a7 */ /* 0x000f64000802014d */
[----:B-----5:R-:W-:Y:S05]  /*2cd30*/  @!P1 BRA `(.L_x_309) ;  /* 0x00000028008c9947 */ /* 0x020fea0003800000 */
.L_x_399:
        /* <DEDUP_REMOVED lines=13> */
.L_x_312:
[----:B--234-:R-:W1:Y:S02]  /*2ce10*/  LDC R4, c[0x0][0x800] ;  /* 0x00020000ff047b82 */ /* 0x01ce640000000800 */
[----:B-1----:R1:W-:Y:S02]  /*2ce20*/  SYNCS.ARRIVE.TRANS64.RED.A0TR RZ, [UR13+0x40], R4 ;  /* 0x00004004ffff79a7 */ /* 0x0023e4000830040d */
.L_x_311:
[----:B------:R-:W-:Y:S05]  /*2ce30*/  BSYNC B0 ;  /* 0x0000000000007941 */ /* 0x000fea0003800000 */
.L_x_310:
[----:B------:R-:W-:Y:S05]  /*2ce40*/  @!P2 BRA `(.L_x_313) ;  /* 0x000000000004a947 */ /* 0x000fea0003800000 */
[----:B------:R-:W-:Y:S01]  /*2ce50*/  BPT.TRAP 0x1 ;  /* 0x000000040000795c */ /* 0x000fe20000300000 */
.L_x_313:
[----:B------:R-:W-:Y:S01]  /*2ce60*/  SYNCS.ARRIVE.TRANS64.RED.A1T0 RZ, [UR21], RZ ;  /* 0x000000ffffff79a7 */ /* 0x000fe20008100415 */
[----:B------:R-:W-:Y:S05]  /*2ce70*/  @!P2 BRA `(.L_x_314) ;  /* 0x000000000004a947 */ /* 0x000fea0003800000 */
[----:B------:R-:W-:Y:S01]  /*2ce80*/  BPT.TRAP 0x1 ;  /* 0x000000040000795c */ /* 0x000fe20000300000 */
.L_x_314:
[----:B------:R-:W5:Y:S02]  /*2ce90*/  SYNCS.PHASECHK.TRANS64.TRYWAIT P1, [UR13+0x68], R2 ;  /* 0x00006802ff0075a7 */ /* 0x000f64000802014d */
[----:B-----5:R-:W-:Y:S05]  /*2cea0*/  @!P1 BRA `(.L_x_315) ;  /* 0x0000002800489947 */ /* 0x020fea0003800000 */
.L_x_400:
        /* <DEDUP_REMOVED lines=13> */
.L_x_318:
[----:B------:R-:W1:Y:S02]  /*2cf80*/  LDC R2, c[0x0][0x800] ;  /* 0x00020000ff027b82 */ /* 0x000e640000000800 */
[----:B-1----:R1:W-:Y:S02]  /*2cf90*/  SYNCS.ARRIVE.TRANS64.RED.A0TR RZ, [UR13+0x48], R2 ;  /* 0x00004802ffff79a7 */ /* 0x0023e4000830040d */
.L_x_317:
[----:B------:R-:W-:Y:S05]  /*2cfa0*/  BSYNC B0 ;  /* 0x0000000000007941 */ /* 0x000fea0003800000 */
.L_x_316:
[----:B------:R-:W-:Y:S05]  /*2cfb0*/  @!P2 BRA `(.L_x_319) ;  /* 0x000000000004a947 */ /* 0x000fea0003800000 */
[----:B------:R-:W-:Y:S01]  /*2cfc0*/  BPT.TRAP 0x1 ;  /* 0x000000040000795c */ /* 0x000fe20000300000 */
.L_x_319:
[----:B------:R-:W-:Y:S01]  /*2cfd0*/  SYNCS.ARRIVE.TRANS64.RED.A1T0 RZ, [UR22], RZ ;  /* 0x000000ffffff79a7 */ /* 0x000fe20008100416 */
[----:B------:R-:W-:Y:S01]  /*2cfe0*/  UIADD3 UR10, UR50, 0xc0, URZ ;  /* 0x000000c0320a7890 */ /* 0x000fe2000fffe03f */
[----:B------:R-:W-:Y:S11]  /*2cff0*/  @!P2 BRA `(.L_x_320) ;  /* 0x000000000004a947 */ /* 0x000ff60003800000 */
[----:B------:R-:W-:Y:S01]  /*2d000*/  BPT.TRAP 0x1 ;  /* 0x000000040000795c */ /* 0x000fe20000300000 */
.L_x_320:
[----:B------:R-:W5:Y:S02]  /*2d010*/  SYNCS.PHASECHK.TRANS64.TRYWAIT P1, [UR13+0x50], R3 ;  /* 0x00005003ff0075a7 */ /* 0x000f64000802014d */
[----:B-----5:R-:W-:Y:S05]  /*2d020*/  @!P1 BRA `(.L_x_321) ;  /* 0x0000002800009947 */ /* 0x020fea0003800000 */
.L_x_401:
        /* <DEDUP_REMOVED lines=13> */
.L_x_324:
[----:B------:R-:W1:Y:S02]  /*2d100*/  LDC R2, c[0x0][0x800] ;  /* 0x00020000ff027b82 */ /* 0x000e640000000800 */
[----:B-1----:R1:W-:Y:S02]  /*2d110*/  SYNCS.ARRIVE.TRANS64.RED.A0TR RZ, [UR13+0x30], R2 ;  /* 0x00003002ffff79a7 */ /* 0x0023e4000830040d */
.L_x_323:
[----:B------:R-:W-:Y:S05]  /*2d120*/  BSYNC B0 ;  /* 0x0000000000007941 */ /* 0x000fea0003800000 */
.L_x_322:
[----:B------:R-:W-:Y:S05]  /*2d130*/  @!P2 BRA `(.L_x_325) ;  /* 0x000000000004a947 */ /* 0x000fea0003800000 */
[----:B------:R-:W-:Y:S01]  /*2d140*/  BPT.TRAP 0x1 ;  /* 0x000000040000795c */ /* 0x000fe20000300000 */
.L_x_325:
[----:B------:R-:W-:Y:S01]  /*2d150*/  SYNCS.ARRIVE.TRANS64.RED.A1T0 RZ, [UR29], RZ ;  /* 0x000000ffffff79a7 */ /* 0x000fe2000810041d */
[----:B------:R-:W-:Y:S05]  /*2d160*/  @!P2 BRA `(.L_x_326) ;  /* 0x000000000004a947 */ /* 0x000fea0003800000 */
[----:B------:R-:W-:Y:S01]  /*2d170*/  BPT.TRAP 0x1 ;  /* 0x000000040000795c */ /* 0x000fe20000300000 */
.L_x_326:
[----:B------:R-:W5:Y:S02]  /*2d180*/  SYNCS.PHASECHK.TRANS64.TRYWAIT P1, [UR13+0x58], R3 ;  /* 0x00005803ff0075a7 */ /* 0x000f64000802014d */
[----:B-----5:R-:W-:Y:S05]  /*2d190*/  @!P1 BRA `(.L_x_327) ;  /* 0x0000002400bc9947 */ /* 0x020fea0003800000 */
.L_x_402:
        /* <DEDUP_REMOVED lines=13> */
.L_x_330:
[----:B------:R-:W1:Y:S02]  /*2d270*/  LDC R2, c[0x0][0x800] ;  /* 0x00020000ff027b82 */ /* 0x000e640000000800 */
[----:B-1----:R1:W-:Y:S02]  /*2d280*/  SYNCS.ARRIVE.TRANS64.RED.A0TR RZ, [UR13+0x38], R2 ;  /* 0x00003802ffff79a7 */ /* 0x0023e4000830040d */
.L_x_329:
[----:B------:R-:W-:Y:S05]  /*2d290*/  BSYNC B0 ;  /* 0x0000000000007941 */ /* 0x000fea0003800000 */
.L_x_328:
[----:B------:R-:W-:Y:S05]  /*2d2a0*/  @!P2 BRA `(.L_x_331) ;  /* 0x000000000004a947 */ /* 0x000fea0003800000 */
[----:B------:R-:W-:Y:S01]  /*2d2b0*/  BPT.TRAP 0x1 ;  /* 0x000000040000795c */ /* 0x000fe20000300000 */
.L_x_331:
[----:B------:R-:W-:Y:S01]  /*2d2c0*/  SYNCS.ARRIVE.TRANS64.RED.A1T0 RZ, [UR23], RZ ;  /* 0x000000ffffff79a7 */ /* 0x000fe20008100417 */
[----:B------:R-:W-:Y:S01]  /*2d2d0*/  UIADD3 UR10, UR50, 0xe0, URZ ;  /* 0x000000e0320a7890 */ /* 0x000fe2000fffe03f */
[----:B------:R-:W-:Y:S11]  /*2d2e0*/  @!P2 BRA `(.L_x_332) ;  /* 0x000000000004a947 */ /* 0x000ff60003800000 */
[----:B------:R-:W-:Y:S01]  /*2d2f0*/  BPT.TRAP 0x1 ;  /* 0x000000040000795c */ /* 0x000fe20000300000 */
.L_x_332:
[----:B------:R-:W5:Y:S02]  /*2d300*/  SYNCS.PHASECHK.TRANS64.TRYWAIT P1, [UR13+0x60], R3 ;  /* 0x00006003ff0075a7 */ /* 0x000f64000802014d */
[----:B-----5:R-:W-:Y:S05]  /*2d310*/  @!P1 BRA `(.L_x_333) ;  /* 0x0000002400749947 */ /* 0x020fea0003800000 */
.L_x_403:
        /* <DEDUP_REMOVED lines=13> */
.L_x_336:
[----:B------:R-:W1:Y:S02]  /*2d3f0*/  LDC R2, c[0x0][0x800] ;  /* 0x00020000ff027b82 */ /* 0x000e640000000800 */
[----:B-1----:R1:W-:Y:S02]  /*2d400*/  SYNCS.ARRIVE.TRANS64.RED.A0TR RZ, [UR13+0x40], R2 ;  /* 0x00004002ffff79a7 */ /* 0x0023e4000830040d */
.L_x_335:
[----:B------:R-:W-:Y:S05]  /*2d410*/  BSYNC B0 ;  /* 0x0000000000007941 */ /* 0x000fea0003800000 */
.L_x_334:
[----:B------:R-:W-:Y:S05]  /*2d420*/  @!P2 BRA `(.L_x_337) ;  /* 0x000000000004a947 */ /* 0x000fea0003800000 */
[----:B------:R-:W-:Y:S01]  /*2d430*/  BPT.TRAP 0x1 ;  /* 0x000000040000795c */ /* 0x000fe20000300000 */
.L_x_337:
[----:B------:R-:W-:Y:S01]  /*2d440*/  SYNCS.ARRIVE.TRANS64.RED.A1T0 RZ, [UR21], RZ ;  /* 0x000000ffffff79a7 */ /* 0x000fe20008100415 */
[----:B------:R-:W-:Y:S05]  /*2d450*/  @!P2 BRA `(.L_x_338) ;  /* 0x000000000004a947 */ /* 0x000fea0003800000 */
[----:B------:R-:W-:Y:S01]  /*2d460*/  BPT.TRAP 0x1 ;  /* 0x000000040000795c */ /* 0x000fe20000300000 */
.L_x_338:
[----:B------:R-:W5:Y:S02]  /*2d470*/  SYNCS.PHASECHK.TRANS64.TRYWAIT P1, [UR13+0x68], R3 ;  /* 0x00006803ff0075a7 */ /* 0x000f64000802014d */
[----:B-----5:R-:W-:Y:S05]  /*2d480*/  @!P1 BRA `(.L_x_339) ;  /* 0x0000002400309947 */ /* 0x020fea0003800000 */
.L_x_404:
        /* <DEDUP_REMOVED lines=13> */
.L_x_342:
[----:B------:R-:W1:Y:S02]  /*2d560*/  LDC R2, c[0x0][0x800] ;  /* 0x00020000ff027b82 */ /* 0x000e640000000800 */
[----:B-1----:R1:W-:Y:S02]  /*2d570*/  SYNCS.ARRIVE.TRANS64.RED.A0TR RZ, [UR13+0x48], R2 ;  /* 0x00004802ffff79a7 */ /* 0x0023e4000830040d */
.L_x_341:
[----:B------:R-:W-:Y:S05]  /*2d580*/  BSYNC B0 ;  /* 0x0000000000007941 */ /* 0x000fea0003800000 */
.L_x_340:
[----:B------:R-:W-:Y:S05]  /*2d590*/  @!P2 BRA `(.L_x_343) ;  /* 0x000000000004a947 */ /* 0x000fea0003800000 */
[----:B------:R-:W-:Y:S01]  /*2d5a0*/  BPT.TRAP 0x1 ;  /* 0x000000040000795c */ /* 0x000fe20000300000 */
.L_x_343:
[----:B------:R-:W5:Y:S01]  /*2d5b0*/  LDL.LU R15, [R1+0x204] ;  /* 0x00020400010f7983 */ /* 0x000f620000300800 */
[----:B------:R-:W-:Y:S03]  /*2d5c0*/  SYNCS.ARRIVE.TRANS64.RED.A1T0 RZ, [UR22], RZ ;  /* 0x000000ffffff79a7 */ /* 0x000fe60008100416 */
[----:B------:R-:W5:Y:S01]  /*2d5d0*/  LDL.LU R13, [R1+0x200] ;  /* 0x00020000010d7983 */ /* 0x000f620000300800 */
[----:B-1234-:R-:W-:Y:S01]  /*2d5e0*/  PRMT R4, RZ, 0x7610, R4 ;  /* 0x00007610ff047816 */ /* 0x01efe20000000004 */
[----:B------:R-:W-:Y:S01]  /*2d5f0*/  IMAD.MOV.U32 R10, RZ, RZ, -0x1 ;  /* 0xffffffffff0a7424 */ /* 0x000fe200078e00ff */
[----:B------:R-:W-:Y:S02]  /*2d600*/  MOV R2, 0xffffffff ;  /* 0xffffffff00027802 */ /* 0x000fe40000000f00 */
[----:B------:R-:W-:Y:S02]  /*2d610*/  MOV R3, 0xffffffff ;  /* 0xffffffff00037802 */ /* 0x000fe40000000f00 */
[----:B-----5:R-:W-:-:S04]  /*2d620*/  IADD3 R13, P0, R13, UR46, RZ ;  /* 0x0000002e0d0d7c10 */ /* 0x020fc8000ff1e0ff */
[----:B------:R-:W-:Y:S01]  /*2d630*/  IADD3.X R15, R15, UR38, RZ, P0, !PT ;  /* 0x000000260f0f7c10 */ /* 0x000fe200087fe4ff */
[----:B------:R1:W-:Y:S01]  /*2d640*/  STL [R1+0x200], R13 ;  /* 0x0002000d01007387 */ /* 0x0003e20000100800 */
[----:B------:R-:W-:-:S03]  /*2d650*/  ISETP.GE.U32.AND P0, PT, R13, UR4, PT ;  /* 0x000000040d007c0c */ /* 0x000fc6000bf06070 */
[----:B------:R1:W-:Y:S01]  /*2d660*/  STL [R1+0x204], R15 ;  /* 0x0002040f01007387 */ /* 0x0003e20000100800 */
[----:B------:R-:W-:-:S13]  /*2d670*/  ISETP.GE.U32.AND.EX P0, PT, R15, UR5, PT, P0 ;  /* 0x000000050f007c0c */ /* 0x000fda000bf06100 */
[----:B-1----:R-:W-:Y:S05]  /*2d680*/  @P0 BRA `(.L_x_344) ;  /* 0x0000000400540947 */ /* 0x002fea0003800000 */
[----:B------:R-:W1:Y:S01]  /*2d690*/  LDC.64 R8, c[0x0][0x8d0] ;  /* 0x00023400ff087b82 */ /* 0x000e620000000a00 */
[----:B------:R-:W-:Y:S02]  /*2d6a0*/  MOV R2, R13 ;  /* 0x0000000d00027202 */ /* 0x000fe40000000f00 */
[----:B------:R-:W-:Y:S02]  /*2d6b0*/  MOV R3, R15 ;  /* 0x0000000f00037202 */ /* 0x000fe40000000f00 */
[----:B-1----:R-:W-:-:S04]  /*2d6c0*/  ISETP.NE.U32.AND P0, PT, R8, RZ, PT ;  /* 0x000000ff0800720c */ /* 0x002fc80003f05070 */
[----:B------:R-:W-:-:S13]  /*2d6d0*/  ISETP.NE.AND.EX P0, PT, R9, RZ, PT, P0 ;  /* 0x000000ff0900720c */ /* 0x000fda0003f05300 */
[----:B------:R-:W-:Y:S05]  /*2d6e0*/  @!P0 BRA `(.L_x_345) ;  /* 0x0000000000288947 */ /* 0x000fea0003800000 */
[----:B------:R-:W1:Y:S02]  /*2d6f0*/  LDC R2, c[0x0][0x8dc] ;  /* 0x00023700ff027b82 */ /* 0x000e640000000800 */
[----:B-1----:R-:W-:-:S05]  /*2d700*/  IADD3 R3, P0, R13, R2, RZ ;  /* 0x000000020d037210 */ /* 0x002fca0007f1e0ff */
[----:B------:R-:W-:-:S04]  /*2d710*/  IMAD.X R7, RZ, RZ, R15, P0 ;  /* 0x000000ffff077224 */ /* 0x000fc800000e060f */
[----:B------:R-:W-:-:S04]  /*2d720*/  IMAD.WIDE.U32 R4, R7, R8, RZ ;  /* 0x0000000807047225 */ /* 0x000fc800078e00ff */
[----:B------:R-:W-:-:S04]  /*2d730*/  IMAD.WIDE.U32 R4, P0, R3, R9, R4 ;  /* 0x0000000903047225 */ /* 0x000fc80007800004 */
[----:B------:R-:W-:Y:S01]  /*2d740*/  IMAD.WIDE.U32 R2, R3, R8, RZ ;  /* 0x0000000803027225 */ /* 0x000fe200078e00ff */
[----:B------:R-:W-:-:S04]  /*2d750*/  MOV R2, R5 ;  /* 0x0000000500027202 */ /* 0x000fc80000000f00 */
[----:B------:R-:W-:Y:S02]  /*2d760*/  IADD3 RZ, P1, R3, R4, RZ ;  /* 0x0000000403ff7210 */ /* 0x000fe40007f3e0ff */
[----:B------:R-:W-:-:S03]  /*2d770*/  IADD3.X R3, RZ, RZ, RZ, P0, !PT ;  /* 0x000000ffff037210 */ /* 0x000fc600007fe4ff */
[----:B------:R-:W-:-:S08]  /*2d780*/  IMAD.WIDE.U32.X R2, R7, R9, R2, P1 ;  /* 0x0000000907027225 */ /* 0x000fd000008e0402 */
.L_x_345:
[----:B------:R-:W1:Y:S01]  /*2d790*/  S2R R7, SR_CTAID.X ;  /* 0x0000000000077919 */ /* 0x000e620000002500 */
[----:B------:R-:W2:Y:S01]  /*2d7a0*/  LDC R11, c[0x0][0x904] ;  /* 0x00024100ff0b7b82 */ /* 0x000ea20000000800 */
[----:B------:R-:W-:Y:S01]  /*2d7b0*/  ULDC UR8, c[0x0][0x150] ;  /* 0x0000540000087ab9 */ /* 0x000fe20000000800 */
[----:B------:R-:W3:Y:S06]  /*2d7c0*/  S2R R4, SR_CTAID.Y ;  /* 0x0000000000047919 */ /* 0x000eec0000002600 */
[----:B------:R-:W4:Y:S08]  /*2d7d0*/  LDC R10, c[0x0][0x144] ;  /* 0x00005100ff0a7b82 */ /* 0x000f300000000800 */
[----:B------:R-:W5:Y:S01]  /*2d7e0*/  LDC R8, c[0x0][0x8d8] ;  /* 0x00023600ff087b82 */ /* 0x000f620000000800 */
[----:B--2---:R-:W-:-:S02]  /*2d7f0*/  ISETP.NE.AND P2, PT, R11, 0x1, PT ;  /* 0x000000010b00780c */ /* 0x004fc40003f45270 */
[----:B-1----:R-:W-:-:S05]  /*2d800*/  I2FP.F32.U32 R5, R7 ;  /* 0x0000000700057245 */ /* 0x002fca0000201000 */
[----:B------:R-:W-:Y:S01]  /*2d810*/  FMUL R9, R5, UR8 ;  /* 0x0000000805097c20 */ /* 0x000fe20008400000 */
[----:B---3--:R-:W-:Y:S01]  /*2d820*/  I2FP.F32.U32 R5, R4 ;  /* 0x0000000400057245 */ /* 0x008fe20000201000 */
[----:B------:R-:W-:-:S04]  /*2d830*/  ULDC UR8, c[0x0][0x154] ;  /* 0x0000550000087ab9 */ /* 0x000fc80000000800 */
[----:B------:R-:W-:Y:S01]  /*2d840*/  FMUL R12, R5, UR8 ;  /* 0x00000008050c7c20 */ /* 0x000fe20008400000 */
[----:B------:R-:W1:Y:S01]  /*2d850*/  F2I.U32.TRUNC.NTZ R9, R9 ;  /* 0x0000000900097305 */ /* 0x000e62000020f000 */
[----:B------:R-:W2:Y:S07]  /*2d860*/  LDC R5, c[0x0][0x148] ;  /* 0x00005200ff057b82 */ /* 0x000eae0000000800 */
[----:B------:R-:W3:Y:S01]  /*2d870*/  F2I.U32.TRUNC.NTZ R12, R12 ;  /* 0x0000000c000c7305 */ /* 0x000ee2000020f000 */
[----:B-1----:R-:W-:-:S04]  /*2d880*/  IMAD.MOV R11, RZ, RZ, -R9 ;  /* 0x000000ffff0b7224 */ /* 0x002fc800078e0a09 */
[----:B----4-:R-:W-:Y:S01]  /*2d890*/  IMAD R7, R10, R11, R7 ;  /* 0x0000000b0a077224 */ /* 0x010fe200078e0207 */
[----:B---3--:R-:W-:Y:S02]  /*2d8a0*/  IADD3 R10, -R12, RZ, RZ ;  /* 0x000000ff0c0a7210 */ /* 0x008fe40007ffe1ff */
[----:B------:R-:W1:Y:S03]  /*2d8b0*/  LDC R12, c[0x0][0x8c0] ;  /* 0x00023000ff0c7b82 */ /* 0x000e660000000800 */
[----:B--2---:R-:W-:Y:S01]  /*2d8c0*/  @P2 IMAD R7, R5, R10, R4 ;  /* 0x0000000a05072224 */ /* 0x004fe200078e0204 */
[-CC-:B-----5:R-:W-:Y:S02]  /*2d8d0*/  SHF.R.U64 R10, R2, R8.reuse, R3.reuse ;  /* 0x00000008020a7219 */ /* 0x1a0fe40000001203 */
[----:B------:R-:W-:Y:S02]  /*2d8e0*/  SHF.R.U32.HI R8, RZ, R8, R3 ;  /* 0x00000008ff087219 */ /* 0x000fe40000011603 */
[----:B------:R-:W2:Y:S01]  /*2d8f0*/  LDC.64 R4, c[0x0][0x8c8] ;  /* 0x00023200ff047b82 */ /* 0x000ea20000000a00 */
[----:B------:R-:W-:-:S04]  /*2d900*/  IADD3 R9, P0, RZ, -R10, RZ ;  /* 0x8000000aff097210 */ /* 0x000fc80007f1e0ff */
[----:B------:R-:W-:-:S05]  /*2d910*/  IADD3.X R3, RZ, ~R8, RZ, P0, !PT ;  /* 0x80000008ff037210 */ /* 0x000fca00007fe4ff */
[----:B--2---:R-:W-:Y:S01]  /*2d920*/  IMAD R2, R3, R4, RZ ;  /* 0x0000000403027224 */ /* 0x004fe200078e02ff */
[----:B------:R-:W-:-:S03]  /*2d930*/  MOV R3, R15 ;  /* 0x0000000f00037202 */ /* 0x000fc60000000f00 */
[----:B------:R-:W-:Y:S02]  /*2d940*/  IMAD R5, R9, R5, R2 ;  /* 0x0000000509057224 */ /* 0x000fe400078e0202 */
[----:B------:R-:W-:-:S04]  /*2d950*/  IMAD.MOV.U32 R2, RZ, RZ, R13 ;  /* 0x000000ffff027224 */ /* 0x000fc800078e000d */
[----:B------:R-:W-:Y:S02]  /*2d960*/  IMAD.WIDE.U32 R2, R9, R4, R2 ;  /* 0x0000000409027225 */ /* 0x000fe400078e0002 */
[----:B------:R-:W2:Y:S03]  /*2d970*/  LDC.64 R8, c[0x0][0x8e8] ;  /* 0x00023a00ff087b82 */ /* 0x000ea60000000a00 */
[----:B------:R-:W-:-:S04]  /*2d980*/  IADD3 R5, R3, R5, RZ ;  /* 0x0000000503057210 */ /* 0x000fc80007ffe0ff */
[-CC-:B-1----:R-:W-:Y:S01]  /*2d990*/  SHF.R.U64 R11, R2, R12.reuse, R5.reuse ;  /* 0x0000000c020b7219 */ /* 0x182fe20000001205 */
[----:B------:R-:W1:Y:S01]  /*2d9a0*/  LDC R4, c[0x0][0x8b0] ;  /* 0x00022c00ff047b82 */ /* 0x000e620000000800 */
[----:B------:R-:W-:-:S07]  /*2d9b0*/  SHF.R.U32.HI R5, RZ, R12, R5 ;  /* 0x0000000cff057219 */ /* 0x000fce0000011605 */
[----:B------:R-:W3:Y:S01]  /*2d9c0*/  LDC R3, c[0x0][0x900] ;  /* 0x00024000ff037b82 */ /* 0x000ee20000000800 */
[----:B--2---:R-:W-:-:S04]  /*2d9d0*/  ISETP.NE.U32.AND P0, PT, R8, RZ, PT ;  /* 0x000000ff0800720c */ /* 0x004fc80003f05070 */
[----:B------:R-:W-:Y:S02]  /*2d9e0*/  ISETP.NE.AND.EX P0, PT, R9, RZ, PT, P0 ;  /* 0x000000ff0900720c */ /* 0x000fe40003f05300 */
[-CC-:B-1----:R-:W-:Y:S02]  /*2d9f0*/  SHF.R.U64 R12, R11, R4.reuse, R5.reuse ;  /* 0x000000040b0c7219 */ /* 0x182fe40000001205 */
[----:B------:R-:W-:-:S04]  /*2da00*/  SHF.R.U32.HI R4, RZ, R4, R5 ;  /* 0x00000004ff047219 */ /* 0x000fc80000011605 */
[-CC-:B---3--:R-:W-:Y:S02]  /*2da10*/  SHF.R.U64 R13, R12, R3.reuse, R4.reuse ;  /* 0x000000030c0d7219 */ /* 0x188fe40000001204 */
[----:B------:R-:W-:-:S03]  /*2da20*/  SHF.R.U32.HI R3, RZ, R3, R4 ;  /* 0x00000003ff037219 */ /* 0x000fc60000011604 */
[----:B------:R-:W-:Y:S01]  /*2da30*/  IMAD.MOV.U32 R2, RZ, RZ, R13 ;  /* 0x000000ffff027224 */ /* 0x000fe200078e000d */
[----:B------:R-:W-:Y:S06]  /*2da40*/  @!P0 BRA `(.L_x_346) ;  /* 0x0000000000288947 */ /* 0x000fec0003800000 */
[----:B------:R-:W1:Y:S02]  /*2da50*/  LDC R2, c[0x0][0x8f4] ;  /* 0x00023d00ff027b82 */ /* 0x000e640000000800 */
[----:B-1----:R-:W-:-:S04]  /*2da60*/  IADD3 R2, P0, R13, R2, RZ ;  /* 0x000000020d027210 */ /* 0x002fc80007f1e0ff */
[----:B------:R-:W-:-:S05]  /*2da70*/  IADD3.X R15, RZ, R3, RZ, P0, !PT ;  /* 0x00000003ff0f7210 */ /* 0x000fca00007fe4ff */
[----:B------:R-:W-:-:S04]  /*2da80*/  IMAD.WIDE.U32 R4, R15, R8, RZ ;  /* 0x000000080f047225 */ /* 0x000fc800078e00ff */
[----:B------:R-:W-:-:S04]  /*2da90*/  IMAD.WIDE.U32 R4, P0, R2, R9, R4 ;  /* 0x0000000902047225 */ /* 0x000fc80007800004 */
[----:B------:R-:W-:-:S04]  /*2daa0*/  IMAD.WIDE.U32 R2, R2, R8, RZ ;  /* 0x0000000802027225 */ /* 0x000fc800078e00ff */
[----:B------:R-:W-:Y:S01]  /*2dab0*/  IMAD.MOV.U32 R2, RZ, RZ, R5 ;  /* 0x000000ffff027224 */ /* 0x000fe200078e0005 */
[----:B------:R-:W-:Y:S02]  /*2dac0*/  IADD3 RZ, P1, R3, R4, RZ ;  /* 0x0000000403ff7210 */ /* 0x000fe40007f3e0ff */
[----:B------:R-:W-:-:S03]  /*2dad0*/  IADD3.X R3, RZ, RZ, RZ, P0, !PT ;  /* 0x000000ffff037210 */ /* 0x000fc600007fe4ff */
[----:B------:R-:W-:-:S08]  /*2dae0*/  IMAD.WIDE.U32.X R2, R15, R9, R2, P1 ;  /* 0x000000090f027225 */ /* 0x000fd000008e0402 */
.L_x_346:
[----:B------:R-:W1:Y:S01]  /*2daf0*/  LDC R4, c[0x0][0x8f0] ;  /* 0x00023c00ff047b82 */ /* 0x000e620000000800 */
[----:B------:R-:W-:Y:S02]  /*2db00*/  LOP3.LUT R12, R12, R14, RZ, 0xc0, !PT ;  /* 0x0000000e0c0c7212 */ /* 0x000fe400078ec0ff */
[----:B------:R-:W-:-:S05]  /*2db10*/  LOP3.LUT R11, R11, R18, RZ, 0xc0, !PT ;  /* 0x000000120b0b7212 */ /* 0x000fca00078ec0ff */
[----:B------:R-:W2:Y:S01]  /*2db20*/  LDC R8, c[0x0][0x8e0] ;  /* 0x00023800ff087b82 */ /* 0x000ea20000000800 */
[----:B-1----:R-:W-:-:S07]  /*2db30*/  SHF.R.U64 R3, R2, R4, R3 ;  /* 0x0000000402037219 */ /* 0x002fce0000001203 */
[----:B------:R-:W1:Y:S01]  /*2db40*/  LDC R4, c[0x0][0x8b8] ;  /* 0x00022e00ff047b82 */ /* 0x000e620000000800 */
[----:B------:R-:W-:Y:S01]  /*2db50*/  IMAD R12, R17, R3, R12 ;  /* 0x00000003110c7224 */ /* 0x000fe200078e020c */
[----:B------:R-:W-:-:S06]  /*2db60*/  IADD3 R3, -R3, RZ, RZ ;  /* 0x000000ff03037210 */ /* 0x000fcc0007ffe1ff */
[----:B------:R-:W3:Y:S01]  /*2db70*/  LDC R2, c[0x0][0x8a8] ;  /* 0x00022a00ff027b82 */ /* 0x000ee20000000800 */
[----:B--2---:R-:W-:Y:S02]  /*2db80*/  IMAD R13, R3, R8, R13 ;  /* 0x00000008030d7224 */ /* 0x004fe400078e020d */
[----:B-1----:R-:W-:Y:S02]  /*2db90*/  IMAD R4, R12, R4, R7 ;  /* 0x000000040c047224 */ /* 0x002fe400078e0207 */
[----:B---3--:R-:W-:-:S05]  /*2dba0*/  IMAD R13, R13, R2, R11 ;  /* 0x000000020d0d7224 */ /* 0x008fca00078e020b */
[----:B------:R-:W-:Y:S02]  /*2dbb0*/  SEL R3, R13, R4, !P2 ;  /* 0x000000040d037207 */ /* 0x000fe40005000000 */
[----:B------:R-:W-:Y:S02]  /*2dbc0*/  SEL R2, R4, R13, !P2 ;  /* 0x0000000d04027207 */ /* 0x000fe40005000000 */
[----:B------:R-:W-:-:S07]  /*2dbd0*/  MOV R4, 0x1 ;  /* 0x0000000100047802 */ /* 0x000fce0000000f00 */
.L_x_344:
[----:B------:R-:W-:-:S13]  /*2dbe0*/  LOP3.LUT P0, RZ, R4, 0xff, RZ, 0xc0, !PT ;  /* 0x000000ff04ff7812 */ /* 0x000fda000780c0ff */
[----:B------:R-:W-:Y:S05]  /*2dbf0*/  @P0 BRA `(.L_x_347) ;  /* 0xffffffdc00ec0947 */ /* 0x000fea000383ffff */
.L_x_243:
[----:B------:R-:W-:-:S13]  /*2dc00*/  ELECT P0, URZ, PT ;  /* 0x00000000003f782f */ /* 0x000fda0003800000 */
[----:B------:R-:W-:Y:S05]  /*2dc10*/  @!P0 BRA `(.L_x_14) ;  /* 0x0000001000548947 */ /* 0x000fea0003800000 */
[----:B------:R-:W4:Y:S02]  /*2dc20*/  LDL.LU R4, [R1+0x214] ;  /* 0x0002140001047983 */ /* 0x000f240000300800 */
[----:B----4-:R-:W-:-:S04]  /*2dc30*/  LOP3.LUT R0, R4, 0x2, RZ, 0xfc, !PT ;  /* 0x0000000204007812 */ /* 0x010fc800078efcff */
[----:B------:R-:W-:-:S13]  /*2dc40*/  ISETP.NE.AND P1, PT, R0, 0x3, PT ;  /* 0x000000030000780c */ /* 0x000fda0003f25270 */
[----:B------:R-:W-:Y:S05]  /*2dc50*/  @!P1 BRA `(.L_x_348) ;  /* 0x0000000000049947 */ /* 0x000fea0003800000 */
[----:B--2---:R-:W-:Y:S01]  /*2dc60*/  BPT.TRAP 0x1 ;  /* 0x000000040000795c */ /* 0x004fe20000300000 */
.L_x_348:
[----:B--2---:R-:W-:Y:S01]  /*2dc70*/  IMAD.U32 R3, RZ, RZ, UR37 ;  /* 0x00000025ff037e24 */ /* 0x004fe2000f8e00ff */
[----:B------:R-:W-:Y:S02]  /*2dc80*/  MOV R0, 0x400 ;  /* 0x0000040000007802 */ /* 0x000fe40000000f00 */
[----:B------:R-:W-:Y:S02]  /*2dc90*/  MOV R2, 0x1 ;  /* 0x0000000100027802 */ /* 0x000fe40000000f00 */
[----:B------:R-:W-:Y:S02]  /*2dca0*/  LEA R0, R3, R0, 0x18 ;  /* 0x0000000003007211 */ /* 0x000fe400078ec0ff */
[----:B------:R-:W-:-:S04]  /*2dcb0*/  SHF.L.U32 R3, R2, 0x1f, RZ ;  /* 0x0000001f02037819 */ /* 0x000fc800000006ff */
[----:B------:R-:W2:Y:S02]  /*2dcc0*/  SYNCS.PHASECHK.TRANS64.TRYWAIT P0, [R0+URZ+0x50], R3 ;  /* 0x00005003000075a7 */ /* 0x000ea4000800017f */
[----:B--2---:R-:W-:Y:S05]  /*2dcd0*/  @!P0 BRA `(.L_x_349) ;  /* 0x0000001c00348947 */ /* 0x004fea0003800000 */
.L_x_405:
[----:B------:R-:W-:Y:S05]  /*2dce0*/  @!P1 BRA `(.L_x_350) ;  /* 0x0000000000049947 */ /* 0x000fea0003800000 */
[----:B------:R-:W-:Y:S01]  /*2dcf0*/  BPT.TRAP 0x1 ;  /* 0x000000040000795c */ /* 0x000fe20000300000 */
.L_x_350:
[----:B------:R-:W4:Y:S02]  /*2dd00*/  SYNCS.PHASECHK.TRANS64.TRYWAIT P0, [R0+URZ+0x58], R3 ;  /* 0x00005803000075a7 */ /* 0x000f24000800017f */
[----:B----4-:R-:W-:Y:S05]  /*2dd10*/  @!P0 BRA `(.L_x_351) ;  /* 0x0000001c00388947 */ /* 0x010fea0003800000 */
.L_x_406:
[----:B------:R-:W-:Y:S05]  /*2dd20*/  @!P1 BRA `(.L_x_352) ;  /* 0x0000000000049947 */ /* 0x000fea0003800000 */
[----:B------:R-:W-:Y:S01]  /*2dd30*/  BPT.TRAP 0x1 ;  /* 0x000000040000795c */ /* 0x000fe20000300000 */
.L_x_352:
[----:B------:R-:W1:Y:S02]  /*2dd40*/  SYNCS.PHASECHK.TRANS64.TRYWAIT P0, [R0+URZ+0x60], R3 ;  /* 0x00006003000075a7 */ /* 0x000e64000800017f */
[----:B-1----:R-:W-:Y:S05]  /*2dd50*/  @!P0 BRA `(.L_x_353) ;  /* 0x0000001c003c8947 */ /* 0x002fea0003800000 */
.L_x_407:
[----:B------:R-:W-:Y:S05]  /*2dd60*/  @!P1 BRA `(.L_x_354) ;  /* 0x0000000000049947 */ /* 0x000fea0003800000 */
[----:B------:R-:W-:Y:S01]  /*2dd70*/  BPT.TRAP 0x1 ;  /* 0x000000040000795c */ /* 0x000fe20000300000 */
.L_x_354:
[----:B--2-4-:R-:W-:-:S04]  /*2dd80*/  MOV R3, 0x1 ;  /* 0x0000000100037802 */ /* 0x014fc80000000f00 */
[----:B------:R-:W-:-:S07]  /*2dd90*/  SHF.L.U32 R3, R3, 0x1f, RZ ;  /* 0x0000001f03037819 */ /* 0x000fce00000006ff */
.L_x_355:
[----:B-1----:R1:W2:Y:S02]  /*2dda0*/  SYNCS.PHASECHK.TRANS64.TRYWAIT P0, [R0+URZ+0x68], R3 ;  /* 0x00006803000075a7 */ /* 0x0022a4000800017f */
[----:B--2---:R-:W-:Y:S05]  /*2ddb0*/  @!P0 NANOSLEEP.SYNCS 0x989680 ;  /* 0x009896800000895d */ /* 0x004fea0003900000 */
[----:B------:R-:W2:Y:S02]  /*2ddc0*/  @!P0 SYNCS.PHASECHK.TRANS64 P0, [R0+URZ+0x68], R3 ;  /* 0x00006803000085a7 */ /* 0x000ea4000800007f */
[----:B--2---:R-:W-:Y:S05]  /*2ddd0*/  @P0 BRA `(.L_x_14) ;  /* 0x0000000c00e40947 */ /* 0x004fea0003800000 */
[----:B------:R-:W-:Y:S05]  /*2dde0*/  BRA `(.L_x_355) ;  /* 0xfffffffc00ec7947 */ /* 0x000fea000383ffff */
.L_x_238:
[----:B------:R-:W-:Y:S01]  /*2ddf0*/  LOP3.LUT P0, RZ, R11, 0xff, RZ, 0xc0, !PT ;  /* 0x000000ff0bff7812 */ /* 0x000fe2000780c0ff */
[----:B------:R-:W-:Y:S01]  /*2de00*/  IMAD.MOV.U32 R0, RZ, RZ, 0x1 ;  /* 0x00000001ff007424 */ /* 0x000fe200078e00ff */
[----:B------:R-:W-:-:S11]  /*2de10*/  MOV R6, RZ ;  /* 0x000000ff00067202 */ /* 0x000fd60000000f00 */
[----:B------:R-:W-:Y:S05]  /*2de20*/  @!P0 BRA `(.L_x_356) ;  /* 0x0000000c003c8947 */ /* 0x000fea0003800000 */
[----:B------:R-:W3:Y:S01]  /*2de30*/  LDL R4, [R1+0x208] ;  /* 0x0002080001047983 */ /* 0x000ee20000100800 */
[----:B------:R-:W1:Y:S01]  /*2de40*/  LDC R0, c[0x0][0x28c] ;  /* 0x0000a300ff007b82 */ /* 0x000e620000000800 */
[----:B------:R-:W-:Y:S01]  /*2de50*/  ULDC UR7, c[0x0][0x900] ;  /* 0x0002400000077ab9 */ /* 0x000fe20000000800 */
[----:B------:R-:W-:Y:S01]  /*2de60*/  UMOV UR8, 0xffffffff ;  /* 0xffffffff00087882 */ /* 0x000fe20000000000 */
[----:B------:R-:W-:Y:S01]  /*2de70*/  BSSY B0, `(.L_x_356) ;  /* 0x00000ca000007945 */ /* 0x000fe20003800000 */
[----:B--2---:R-:W-:Y:S01]  /*2de80*/  USHF.L.U32 UR4, UR37, 0x7, URZ ;  /* 0x0000000725047899 */ /* 0x004fe2000800063f */
[----:B------:R-:W-:Y:S01]  /*2de90*/  IMAD.MOV.U32 R11, RZ, RZ, 0x1 ;  /* 0x00000001ff0b7424 */ /* 0x000fe200078e00ff */
[----:B------:R-:W-:Y:S01]  /*2dea0*/  USHF.L.U32 UR5, UR37, 0xd, URZ ;  /* 0x0000000d25057899 */ /* 0x000fe2000800063f */
[----:B------:R-:W-:Y:S01]  /*2deb0*/  MOV R6, RZ ;  /* 0x000000ff00067202 */ /* 0x000fe20000000f00 */
[----:B------:R-:W-:Y:S01]  /*2dec0*/  USHF.L.U32 UR8, UR8, UR7, URZ ;  /* 0x0000000708087299 */ /* 0x000fe2000800063f */
[----:B------:R-:W-:Y:S01]  /*2ded0*/  ULDC UR6, c[0x0][0x8a8] ;  /* 0x00022a0000067ab9 */ /* 0x000fe20000000800 */
[----:B------:R-:W-:Y:S01]  /*2dee0*/  UMOV UR9, 0x1 ;  /* 0x0000000100097882 */ /* 0x000fe20000000000 */
[----:B------:R-:W-:-:S02]  /*2def0*/  ULOP3.LUT UR4, UR4, 0x80, URZ, 0xc0, !UPT ;  /* 0x0000008004047892 */ /* 0x000fc4000f8ec03f */
[----:B------:R-:W-:Y:S02]  /*2df00*/  ULOP3.LUT UR5, UR5, 0x2000, URZ, 0xc0, !UPT ;  /* 0x0000200005057892 */ /* 0x000fe4000f8ec03f */
[----:B------:R-:W-:Y:S02]  /*2df10*/  UIADD3 UR17, UR6, -0x1, URZ ;  /* 0xffffffff06117890 */ /* 0x000fe4000fffe03f */
[----:B------:R-:W-:Y:S02]  /*2df20*/  USHF.L.U32 UR19, UR9, UR7, URZ ;  /* 0x0000000709137299 */ /* 0x000fe4000800063f */
[----:B------:R-:W-:Y:S01]  /*2df30*/  ULOP3.LUT UR18, URZ, UR8, URZ, 0x33, !UPT ;  /* 0x000000083f127292 */ /* 0x000fe2000f8e333f */
[----:B------:R-:W-:Y:S01]  /*2df40*/  ULDC.64 UR22, c[0x0][0x198] ;  /* 0x0000660000167ab9 */ /* 0x000fe20000000a00 */
[----:B-1----:R-:W-:-:S04]  /*2df50*/  IADD3 R0, R0, 0x3f, RZ ;  /* 0x0000003f00007810 */ /* 0x002fc80007ffe0ff */
[----:B------:R-:W-:-:S04]  /*2df60*/  SHF.R.S32.HI R5, RZ, 0x1f, R0 ;  /* 0x0000001fff057819 */ /* 0x000fc80000011400 */
[----:B------:R-:W-:Y:S02]  /*2df70*/  LEA.HI R5, R5, R0, RZ, 0x6 ;  /* 0x0000000005057211 */ /* 0x000fe400078f30ff */
[----:B------:R-:W-:Y:S02]  /*2df80*/  MOV R0, 0x1 ;  /* 0x0000000100007802 */ /* 0x000fe40000000f00 */
[----:B------:R-:W-:-:S05]  /*2df90*/  SHF.R.S32.HI R7, RZ, 0x6, R5 ;  /* 0x00000006ff077819 */ /* 0x000fca0000011405 */
[----:B------:R-:W-:Y:S01]  /*2dfa0*/  VIADD R16, R7, 0x1 ;  /* 0x0000000107107836 */ /* 0x000fe20000000000 */
[----:B---3--:R-:W-:-:S07]  /*2dfb0*/  LOP3.LUT R8, R4, 0x2, RZ, 0xfc, !PT ;  /* 0x0000000204087812 */ /* 0x008fce00078efcff */
.L_x_367:
[----:B------:R-:W-:-:S03]  /*2dfc0*/  UMOV UR6, 0xffffffff ;  /* 0xffffffff00067882 */ /* 0x000fc60000000000 */
[----:B------:R-:W-:Y:S05]  /*2dfd0*/  BRA.DIV UR6, `(.L_x_357) ;  /* 0x0000001a06b07947 */ /* 0x000fea000b800000 */
[----:B------:R-:W-:-:S13]  /*2dfe0*/  ELECT P6, URZ, PT ;  /* 0x00000000003f782f */ /* 0x000fda00038c0000 */
.L_x_410:
[----:B------:R-:W1:Y:S01]  /*2dff0*/  LDC R4, c[0x0][0x28c] ;  /* 0x0000a300ff047b82 */ /* 0x000e620000000800 */
[----:B------:R-:W-:Y:S01]  /*2e000*/  BSSY B1, `(.L_x_358) ;  /* 0x0000039000017945 */ /* 0x000fe20003800000 */
[----:B-1----:R-:W-:-:S13]  /*2e010*/  ISETP.LT.OR P6, PT, R4, 0x1, !P6 ;  /* 0x000000010400780c */ /* 0x002fda00077c1670 */
[----:B------:R-:W-:Y:S05]  /*2e020*/  @P6 BRA `(.L_x_359) ;  /* 0x0000000000d86947 */ /* 0x000fea0003800000 */
[----:B------:R-:W-:Y:S01]  /*2e030*/  SHF.L.U32 R5, R2, 0x8, RZ ;  /* 0x0000000802057819 */ /* 0x000fe200000006ff */
[----:B------:R-:W-:Y:S01]  /*2e040*/  IMAD.MOV.U32 R4, RZ, RZ, R16 ;  /* 0x000000ffff047224 */ /* 0x000fe200078e0010 */
[----:B------:R-:W-:Y:S02]  /*2e050*/  LEA R3, R3, UR4, 0x8 ;  /* 0x0000000403037c11 */ /* 0x000fe4000f8e40ff */
[----:B------:R-:W-:Y:S02]  /*2e060*/  MOV R14, RZ ;  /* 0x000000ff000e7202 */ /* 0x000fe40000000f00 */
[----:B------:R-:W-:Y:S02]  /*2e070*/  MOV R2, R0 ;  /* 0x0000000000027202 */ /* 0x000fe40000000f00 */
[----:B------:R-:W-:-:S07]  /*2e080*/  MOV R9, R6 ;  /* 0x0000000600097202 */ /* 0x000fce0000000f00 */
.L_x_362:
[----:B------:R-:W1:Y:S01]  /*2e090*/  S2R R13, SR_CgaCtaId ;  /* 0x00000000000d7919 */ /* 0x000e620000008800 */
[----:B------:R-:W-:Y:S02]  /*2e0a0*/  MOV R12, 0x400 ;  /* 0x00000400000c7802 */ /* 0x000fe40000000f00 */
[----:B------:R-:W-:Y:S02]  /*2e0b0*/  SHF.L.U32 R18, R2, 0x1f, RZ ;  /* 0x0000001f02127819 */ /* 0x000fe400000006ff */
[----:B-1----:R-:W-:-:S05]  /*2e0c0*/  LEA R12, R13, R12, 0x18 ;  /* 0x0000000c0d0c7211 */ /* 0x002fca00078ec0ff */
[----:B------:R-:W-:-:S04]  /*2e0d0*/  IMAD R13, R9, 0x8, R12 ;  /* 0x00000008090d7824 */ /* 0x000fc800078e020c */
[----:B------:R-:W1:Y:S02]  /*2e0e0*/  SYNCS.PHASECHK.TRANS64.TRYWAIT P0, [R13+URZ+0x18], R18 ;  /* 0x000018120d0075a7 */ /* 0x000e64000800017f */
[----:B-1----:R-:W-:Y:S05]  /*2e0f0*/  @!P0 BRA `(.L_x_360) ;  /* 0x0000001800888947 */ /* 0x002fea0003800000 */
.L_x_411:
[----:B------:R-:W2:Y:S02]  /*2e100*/  S2R R15, SR_TID.X ;  /* 0x00000000000f7919 */ /* 0x000ea40000002100 */
[----:B--2---:R-:W-:Y:S02]  /*2e110*/  LOP3.LUT P0, RZ, R15, 0x7f, RZ, 0xc0, !PT ;  /* 0x0000007f0fff7812 */ /* 0x004fe4000780c0ff */
[----:B------:R-:W-:-:S11]  /*2e120*/  PRMT R15, R8, 0x9910, RZ ;  /* 0x00009910080f7816 */ /* 0x000fd600000000ff */
[----:B-1----:R-:W1:Y:S02]  /*2e130*/  @!P0 LDC R18, c[0x0][0x500] ;  /* 0x00014000ff128b82 */ /* 0x002e640000000800 */
[----:B-1----:R1:W-:Y:S01]  /*2e140*/  @!P0 SYNCS.ARRIVE.TRANS64 RZ, [R13+URZ], R18 ;  /* 0x000000120dff89a7 */ /* 0x0023e2000800003f */
[----:B------:R-:W-:-:S13]  /*2e150*/  ISETP.NE.AND P0, PT, R15, 0x2, PT ;  /* 0x000000020f00780c */ /* 0x000fda0003f05270 */
[----:B-1----:R-:W-:Y:S05]  /*2e160*/  @P0 BRA `(.L_x_361) ;  /* 0x0000000000040947 */ /* 0x002fea0003800000 */
[----:B------:R-:W-:Y:S01]  /*2e170*/  BPT.TRAP 0x1 ;  /* 0x000000040000795c */ /* 0x000fe20000300000 */
.L_x_361:
[----:B------:R-:W-:Y:S01]  /*2e180*/  R2UR UR9, R13 ;  /* 0x000000000d0972ca */ /* 0x000fe200000e0000 */
[----:B------:R-:W-:Y:S01]  /*2e190*/  UIADD3 UR6, UP0, UR22, 0xf0, URZ ;  /* 0x000000f016067890 */ /* 0x000fe2000ff1e03f */
[-C--:B------:R-:W-:Y:S01]  /*2e1a0*/  LEA R13, R9, R12.reuse, 0xf ;  /* 0x0000000c090d7211 */ /* 0x080fe200078e78ff */
[----:B------:R-:W-:Y:S01]  /*2e1b0*/  UIADD3 UR24, UP1, UR22, 0x1f0, URZ ;  /* 0x000001f016187890 */ /* 0x000fe2000ff3e03f */
[----:B------:R-:W-:Y:S01]  /*2e1c0*/  R2UR UR11, R5 ;  /* 0x00000000050b72ca */ /* 0x000fe200000e0000 */
[----:B------:R-:W-:Y:S01]  /*2e1d0*/  UMOV UR14, 0x0 ;  /* 0x00000000000e7882 */ /* 0x000fe20000000000 */
[----:B------:R-:W-:Y:S01]  /*2e1e0*/  R2UR UR7, R13 ;  /* 0x000000000d0772ca */ /* 0x000fe200000e0000 */
[----:B------:R-:W-:Y:S01]  /*2e1f0*/  UIADD3.X UR25, URZ, UR23, URZ, UP1, !UPT ;  /* 0x000000173f197290 */ /* 0x000fe20008ffe43f */
[C---:B------:R-:W-:Y:S01]  /*2e200*/  LEA R13, R9.reuse, UR5, 0xe ;  /* 0x00000005090d7c11 */ /* 0x040fe2000f8e70ff */
[----:B------:R-:W-:Y:S01]  /*2e210*/  VIADD R9, R9, 0x1 ;  /* 0x0000000109097836 */ /* 0x000fe20000000000 */
[----:B------:R-:W-:Y:S01]  /*2e220*/  R2UR UR10, R14 ;  /* 0x000000000e0a72ca */ /* 0x000fe200000e0000 */
[----:B------:R-:W-:Y:S01]  /*2e230*/  UMOV UR15, 0x10000000 ;  /* 0x10000000000f7882 */ /* 0x000fe20000000000 */
[----:B------:R-:W-:Y:S01]  /*2e240*/  LEA R13, R13, R12, 0x1 ;  /* 0x0000000c0d0d7211 */ /* 0x000fe200078e08ff */
[----:B------:R-:W-:Y:S01]  /*2e250*/  UMOV UR21, 0x30000 ;  /* 0x0003000000157882 */ /* 0x000fe20000000000 */
[----:B------:R-:W-:-:S02]  /*2e260*/  R2UR UR12, R10 ;  /* 0x000000000a0c72ca */ /* 0x000fc400000e0000 */
[----:B------:R-:W-:Y:S02]  /*2e270*/  R2UR UR8, R13 ;  /* 0x000000000d0872ca */ /* 0x000fe400000e0000 */
[----:B------:R-:W-:Y:S01]  /*2e280*/  IADD3 R4, R4, -0x1, RZ ;  /* 0xffffffff04047810 */ /* 0x000fe20007ffe0ff */
[----:B------:R-:W-:Y:S01]  /*2e290*/  UIADD3 UR13, UR7, 0x8400, URZ ;  /* 0x00008400070d7890 */ /* 0x000fe2000fffe03f */
[----:B------:R-:W-:Y:S01]  /*2e2a0*/  R2UR UR20, R3 ;  /* 0x00000000031472ca */ /* 0x000fe200000e0000 */
[----:B------:R-:W-:Y:S01]  /*2e2b0*/  UIADD3.X UR7, URZ, UR23, URZ, UP0, !UPT ;  /* 0x000000173f077290 */ /* 0x000fe200087fe43f */
[----:B------:R-:W-:Y:S02]  /*2e2c0*/  ISETP.GT.AND P1, PT, R4, 0x1, PT ;  /* 0x000000010400780c */ /* 0x000fe40003f24270 */
[----:B------:R-:W-:Y:S02]  /*2e2d0*/  ISETP.NE.AND P0, PT, R9, 0x3, PT ;  /* 0x000000030900780c */ /* 0x000fe40003f05270 */
[----:B------:R-:W-:-:S02]  /*2e2e0*/  IADD3 R14, R14, 0x40, RZ ;  /* 0x000000400e0e7810 */ /* 0x000fc40007ffe0ff */
[----:B------:R-:W-:Y:S01]  /*2e2f0*/  SEL R13, RZ, 0x1, P0 ;  /* 0x00000001ff0d7807 */ /* 0x000fe20000000000 */
[----:B------:R-:W-:Y:S01]  /*2e300*/  UIADD3 UR16, UR8, 0x20400, URZ ;  /* 0x0002040008107890 */ /* 0x000fe2000fffe03f */
[----:B------:R-:W-:Y:S02]  /*2e310*/  SEL R9, R9, RZ, P0 ;  /* 0x000000ff09097207 */ /* 0x000fe40000000000 */
[----:B------:R-:W-:Y:S01]  /*2e320*/  UMOV UR8, UR13 ;  /* 0x0000000d00087c82 */ /* 0x000fe20008000000 */
[----:B------:R-:W-:Y:S01]  /*2e330*/  LOP3.LUT R2, R2, R13, RZ, 0x3c, !PT ;  /* 0x0000000d02027212 */ /* 0x000fe200078e3cff */
[----:B------:R1:W-:Y:S02]  /*2e340*/  UTMALDG.3D [UR8], [UR6], desc[UR14] ;  /* 0x00000e08060075b4 */ /* 0x0003e40008011000 */
[----:B-1----:R-:W-:Y:S01]  /*2e350*/  UMOV UR8, UR16 ;  /* 0x0000001000087c82 */ /* 0x002fe20008000000 */
[----:B------:R-:W-:Y:S02]  /*2e360*/  UMOV UR11, UR20 ;  /* 0x00000014000b7c82 */ /* 0x000fe40008000000 */
[----:B------:R1:W-:Y:S02]  /*2e370*/  UTMALDG.3D.MULTICAST [UR8], [UR24], UR21, desc[UR14] ;  /* 0x00000e08180073b4 */ /* 0x0003e40008011815 */
[----:B-1----:R-:W-:Y:S05]  /*2e380*/  @P1 BRA `(.L_x_362) ;  /* 0xfffffffc00401947 */ /* 0x002fea000383ffff */
.L_x_359:
[----:B------:R-:W-:Y:S05]  /*2e390*/  BSYNC B1 ;  /* 0x0000000000017941 */ /* 0x000fea0003800000 */
.L_x_358:
[----:B------:R-:W2:Y:S01]  /*2e3a0*/  LDL.LU R15, [R1+0x204] ;  /* 0x00020400010f7983 */ /* 0x000ea20000300800 */
[----:B------:R-:W-:Y:S01]  /*2e3b0*/  LOP3.LUT P0, RZ, R11, 0xff, RZ, 0xc0, !PT ;  /* 0x000000ff0bff7812 */ /* 0x000fe2000780c0ff */
[C---:B------:R-:W-:Y:S01]  /*2e3c0*/  IMAD.IADD R6, R7.reuse, 0x1, R6 ;  /* 0x0000000107067824 */ /* 0x040fe200078e0206 */
[----:B------:R-:W-:Y:S01]  /*2e3d0*/  ULDC.64 UR6, c[0x0][0x8f8] ;  /* 0x00023e0000067ab9 */ /* 0x000fe20000000a00 */
[----:B------:R-:W3:Y:S01]  /*2e3e0*/  LDL.LU R12, [R1+0x200] ;  /* 0x00020000010c7983 */ /* 0x000ee20000300800 */
[----:B------:R-:W-:Y:S01]  /*2e3f0*/  ISETP.GE.U32.AND P1, PT, R7, 0x3, PT ;  /* 0x000000030700780c */ /* 0x000fe20003f26070 */
[----:B------:R-:W-:Y:S01]  /*2e400*/  BSSY B1, `(.L_x_363) ;  /* 0x000006e000017945 */ /* 0x000fe20003800000 */
[----:B------:R-:W-:Y:S01]  /*2e410*/  IMAD.MOV.U32 R10, RZ, RZ, -0x1 ;  /* 0xffffffffff0a7424 */ /* 0x000fe200078e00ff */
[----:B------:R-:W-:Y:S02]  /*2e420*/  PRMT R4, RZ, 0x7610, R4 ;  /* 0x00007610ff047816 */ /* 0x000fe40000000004 */
[----:B------:R-:W-:-:S04]  /*2e430*/  PRMT R11, RZ, 0x7610, R11 ;  /* 0x00007610ff0b7816 */ /* 0x000fc8000000000b */
[----:B------:R-:W1:Y:S01]  /*2e440*/  @P0 S2R R3, SR_CgaCtaId ;  /* 0x0000000000030919 */ /* 0x000e620000008800 */
[----:B------:R-:W-:-:S04]  /*2e450*/  @P0 MOV R2, 0x400 ;  /* 0x0000040000020802 */ /* 0x000fc80000000f00 */
[----:B-1----:R-:W-:-:S04]  /*2e460*/  @P0 LEA R2, R3, R2, 0x18 ;  /* 0x0000000203020211 */ /* 0x002fc800078ec0ff */
[----:B------:R1:W-:Y:S01]  /*2e470*/  @P0 SYNCS.ARRIVE.TRANS64.A1T0 RZ, [R2+URZ+0x78], RZ ;  /* 0x000078ff02ff09a7 */ /* 0x0003e2000810003f */
[----:B------:R-:W-:-:S04]  /*2e480*/  ISETP.GT.U32.AND P0, PT, R6, 0x2, PT ;  /* 0x000000020600780c */ /* 0x000fc80003f04070 */
[----:B------:R-:W-:Y:S01]  /*2e490*/  ISETP.LT.U32.AND P0, PT, R7, 0x3, P0 ;  /* 0x000000030700780c */ /* 0x000fe20000701070 */
[----:B-1----:R-:W-:Y:S01]  /*2e4a0*/  IMAD.WIDE.U32 R2, R6, -0x55555555, RZ ;  /* 0xaaaaaaab06027825 */ /* 0x002fe200078e00ff */
[----:B------:R-:W-:-:S04]  /*2e4b0*/  MOV R2, 0xffffffff ;  /* 0xffffffff00027802 */ /* 0x000fc80000000f00 */
[----:B------:R-:W-:Y:S02]  /*2e4c0*/  SHF.R.U32.HI R5, RZ, 0x1, R3 ;  /* 0x00000001ff057819 */ /* 0x000fe40000011603 */
[----:B------:R-:W-:-:S03]  /*2e4d0*/  SEL R3, RZ, 0x1, !P0 ;  /* 0x00000001ff037807 */ /* 0x000fc60004000000 */
[----:B------:R-:W-:Y:S01]  /*2e4e0*/  IMAD R6, R5, -0x3, R6 ;  /* 0xfffffffd05067824 */ /* 0x000fe200078e0206 */
[----:B------:R-:W-:Y:S02]  /*2e4f0*/  LOP3.LUT R0, R0, R3, RZ, 0x3c, !PT ;  /* 0x0000000300007212 */ /* 0x000fe400078e3cff */
[----:B------:R-:W-:Y:S02]  /*2e500*/  MOV R3, 0xffffffff ;  /* 0xffffffff00037802 */ /* 0x000fe40000000f00 */
[----:B------:R-:W-:Y:S02]  /*2e510*/  @P1 LOP3.LUT R0, R0, 0x1, R5, 0x78, !PT ;  /* 0x0000000100001812 */ /* 0x000fe400078e7805 */
        /* <DEDUP_REMOVED lines=8> */
[----:B------:R-:W2:Y:S01]  /*2e5a0*/  LDC R17, c[0x0][0x904] ;  /* 0x00024100ff117b82 */ /* 0x000ea20000000800 */
[----:B------:R-:W-:Y:S01]  /*2e5b0*/  ULDC UR6, c[0x0][0x150] ;  /* 0x0000540000067ab9 */ /* 0x000fe20000000800 */
[----:B------:R-:W-:Y:S01]  /*2e5c0*/  ULDC UR9, c[0x0][0x8d8] ;  /* 0x0002360000097ab9 */ /* 0x000fe20000000800 */
[----:B------:R-:W3:Y:S05]  /*2e5d0*/  S2R R2, SR_CTAID.Y ;  /* 0x0000000000027919 */ /* 0x000eea0000002600 */
[----:B------:R-:W4:Y:S08]  /*2e5e0*/  LDC R4, c[0x0][0x144] ;  /* 0x00005100ff047b82 */ /* 0x000f300000000800 */
[----:B------:R-:W5:Y:S01]  /*2e5f0*/  LDC R13, c[0x0][0x148] ;  /* 0x00005200ff0d7b82 */ /* 0x000f620000000800 */
[----:B--2---:R-:W-:-:S02]  /*2e600*/  ISETP.NE.AND P2, PT, R17, 0x1, PT ;  /* 0x000000011100780c */ /* 0x004fc40003f45270 */
[----:B-1----:R-:W-:Y:S02]  /*2e610*/  I2FP.F32.U32 R3, R9 ;  /* 0x0000000900037245 */ /* 0x002fe40000201000 */
[----:B---3--:R-:W-:-:S03]  /*2e620*/  I2FP.F32.U32 R5, R2 ;  /* 0x0000000200057245 */ /* 0x008fc60000201000 */
[----:B------:R-:W-:Y:S01]  /*2e630*/  FMUL R3, R3, UR6 ;  /* 0x0000000603037c20 */ /* 0x000fe20008400000 */
[----:B------:R-:W-:Y:S02]  /*2e640*/  ULDC UR6, c[0x0][0x154] ;  /* 0x0000550000067ab9 */ /* 0x000fe40000000800 */
[----:B------:R-:W-:Y:S01]  /*2e650*/  FMUL R10, R5, UR6 ;  /* 0x00000006050a7c20 */ /* 0x000fe20008400000 */
[----:B------:R-:W-:Y:S02]  /*2e660*/  ULDC.64 UR6, c[0x0][0x8d0] ;  /* 0x0002340000067ab9 */ /* 0x000fe40000000a00 */
[----:B------:R-:W1:Y:S01]  /*2e670*/  F2I.U32.TRUNC.NTZ R3, R3 ;  /* 0x0000000300037305 */ /* 0x000e62000020f000 */
[----:B------:R-:W-:-:S04]  /*2e680*/  ISETP.NE.U32.AND P0, PT, RZ, UR6, PT ;  /* 0x00000006ff007c0c */ /* 0x000fc8000bf05070 */
[----:B------:R-:W-:-:S03]  /*2e690*/  ISETP.NE.AND.EX P0, PT, RZ, UR7, PT, P0 ;  /* 0x00000007ff007c0c */ /* 0x000fc6000bf05300 */
[----:B------:R-:W2:Y:S01]  /*2e6a0*/  F2I.U32.TRUNC.NTZ R10, R10 ;  /* 0x0000000a000a7305 */ /* 0x000ea2000020f000 */
[----:B-1----:R-:W-:Y:S02]  /*2e6b0*/  IADD3 R5, -R3, RZ, RZ ;  /* 0x000000ff03057210 */ /* 0x002fe40007ffe1ff */
[----:B------:R-:W-:-:S03]  /*2e6c0*/  MOV R3, R15 ;  /* 0x0000000f00037202 */ /* 0x000fc60000000f00 */
[----:B----4-:R-:W-:Y:S01]  /*2e6d0*/  IMAD R9, R4, R5, R9 ;  /* 0x0000000504097224 */ /* 0x010fe200078e0209 */
[----:B--2---:R-:W-:-:S05]  /*2e6e0*/  IADD3 R4, -R10, RZ, RZ ;  /* 0x000000ff0a047210 */ /* 0x004fca0007ffe1ff */
[----:B-----5:R-:W-:Y:S02]  /*2e6f0*/  @P2 IMAD R9, R13, R4, R2 ;  /* 0x000000040d092224 */ /* 0x020fe400078e0202 */
[----:B------:R-:W-:Y:S01]  /*2e700*/  IMAD.MOV.U32 R2, RZ, RZ, R12 ;  /* 0x000000ffff027224 */ /* 0x000fe200078e000c */
[----:B------:R-:W-:Y:S06]  /*2e710*/  @!P0 BRA `(.L_x_365) ;  /* 0x0000000000288947 */ /* 0x000fec0003800000 */
[----:B------:R-:W-:Y:S02]  /*2e720*/  ULDC UR8, c[0x0][0x8dc] ;  /* 0x0002370000087ab9 */ /* 0x000fe40000000800 */
[----:B------:R-:W-:-:S04]  /*2e730*/  IADD3 R3, P0, R12, UR8, RZ ;  /* 0x000000080c037c10 */ /* 0x000fc8000ff1e0ff */
[----:B------:R-:W-:-:S05]  /*2e740*/  IADD3.X R13, RZ, R15, RZ, P0, !PT ;  /* 0x0000000fff0d7210 */ /* 0x000fca00007fe4ff */
[----:B------:R-:W-:-:S04]  /*2e750*/  IMAD.WIDE.U32 R4, R13, UR6, RZ ;  /* 0x000000060d047c25 */ /* 0x000fc8000f8e00ff */
[----:B------:R-:W-:-:S04]  /*2e760*/  IMAD.WIDE.U32 R4, P0, R3, UR7, R4 ;  /* 0x0000000703047c25 */ /* 0x000fc8000f800004 */
[----:B------:R-:W-:Y:S01]  /*2e770*/  IMAD.WIDE.U32 R2, R3, UR6, RZ ;  /* 0x0000000603027c25 */ /* 0x000fe2000f8e00ff */
[----:B------:R-:W-:-:S04]  /*2e780*/  MOV R2, R5 ;  /* 0x0000000500027202 */ /* 0x000fc80000000f00 */
[----:B------:R-:W-:Y:S01]  /*2e790*/  IADD3 RZ, P1, R3, R4, RZ ;  /* 0x0000000403ff7210 */ /* 0x000fe20007f3e0ff */
[----:B------:R-:W-:-:S04]  /*2e7a0*/  IMAD.X R3, RZ, RZ, RZ, P0 ;  /* 0x000000ffff037224 */ /* 0x000fc800000e06ff */
[----:B------:R-:W-:-:S08]  /*2e7b0*/  IMAD.WIDE.U32.X R2, R13, UR7, R2, P1 ;  /* 0x000000070d027c25 */ /* 0x000fd000088e0402 */
.L_x_365:
[--C-:B------:R-:W-:Y:S01]  /*2e7c0*/  SHF.R.U64 R10, R2, UR9, R3.reuse ;  /* 0x00000009020a7c19 */ /* 0x100fe20008001203 */
[----:B------:R-:W-:Y:S01]  /*2e7d0*/  ULDC.64 UR6, c[0x0][0x8c8] ;  /* 0x0002320000067ab9 */ /* 0x000fe20000000a00 */
[----:B------:R-:W-:Y:S01]  /*2e7e0*/  SHF.R.U32.HI R2, RZ, UR9, R3 ;  /* 0x00000009ff027c19 */ /* 0x000fe20008011603 */
[----:B------:R-:W-:Y:S01]  /*2e7f0*/  ULDC.64 UR8, c[0x0][0x8e8] ;  /* 0x00023a0000087ab9 */ /* 0x000fe20000000a00 */
[----:B------:R-:W-:Y:S02]  /*2e800*/  IADD3 R13, P0, RZ, -R10, RZ ;  /* 0x8000000aff0d7210 */ /* 0x000fe40007f1e0ff */
[----:B------:R-:W-:Y:S02]  /*2e810*/  MOV R3, R15 ;  /* 0x0000000f00037202 */ /* 0x000fe40000000f00 */
[----:B------:R-:W-:Y:S02]  /*2e820*/  IADD3.X R2, RZ, ~R2, RZ, P0, !PT ;  /* 0x80000002ff027210 */ /* 0x000fe400007fe4ff */
[----:B------:R-:W-:-:S03]  /*2e830*/  ISETP.NE.U32.AND P0, PT, RZ, UR8, PT ;  /* 0x00000008ff007c0c */ /* 0x000fc6000bf05070 */
[----:B------:R-:W-:Y:S01]  /*2e840*/  IMAD R2, R2, UR6, RZ ;  /* 0x0000000602027c24 */ /* 0x000fe2000f8e02ff */
[----:B------:R-:W-:-:S03]  /*2e850*/  ISETP.NE.AND.EX P0, PT, RZ, UR9, PT, P0 ;  /* 0x00000009ff007c0c */ /* 0x000fc6000bf05300 */
[----:B------:R-:W-:Y:S02]  /*2e860*/  IMAD R5, R13, UR7, R2 ;  /* 0x000000070d057c24 */ /* 0x000fe4000f8e0202 */
[----:B------:R-:W-:-:S04]  /*2e870*/  IMAD.MOV.U32 R2, RZ, RZ, R12 ;  /* 0x000000ffff027224 */ /* 0x000fc800078e000c */
[----:B------:R-:W-:Y:S01]  /*2e880*/  IMAD.WIDE.U32 R2, R13, UR6, R2 ;  /* 0x000000060d027c25 */ /* 0x000fe2000f8e0002 */
[----:B------:R-:W-:-:S04]  /*2e890*/  ULDC UR6, c[0x0][0x8c0] ;  /* 0x0002300000067ab9 */ /* 0x000fc80000000800 */
[----:B------:R-:W-:-:S04]  /*2e8a0*/  IADD3 R3, R3, R5, RZ ;  /* 0x0000000503037210 */ /* 0x000fc80007ffe0ff */
[--C-:B------:R-:W-:Y:S02]  /*2e8b0*/  SHF.R.U64 R12, R2, UR6, R3.reuse ;  /* 0x00000006020c7c19 */ /* 0x100fe40008001203 */
[----:B------:R-:W-:Y:S01]  /*2e8c0*/  SHF.R.U32.HI R3, RZ, UR6, R3 ;  /* 0x00000006ff037c19 */ /* 0x000fe20008011603 */
[----:B------:R-:W-:-:S03]  /*2e8d0*/  ULDC UR6, c[0x0][0x8b0] ;  /* 0x00022c0000067ab9 */ /* 0x000fc60000000800 */
[--C-:B------:R-:W-:Y:S02]  /*2e8e0*/  SHF.R.U64 R13, R12, UR6, R3.reuse ;  /* 0x000000060c0d7c19 */ /* 0x100fe40008001203 */
[----:B------:R-:W-:Y:S01]  /*2e8f0*/  SHF.R.U32.HI R2, RZ, UR6, R3 ;  /* 0x00000006ff027c19 */ /* 0x000fe20008011603 */
[----:B------:R-:W-:-:S03]  /*2e900*/  ULDC UR6, c[0x0][0x900] ;  /* 0x0002400000067ab9 */ /* 0x000fc60000000800 */
[--C-:B------:R-:W-:Y:S02]  /*2e910*/  SHF.R.U64 R14, R13, UR6, R2.reuse ;  /* 0x000000060d0e7c19 */ /* 0x100fe40008001202 */
[----:B------:R-:W-:-:S03]  /*2e920*/  SHF.R.U32.HI R3, RZ, UR6, R2 ;  /* 0x00000006ff037c19 */ /* 0x000fc60008011602 */
[----:B------:R-:W-:Y:S01]  /*2e930*/  IMAD.MOV.U32 R2, RZ, RZ, R14 ;  /* 0x000000ffff027224 */ /* 0x000fe200078e000e */
[----:B------:R-:W-:Y:S06]  /*2e940*/  @!P0 BRA `(.L_x_366) ;  /* 0x0000000000288947 */ /* 0x000fec0003800000 */
[----:B------:R-:W-:Y:S02]  /*2e950*/  ULDC UR6, c[0x0][0x8f4] ;  /* 0x00023d0000067ab9 */ /* 0x000fe40000000800 */
[----:B------:R-:W-:-:S04]  /*2e960*/  IADD3 R2, P0, R14, UR6, RZ ;  /* 0x000000060e027c10 */ /* 0x000fc8000ff1e0ff */
[----:B------:R-:W-:-:S05]  /*2e970*/  IADD3.X R15, RZ, R3, RZ, P0, !PT ;  /* 0x00000003ff0f7210 */ /* 0x000fca00007fe4ff */
[----:B------:R-:W-:-:S04]  /*2e980*/  IMAD.WIDE.U32 R4, R15, UR8, RZ ;  /* 0x000000080f047c25 */ /* 0x000fc8000f8e00ff */
[----:B------:R-:W-:-:S04]  /*2e990*/  IMAD.WIDE.U32 R4, P0, R2, UR9, R4 ;  /* 0x0000000902047c25 */ /* 0x000fc8000f800004 */
[----:B------:R-:W-:-:S04]  /*2e9a0*/  IMAD.WIDE.U32 R2, R2, UR8, RZ ;  /* 0x0000000802027c25 */ /* 0x000fc8000f8e00ff */
[----:B------:R-:W-:Y:S01]  /*2e9b0*/  IMAD.MOV.U32 R2, RZ, RZ, R5 ;  /* 0x000000ffff027224 */ /* 0x000fe200078e0005 */
[----:B------:R-:W-:Y:S02]  /*2e9c0*/  IADD3 RZ, P1, R3, R4, RZ ;  /* 0x0000000403ff7210 */ /* 0x000fe40007f3e0ff */
[----:B------:R-:W-:-:S03]  /*2e9d0*/  IADD3.X R3, RZ, RZ, RZ, P0, !PT ;  /* 0x000000ffff037210 */ /* 0x000fc600007fe4ff */
[----:B------:R-:W-:-:S08]  /*2e9e0*/  IMAD.WIDE.U32.X R2, R15, UR9, R2, P1 ;  /* 0x000000090f027c25 */ /* 0x000fd000088e0402 */
.L_x_366:
[----:B------:R-:W-:Y:S01]  /*2e9f0*/  ULDC UR6, c[0x0][0x8f0] ;  /* 0x00023c0000067ab9 */ /* 0x000fe20000000800 */
[----:B------:R-:W-:Y:S02]  /*2ea00*/  LOP3.LUT R13, R13, UR18, RZ, 0xc0, !PT ;  /* 0x000000120d0d7c12 */ /* 0x000fe4000f8ec0ff */
[----:B------:R-:W-:Y:S01]  /*2ea10*/  SHF.R.U64 R2, R2, UR6, R3 ;  /* 0x0000000602027c19 */ /* 0x000fe20008001203 */
[----:B------:R-:W-:-:S03]  /*2ea20*/  ULDC UR6, c[0x0][0x8e0] ;  /* 0x0002380000067ab9 */ /* 0x000fc60000000800 */
[C---:B------:R-:W-:Y:S01]  /*2ea30*/  IADD3 R3, -R2.reuse, RZ, RZ ;  /* 0x000000ff02037210 */ /* 0x040fe20007ffe1ff */
[----:B------:R-:W-:-:S04]  /*2ea40*/  IMAD R4, R2, UR19, R13 ;  /* 0x0000001302047c24 */ /* 0x000fc8000f8e020d */
[----:B------:R-:W-:Y:S01]  /*2ea50*/  IMAD R14, R3, UR6, R14 ;  /* 0x00000006030e7c24 */ /* 0x000fe2000f8e020e */
[----:B------:R-:W-:Y:S01]  /*2ea60*/  ULDC UR6, c[0x0][0x8b8] ;  /* 0x00022e0000067ab9 */ /* 0x000fe20000000800 */
[----:B------:R-:W-:Y:S01]  /*2ea70*/  LOP3.LUT R3, R12, UR17, RZ, 0xc0, !PT ;  /* 0x000000110c037c12 */ /* 0x000fe2000f8ec0ff */
[----:B------:R-:W-:Y:S01]  /*2ea80*/  IMAD R9, R4, UR6, R9 ;  /* 0x0000000604097c24 */ /* 0x000fe2000f8e0209 */
[----:B------:R-:W-:Y:S01]  /*2ea90*/  ULDC UR6, c[0x0][0x8a8] ;  /* 0x00022a0000067ab9 */ /* 0x000fe20000000800 */
[----:B------:R-:W-:Y:S02]  /*2eaa0*/  MOV R4, 0x1 ;  /* 0x0000000100047802 */ /* 0x000fe40000000f00 */
[----:B------:R-:W-:-:S05]  /*2eab0*/  IMAD R14, R14, UR6, R3 ;  /* 0x000000060e0e7c24 */ /* 0x000fca000f8e0203 */
[----:B------:R-:W-:Y:S02]  /*2eac0*/  SEL R3, R14, R9, !P2 ;  /* 0x000000090e037207 */ /* 0x000fe40005000000 */
[----:B------:R-:W-:-:S07]  /*2ead0*/  SEL R2, R9, R14, !P2 ;  /* 0x0000000e09027207 */ /* 0x000fce0005000000 */
.L_x_364:
[----:B------:R-:W-:Y:S05]  /*2eae0*/  BSYNC B1 ;  /* 0x0000000000017941 */ /* 0x000fea0003800000 */
.L_x_363:
[----:B------:R-:W-:-:S13]  /*2eaf0*/  LOP3.LUT P0, RZ, R4, 0xff, RZ, 0xc0, !PT ;  /* 0x000000ff04ff7812 */ /* 0x000fda000780c0ff */
[----:B------:R-:W-:Y:S05]  /*2eb00*/  @P0 BRA `(.L_x_367) ;  /* 0xfffffff4002c0947 */ /* 0x000fea000383ffff */
[----:B------:R-:W-:Y:S05]  /*2eb10*/  BSYNC B0 ;  /* 0x0000000000007941 */ /* 0x000fea0003800000 */
.L_x_356:
[----:B------:R-:W-:-:S03]  /*2eb20*/  UMOV UR6, 0xffffffff ;  /* 0xffffffff00067882 */ /* 0x000fc60000000000 */
[----:B------:R-:W-:Y:S05]  /*2eb30*/  BRA.DIV UR6, `(.L_x_368) ;  /* 0x00000012060c7947 */ /* 0x000fea000b800000 */
[----:B------:R-:W-:-:S13]  /*2eb40*/  ELECT P6, URZ, PT ;  /* 0x00000000003f782f */ /* 0x000fda00038c0000 */
.L_x_414:
[----:B------:R-:W-:Y:S05]  /*2eb50*/  @!P6 BRA `(.L_x_14) ;  /* 0x000000000084e947 */ /* 0x000fea0003800000 */
[----:B------:R-:W3:Y:S02]  /*2eb60*/  LDL.LU R2, [R1+0x208] ;  /* 0x0002080001027983 */ /* 0x000ee40000300800 */
[----:B---3--:R-:W-:-:S04]  /*2eb70*/  LOP3.LUT R2, R2, 0x2, RZ, 0xfc, !PT ;  /* 0x0000000202027812 */ /* 0x008fc800078efcff */
[----:B------:R-:W-:-:S13]  /*2eb80*/  ISETP.NE.AND P0, PT, R2, 0x3, PT ;  /* 0x000000030200780c */ /* 0x000fda0003f05270 */
[----:B------:R-:W-:Y:S05]  /*2eb90*/  @!P0 BRA `(.L_x_369) ;  /* 0x0000000000048947 */ /* 0x000fea0003800000 */
[----:B--2---:R-:W-:Y:S01]  /*2eba0*/  BPT.TRAP 0x1 ;  /* 0x000000040000795c */ /* 0x004fe20000300000 */
.L_x_369:
[----:B------:R-:W1:Y:S01]  /*2ebb0*/  S2R R3, SR_CgaCtaId ;  /* 0x0000000000037919 */ /* 0x000e620000008800 */
[----:B------:R-:W-:-:S04]  /*2ebc0*/  MOV R2, 0x400 ;  /* 0x0000040000027802 */ /* 0x000fc80000000f00 */
[----:B-1----:R-:W-:Y:S02]  /*2ebd0*/  LEA R3, R3, R2, 0x18 ;  /* 0x0000000203037211 */ /* 0x002fe400078ec0ff */
[----:B------:R-:W-:-:S03]  /*2ebe0*/  SHF.L.U32 R2, R0, 0x1f, RZ ;  /* 0x0000001f00027819 */ /* 0x000fc600000006ff */
[----:B------:R-:W-:-:S05]  /*2ebf0*/  VIADD R3, R3, 0x18 ;  /* 0x0000001803037836 */ /* 0x000fca0000000000 */
[----:B------:R-:W-:-:S04]  /*2ec00*/  LEA R5, R6, R3, 0x3 ;  /* 0x0000000306057211 */ /* 0x000fc800078e18ff */
[----:B------:R-:W1:Y:S02]  /*2ec10*/  SYNCS.PHASECHK.TRANS64.TRYWAIT P0, [R5+URZ], R2 ;  /* 0x00000002050075a7 */ /* 0x000e64000800017f */
[----:B-1----:R-:W-:Y:S05]  /*2ec20*/  @!P0 BRA `(.L_x_370) ;  /* 0x0000000c00f08947 */ /* 0x002fea0003800000 */
.L_x_415:
[----:B------:R-:W-:-:S04]  /*2ec30*/  IADD3 R6, R6, 0x1, RZ ;  /* 0x0000000106067810 */ /* 0x000fc80007ffe0ff */
[----:B------:R-:W-:-:S04]  /*2ec40*/  ISETP.NE.AND P0, PT, R6, 0x3, PT ;  /* 0x000000030600780c */ /* 0x000fc80003f05270 */
[----:B-1----:R-:W-:Y:S02]  /*2ec50*/  SEL R5, RZ, 0x1, P0 ;  /* 0x00000001ff057807 */ /* 0x002fe40000000000 */
[----:B------:R-:W-:Y:S02]  /*2ec60*/  SEL R6, R6, RZ, P0 ;  /* 0x000000ff06067207 */ /* 0x000fe40000000000 */
[----:B------:R-:W-:-:S03]  /*2ec70*/  LOP3.LUT R5, R0, R5, RZ, 0x3c, !PT ;  /* 0x0000000500057212 */ /* 0x000fc600078e3cff */
[----:B------:R-:W-:Y:S01]  /*2ec80*/  IMAD R7, R6, 0x8, R3 ;  /* 0x0000000806077824 */ /* 0x000fe200078e0203 */
[----:B------:R-:W-:-:S04]  /*2ec90*/  SHF.L.U32 R0, R5, 0x1f, RZ ;  /* 0x0000001f05007819 */ /* 0x000fc800000006ff */
[----:B------:R-:W1:Y:S02]  /*2eca0*/  SYNCS.PHASECHK.TRANS64.TRYWAIT P0, [R7+URZ], R0 ;  /* 0x00000000070075a7 */ /* 0x000e64000800017f */
[----:B-1----:R-:W-:Y:S05]  /*2ecb0*/  @!P0 BRA `(.L_x_371) ;  /* 0x0000000c00e08947 */ /* 0x002fea0003800000 */
.L_x_416:
[----:B-1----:R-:W-:-:S04]  /*2ecc0*/  IADD3 R0, R6, 0x1, RZ ;  /* 0x0000000106007810 */ /* 0x002fc80007ffe0ff */
[----:B------:R-:W-:-:S04]  /*2ecd0*/  ISETP.NE.AND P0, PT, R0, 0x3, PT ;  /* 0x000000030000780c */ /* 0x000fc80003f05270 */
[----:B------:R-:W-:Y:S02]  /*2ece0*/  SEL R2, RZ, 0x1, P0 ;  /* 0x00000001ff027807 */ /* 0x000fe40000000000 */
[----:B------:R-:W-:Y:S02]  /*2ecf0*/  SEL R0, R0, RZ, P0 ;  /* 0x000000ff00007207 */ /* 0x000fe40000000000 */
[----:B------:R-:W-:Y:S02]  /*2ed00*/  LOP3.LUT R2, R5, R2, RZ, 0x3c, !PT ;  /* 0x0000000205027212 */ /* 0x000fe400078e3cff */
[----:B------:R-:W-:Y:S02]  /*2ed10*/  LEA R3, R0, R3, 0x3 ;  /* 0x0000000300037211 */ /* 0x000fe400078e18ff */
[----:B------:R-:W-:-:S07]  /*2ed20*/  SHF.L.U32 R0, R2, 0x1f, RZ ;  /* 0x0000001f02007819 */ /* 0x000fce00000006ff */
.L_x_372:
[----:B-1----:R1:W3:Y:S02]  /*2ed30*/  SYNCS.PHASECHK.TRANS64.TRYWAIT P0, [R3+URZ], R0 ;  /* 0x00000000030075a7 */ /* 0x0022e4000800017f */
[----:B---3--:R-:W-:Y:S05]  /*2ed40*/  @!P0 NANOSLEEP.SYNCS 0x989680 ;  /* 0x009896800000895d */ /* 0x008fea0003900000 */
[----:B------:R-:W3:Y:S02]  /*2ed50*/  @!P0 SYNCS.PHASECHK.TRANS64 P0, [R3+URZ], R0 ;  /* 0x00000000030085a7 */ /* 0x000ee4000800007f */
[----:B---3--:R-:W-:Y:S05]  /*2ed60*/  @!P0 BRA `(.L_x_372) ;  /* 0xfffffffc00f08947 */ /* 0x008fea000383ffff */
.L_x_14:
[----:B--2---:R-:W-:Y:S05]  /*2ed70*/  BSYNC B6 ;  /* 0x0000000000067941 */ /* 0x004fea0003800000 */
.L_x_12:
[----:B------:R-:W-:Y:S05]  /*2ed80*/  EXIT ;  /* 0x000000000000794d */ /* 0x000fea0003800000 */
.L_x_27:
[----:B---3--:R3:W4:Y:S02]  /*2ed90*/  SYNCS.PHASECHK.TRANS64.TRYWAIT P1, [R3+URZ], R0 ;  /* 0x00000000030075a7 */ /* 0x008724000802017f */
[----:B----4-:R-:W-:Y:S05]  /*2eda0*/  @!P1 NANOSLEEP.SYNCS 0x989680 ;  /* 0x009896800000995d */ /* 0x010fea0003900000 */
[----:B------:R-:W4:Y:S02]  /*2edb0*/  @!P1 SYNCS.PHASECHK.TRANS64 P1, [R3+URZ], R0 ;  /* 0x00000000030095a7 */ /* 0x000f24000802007f */
[----:B----4-:R-:W-:Y:S05]  /*2edc0*/  @!P1 BRA `(.L_x_27) ;  /* 0xfffffffc00f09947 */ /* 0x010fea000383ffff */
[----:B------:R-:W-:Y:S05]  /*2edd0*/  BRA `(.L_x_26) ;  /* 0xfffffd2c003c7947 */ /* 0x000fea000383ffff */
.L_x_32:
[----:B--2---:R-:W-:-:S04]  /*2ede0*/  IMAD.U32 R5, RZ, RZ, UR4 ;  /* 0x00000004ff057e24 */ /* 0x004fc8000f8e00ff */
[----:B------:R2:W3:Y:S03]  /*2edf0*/  SYNCS.PHASECHK.TRANS64.TRYWAIT P1, [R5+URZ], R4 ;  /* 0x00000004050075a7 */ /* 0x0004e6000802017f */
[----:B---3--:R-:W-:Y:S05]  /*2ee00*/  @!P1 NANOSLEEP.SYNCS 0x989680 ;  /* 0x009896800000995d */ /* 0x008fea0003900000 */
[----:B------:R-:W3:Y:S02]  /*2ee10*/  @!P1 SYNCS.PHASECHK.TRANS64 P1, [R5+URZ], R4 ;  /* 0x00000004050095a7 */ /* 0x000ee4000802007f */
[----:B---3--:R-:W-:Y:S05]  /*2ee20*/  @!P1 BRA `(.L_x_32) ;  /* 0xfffffffc00ec9947 */ /* 0x008fea000383ffff */
[----:B------:R-:W-:Y:S05]  /*2ee30*/  BRA `(.L_x_31) ;  /* 0xfffffd6000dc7947 */ /* 0x000fea000383ffff */
.L_x_55:
[----:B-12---:R-:W-:-:S04]  /*2ee40*/  MOV R3, UR49 ;  /* 0x0000003100037c02 */ /* 0x006fc80008000f00 */
[----:B------:R1:W2:Y:S03]  /*2ee50*/  SYNCS.PHASECHK.TRANS64.TRYWAIT P2, [R3+URZ+0x30], R0 ;  /* 0x00003000030075a7 */ /* 0x0002a6000804017f */
[----:B--2---:R-:W-:Y:S05]  /*2ee60*/  @!P2 NANOSLEEP.SYNCS 0x989680 ;  /* 0x009896800000a95d */ /* 0x004fea0003900000 */
[----:B------:R-:W2:Y:S02]  /*2ee70*/  @!P2 SYNCS.PHASECHK.TRANS64 P2, [R3+URZ+0x30], R0 ;  /* 0x000030000300a5a7 */ /* 0x000ea4000804007f */
[----:B--2---:R-:W-:Y:S05]  /*2ee80*/  @!P2 BRA `(.L_x_55) ;  /* 0xfffffffc00eca947 */ /* 0x004fea000383ffff */
[----:B------:R-:W-:Y:S05]  /*2ee90*/  BRA `(.L_x_373) ;  /* 0xfffffdac00c87947 */ /* 0x000fea000383ffff */
.L_x_66:
[----:B-1----:R1:W2:Y:S02]  /*2eea0*/  SYNCS.PHASECHK.TRANS64.TRYWAIT P3, [R6+URZ+0x30], R7 ;  /* 0x00003007060075a7 */ /* 0x0022a4000806017f */
[----:B--2---:R-:W-:Y:S05]  /*2eeb0*/  @!P3 NANOSLEEP.SYNCS 0x989680 ;  /* 0x009896800000b95d */ /* 0x004fea0003900000 */
[----:B------:R-:W2:Y:S02]  /*2eec0*/  @!P3 SYNCS.PHASECHK.TRANS64 P3, [R6+URZ+0x30], R7 ;  /* 0x000030070600b5a7 */ /* 0x000ea4000806007f */
[----:B--2---:R-:W-:Y:S05]  /*2eed0*/  @!P3 BRA `(.L_x_66) ;  /* 0xfffffffc00f0b947 */ /* 0x004fea000383ffff */
[----:B------:R-:W-:Y:S05]  /*2eee0*/  BRA `(.L_x_374) ;  /* 0xfffffdd000887947 */ /* 0x000fea000383ffff */
.L_x_77:
[----:B--2---:R2:W3:Y:S02]  /*2eef0*/  SYNCS.PHASECHK.TRANS64.TRYWAIT P3, [R6+URZ+0x30], R7 ;  /* 0x00003007060075a7 */ /* 0x0044e4000806017f */
[----:B---3--:R-:W-:Y:S05]  /*2ef00*/  @!P3 NANOSLEEP.SYNCS 0x989680 ;  /* 0x009896800000b95d */ /* 0x008fea0003900000 */
[----:B------:R-:W3:Y:S02]  /*2ef10*/  @!P3 SYNCS.PHASECHK.TRANS64 P3, [R6+URZ+0x30], R7 ;  /* 0x000030070600b5a7 */ /* 0x000ee4000806007f */
[----:B---3--:R-:W-:Y:S05]  /*2ef20*/  @!P3 BRA `(.L_x_77) ;  /* 0xfffffffc00f0b947 */ /* 0x008fea000383ffff */
[----:B------:R-:W-:Y:S05]  /*2ef30*/  BRA `(.L_x_375) ;  /* 0xfffffdf0007c7947 */ /* 0x000fea000383ffff */
.L_x_88:
[----:B-1----:R1:W2:Y:S02]  /*2ef40*/  SYNCS.PHASECHK.TRANS64.TRYWAIT P3, [R7+URZ+0x30], R24 ;  /* 0x00003018070075a7 */ /* 0x0022a4000806017f */
[----:B--2---:R-:W-:Y:S05]  /*2ef50*/  @!P3 NANOSLEEP.SYNCS 0x989680 ;  /* 0x009896800000b95d */ /* 0x004fea0003900000 */
[----:B------:R-:W2:Y:S02]  /*2ef60*/  @!P3 SYNCS.PHASECHK.TRANS64 P3, [R7+URZ+0x30], R24 ;  /* 0x000030180700b5a7 */ /* 0x000ea4000806007f */
[----:B--2---:R-:W-:Y:S05]  /*2ef70*/  @!P3 BRA `(.L_x_88) ;  /* 0xfffffffc00f0b947 */ /* 0x004fea000383ffff */
[----:B------:R-:W-:Y:S05]  /*2ef80*/  BRA `(.L_x_376) ;  /* 0xfffffe1000b87947 */ /* 0x000fea000383ffff */
.L_x_99:
[----:B-1----:R1:W2:Y:S02]  /*2ef90*/  SYNCS.PHASECHK.TRANS64.TRYWAIT P3, [R24+URZ+0x30], R25 ;  /* 0x00003019180075a7 */ /* 0x0022a4000806017f */
[----:B--2---:R-:W-:Y:S05]  /*2efa0*/  @!P3 NANOSLEEP.SYNCS 0x989680 ;  /* 0x009896800000b95d */ /* 0x004fea0003900000 */
[----:B------:R-:W2:Y:S02]  /*2efb0*/  @!P3 SYNCS.PHASECHK.TRANS64 P3, [R24+URZ+0x30], R25 ;  /* 0x000030191800b5a7 */ /* 0x000ea4000806007f */
[----:B--2---:R-:W-:Y:S05]  /*2efc0*/  @!P3 BRA `(.L_x_99) ;  /* 0xfffffffc00f0b947 */ /* 0x004fea000383ffff */
[----:B------:R-:W-:Y:S05]  /*2efd0*/  BRA `(.L_x_377) ;  /* 0xfffffe3000b87947 */ /* 0x000fea000383ffff */
.L_x_110:
[----:B-1----:R1:W2:Y:S02]  /*2efe0*/  SYNCS.PHASECHK.TRANS64.TRYWAIT P5, [R25+URZ+0x30], R26 ;  /* 0x0000301a190075a7 */ /* 0x0022a400080a017f */
[----:B--2---:R-:W-:Y:S05]  /*2eff0*/  @!P5 NANOSLEEP.SYNCS 0x989680 ;  /* 0x009896800000d95d */ /* 0x004fea0003900000 */
[----:B------:R-:W2:Y:S02]  /*2f000*/  @!P5 SYNCS.PHASECHK.TRANS64 P5, [R25+URZ+0x30], R26 ;  /* 0x0000301a1900d5a7 */ /* 0x000ea400080a007f */
[----:B--2---:R-:W-:Y:S05]  /*2f010*/  @!P5 BRA `(.L_x_110) ;  /* 0xfffffffc00f0d947 */ /* 0x004fea000383ffff */
[----:B------:R-:W-:Y:S05]  /*2f020*/  BRA `(.L_x_378) ;  /* 0xfffffe5000f87947 */ /* 0x000fea000383ffff */
.L_x_121:
[----:B-1----:R1:W2:Y:S02]  /*2f030*/  SYNCS.PHASECHK.TRANS64.TRYWAIT P5, [R24+URZ+0x30], R25 ;  /* 0x00003019180075a7 */ /* 0x0022a400080a017f */
[----:B--2---:R-:W-:Y:S05]  /*2f040*/  @!P5 NANOSLEEP.SYNCS 0x989680 ;  /* 0x009896800000d95d */ /* 0x004fea0003900000 */
[----:B------:R-:W2:Y:S02]  /*2f050*/  @!P5 SYNCS.PHASECHK.TRANS64 P5, [R24+URZ+0x30], R25 ;  /* 0x000030191800d5a7 */ /* 0x000ea400080a007f */
[----:B--2---:R-:W-:Y:S05]  /*2f060*/  @!P5 BRA `(.L_x_121) ;  /* 0xfffffffc00f0d947 */ /* 0x004fea000383ffff */
[----:B------:R-:W-:Y:S05]  /*2f070*/  BRA `(.L_x_379) ;  /* 0xfffffe7000f47947 */ /* 0x000fea000383ffff */
.L_x_132:
[----:B-1----:R1:W2:Y:S02]  /*2f080*/  SYNCS.PHASECHK.TRANS64.TRYWAIT P5, [R24+URZ+0x30], R25 ;  /* 0x00003019180075a7 */ /* 0x0022a400080a017f */
[----:B--2---:R-:W-:Y:S05]  /*2f090*/  @!P5 NANOSLEEP.SYNCS 0x989680 ;  /* 0x009896800000d95d */ /* 0x004fea0003900000 */
[----:B------:R-:W2:Y:S02]  /*2f0a0*/  @!P5 SYNCS.PHASECHK.TRANS64 P5, [R24+URZ+0x30], R25 ;  /* 0x000030191800d5a7 */ /* 0x000ea400080a007f */
[----:B--2---:R-:W-:Y:S05]  /*2f0b0*/  @!P5 BRA `(.L_x_132) ;  /* 0xfffffffc00f0d947 */ /* 0x004fea000383ffff */
[----:B------:R-:W-:Y:S05]  /*2f0c0*/  BRA `(.L_x_380) ;  /* 0xfffffe94002c7947 */ /* 0x000fea000383ffff */
.L_x_143:
[----:B-1----:R1:W2:Y:S02]  /*2f0d0*/  SYNCS.PHASECHK.TRANS64.TRYWAIT P5, [R24+URZ+0x30], R25 ;  /* 0x00003019180075a7 */ /* 0x0022a400080a017f */
[----:B--2---:R-:W-:Y:S05]  /*2f0e0*/  @!P5 NANOSLEEP.SYNCS 0x989680 ;  /* 0x009896800000d95d */ /* 0x004fea0003900000 */
[----:B------:R-:W2:Y:S02]  /*2f0f0*/  @!P5 SYNCS.PHASECHK.TRANS64 P5, [R24+URZ+0x30], R25 ;  /* 0x000030191800d5a7 */ /* 0x000ea400080a007f */
[----:B--2---:R-:W-:Y:S05]  /*2f100*/  @!P5 BRA `(.L_x_143) ;  /* 0xfffffffc00f0d947 */ /* 0x004fea000383ffff */
[----:B------:R-:W-:Y:S05]  /*2f110*/  BRA `(.L_x_381) ;  /* 0xfffffeb400247947 */ /* 0x000fea000383ffff */
.L_x_154:
[----:B-1----:R1:W2:Y:S02]  /*2f120*/  SYNCS.PHASECHK.TRANS64.TRYWAIT P5, [R24+URZ+0x30], R25 ;  /* 0x00003019180075a7 */ /* 0x0022a400080a017f */
[----:B--2---:R-:W-:Y:S05]  /*2f130*/  @!P5 NANOSLEEP.SYNCS 0x989680 ;  /* 0x009896800000d95d */ /* 0x004fea0003900000 */
[----:B------:R-:W2:Y:S02]  /*2f140*/  @!P5 SYNCS.PHASECHK.TRANS64 P5, [R24+URZ+0x30], R25 ;  /* 0x000030191800d5a7 */ /* 0x000ea400080a007f */
[----:B--2---:R-:W-:Y:S05]  /*2f150*/  @!P5 BRA `(.L_x_154) ;  /* 0xfffffffc00f0d947 */ /* 0x004fea000383ffff */
[----:B------:R-:W-:Y:S05]  /*2f160*/  BRA `(.L_x_382) ;  /* 0xfffffed4005c7947 */ /* 0x000fea000383ffff */
.L_x_165:
[----:B-1----:R1:W2:Y:S02]  /*2f170*/  SYNCS.PHASECHK.TRANS64.TRYWAIT P5, [R24+URZ+0x30], R25 ;  /* 0x00003019180075a7 */ /* 0x0022a400080a017f */
[----:B--2---:R-:W-:Y:S05]  /*2f180*/  @!P5 NANOSLEEP.SYNCS 0x989680 ;  /* 0x009896800000d95d */ /* 0x004fea0003900000 */
[----:B------:R-:W2:Y:S02]  /*2f190*/  @!P5 SYNCS.PHASECHK.TRANS64 P5, [R24+URZ+0x30], R25 ;  /* 0x000030191800d5a7 */ /* 0x000ea400080a007f */
[----:B--2---:R-:W-:Y:S05]  /*2f1a0*/  @!P5 BRA `(.L_x_165) ;  /* 0xfffffffc00f0d947 */ /* 0x004fea000383ffff */
[----:B------:R-:W-:Y:S05]  /*2f1b0*/  BRA `(.L_x_383) ;  /* 0xfffffef400547947 */ /* 0x000fea000383ffff */
.L_x_176:
[----:B-1----:R1:W2:Y:S02]  /*2f1c0*/  SYNCS.PHASECHK.TRANS64.TRYWAIT P5, [R24+URZ+0x30], R25 ;  /* 0x00003019180075a7 */ /* 0x0022a400080a017f */
[----:B--2---:R-:W-:Y:S05]  /*2f1d0*/  @!P5 NANOSLEEP.SYNCS 0x989680 ;  /* 0x009896800000d95d */ /* 0x004fea0003900000 */
[----:B------:R-:W2:Y:S02]  /*2f1e0*/  @!P5 SYNCS.PHASECHK.TRANS64 P5, [R24+URZ+0x30], R25 ;  /* 0x000030191800d5a7 */ /* 0x000ea400080a007f */
[----:B--2---:R-:W-:Y:S05]  /*2f1f0*/  @!P5 BRA `(.L_x_176) ;  /* 0xfffffffc00f0d947 */ /* 0x004fea000383ffff */
[----:B------:R-:W-:Y:S05]  /*2f200*/  BRA `(.L_x_384) ;  /* 0xffffff14008c7947 */ /* 0x000fea000383ffff */
.L_x_187:
[----:B-1----:R1:W2:Y:S02]  /*2f210*/  SYNCS.PHASECHK.TRANS64.TRYWAIT P5, [R24+URZ+0x30], R25 ;  /* 0x00003019180075a7 */ /* 0x0022a400080a017f */
[----:B--2---:R-:W-:Y:S05]  /*2f220*/  @!P5 NANOSLEEP.SYNCS 0x989680 ;  /* 0x009896800000d95d */ /* 0x004fea0003900000 */
[----:B------:R-:W2:Y:S02]  /*2f230*/  @!P5 SYNCS.PHASECHK.TRANS64 P5, [R24+URZ+0x30], R25 ;  /* 0x000030191800d5a7 */ /* 0x000ea400080a007f */
[----:B--2---:R-:W-:Y:S05]  /*2f240*/  @!P5 BRA `(.L_x_187) ;  /* 0xfffffffc00f0d947 */ /* 0x004fea000383ffff */
[----:B------:R-:W-:Y:S05]  /*2f250*/  BRA `(.L_x_385) ;  /* 0xffffff3400847947 */ /* 0x000fea000383ffff */
.L_x_198:
[----:B-1----:R1:W2:Y:S02]  /*2f260*/  SYNCS.PHASECHK.TRANS64.TRYWAIT P5, [R24+URZ+0x30], R25 ;  /* 0x00003019180075a7 */ /* 0x0022a400080a017f */
[----:B--2---:R-:W-:Y:S05]  /*2f270*/  @!P5 NANOSLEEP.SYNCS 0x989680 ;  /* 0x009896800000d95d */ /* 0x004fea0003900000 */
[----:B------:R-:W2:Y:S02]  /*2f280*/  @!P5 SYNCS.PHASECHK.TRANS64 P5, [R24+URZ+0x30], R25 ;  /* 0x000030191800d5a7 */ /* 0x000ea400080a007f */
[----:B--2---:R-:W-:Y:S05]  /*2f290*/  @!P5 BRA `(.L_x_198) ;  /* 0xfffffffc00f0d947 */ /* 0x004fea000383ffff */
[----:B------:R-:W-:Y:S05]  /*2f2a0*/  BRA `(.L_x_386) ;  /* 0xffffff5400bc7947 */ /* 0x000fea000383ffff */
.L_x_209:
[----:B-1----:R1:W2:Y:S02]  /*2f2b0*/  SYNCS.PHASECHK.TRANS64.TRYWAIT P5, [R24+URZ+0x30], R25 ;  /* 0x00003019180075a7 */ /* 0x0022a400080a017f */
[----:B--2---:R-:W-:Y:S05]  /*2f2c0*/  @!P5 NANOSLEEP.SYNCS 0x989680 ;  /* 0x009896800000d95d */ /* 0x004fea0003900000 */
[----:B------:R-:W2:Y:S02]  /*2f2d0*/  @!P5 SYNCS.PHASECHK.TRANS64 P5, [R24+URZ+0x30], R25 ;  /* 0x000030191800d5a7 */ /* 0x000ea400080a007f */
[----:B--2---:R-:W-:Y:S05]  /*2f2e0*/  @!P5 BRA `(.L_x_209) ;  /* 0xfffffffc00f0d947 */ /* 0x004fea000383ffff */
[----:B------:R-:W-:Y:S05]  /*2f2f0*/  BRA `(.L_x_387) ;  /* 0xffffff7400b47947 */ /* 0x000fea000383ffff */
.L_x_220:
[----:B-1----:R1:W2:Y:S02]  /*2f300*/  SYNCS.PHASECHK.TRANS64.TRYWAIT P3, [R25+URZ+0x30], R6 ;  /* 0x00003006190075a7 */ /* 0x0022a4000806017f */
[----:B--2---:R-:W-:Y:S05]  /*2f310*/  @!P3 NANOSLEEP.SYNCS 0x989680 ;  /* 0x009896800000b95d */ /* 0x004fea0003900000 */
[----:B------:R-:W2:Y:S02]  /*2f320*/  @!P3 SYNCS.PHASECHK.TRANS64 P3, [R25+URZ+0x30], R6 ;  /* 0x000030061900b5a7 */ /* 0x000ea4000806007f */
[----:B--2---:R-:W-:Y:S05]  /*2f330*/  @!P3 BRA `(.L_x_220) ;  /* 0xfffffffc00f0b947 */ /* 0x004fea000383ffff */
[----:B------:R-:W-:Y:S05]  /*2f340*/  BRA `(.L_x_388) ;  /* 0xffffff9400e07947 */ /* 0x000fea000383ffff */
.L_x_240:
[----:B-1----:R-:W-:-:S04]  /*2f350*/  MOV R5, UR4 ;  /* 0x0000000400057c02 */ /* 0x002fc80008000f00 */
[----:B------:R1:W2:Y:S03]  /*2f360*/  SYNCS.PHASECHK.TRANS64.TRYWAIT P0, [R5+URZ+0x78], R0 ;  /* 0x00007800050075a7 */ /* 0x0002a6000800017f */
[----:B--2---:R-:W-:Y:S05]  /*2f370*/  @!P0 NANOSLEEP.SYNCS 0x989680 ;  /* 0x009896800000895d */ /* 0x004fea0003900000 */
[----:B------:R-:W2:Y:S02]  /*2f380*/  @!P0 SYNCS.PHASECHK.TRANS64 P0, [R5+URZ+0x78], R0 ;  /* 0x00007800050085a7 */ /* 0x000ea4000800007f */
[----:B--2---:R-:W-:Y:S05]  /*2f390*/  @!P0 BRA `(.L_x_240) ;  /* 0xfffffffc00ec8947 */ /* 0x004fea000383ffff */
[----:B------:R-:W-:Y:S05]  /*2f3a0*/  BRA `(.L_x_239) ;  /* 0xffffffc400987947 */ /* 0x000fea000383ffff */
.L_x_249:
[----:B-1----:R-:W-:-:S04]  /*2f3b0*/  IMAD.U32 R3, RZ, RZ, UR13 ;  /* 0x0000000dff037e24 */ /* 0x002fc8000f8e00ff */
[----:B------:R1:W2:Y:S03]  /*2f3c0*/  SYNCS.PHASECHK.TRANS64.TRYWAIT P1, [R3+URZ+0x50], R2 ;  /* 0x00005002030075a7 */ /* 0x0002a6000802017f */
[----:B--2---:R-:W-:Y:S05]  /*2f3d0*/  @!P1 NANOSLEEP.SYNCS 0x989680 ;  /* 0x009896800000995d */ /* 0x004fea0003900000 */
[----:B------:R-:W2:Y:S02]  /*2f3e0*/  @!P1 SYNCS.PHASECHK.TRANS64 P1, [R3+URZ+0x50], R2 ;  /* 0x00005002030095a7 */ /* 0x000ea4000802007f */
[----:B--2---:R-:W-:Y:S05]  /*2f3f0*/  @!P1 BRA `(.L_x_249) ;  /* 0xfffffffc00ec9947 */ /* 0x004fea000383ffff */
[----:B------:R-:W-:Y:S05]  /*2f400*/  BRA `(.L_x_389) ;  /* 0xffffffc800847947 */ /* 0x000fea000383ffff */
.L_x_255:
[----:B-12---:R-:W-:-:S04]  /*2f410*/  MOV R3, UR13 ;  /* 0x0000000d00037c02 */ /* 0x006fc80008000f00 */
[----:B------:R1:W2:Y:S03]  /*2f420*/  SYNCS.PHASECHK.TRANS64.TRYWAIT P1, [R3+URZ+0x58], R2 ;  /* 0x00005802030075a7 */ /* 0x0002a6000802017f */
[----:B--2---:R-:W-:Y:S05]  /*2f430*/  @!P1 NANOSLEEP.SYNCS 0x989680 ;  /* 0x009896800000995d */ /* 0x004fea0003900000 */
[----:B------:R-:W2:Y:S02]  /*2f440*/  @!P1 SYNCS.PHASECHK.TRANS64 P1, [R3+URZ+0x58], R2 ;  /* 0x00005802030095a7 */ /* 0x000ea4000802007f */
[----:B--2---:R-:W-:Y:S05]  /*2f450*/  @!P1 BRA `(.L_x_255) ;  /* 0xfffffffc00ec9947 */ /* 0x004fea000383ffff */
[----:B------:R-:W-:Y:S05]  /*2f460*/  BRA `(.L_x_390) ;  /* 0xffffffc800cc7947 */ /* 0x000fea000383ffff */
.L_x_261:
[----:B-123--:R-:W-:-:S04]  /*2f470*/  MOV R3, UR13 ;  /* 0x0000000d00037c02 */ /* 0x00efc80008000f00 */
[----:B------:R1:W2:Y:S03]  /*2f480*/  SYNCS.PHASECHK.TRANS64.TRYWAIT P1, [R3+URZ+0x60], R2 ;  /* 0x00006002030075a7 */ /* 0x0002a6000802017f */
[----:B--2---:R-:W-:Y:S05]  /*2f490*/  @!P1 NANOSLEEP.SYNCS 0x989680 ;  /* 0x009896800000995d */ /* 0x004fea0003900000 */
[----:B------:R-:W2:Y:S02]  /*2f4a0*/  @!P1 SYNCS.PHASECHK.TRANS64 P1, [R3+URZ+0x60], R2 ;  /* 0x00006002030095a7 */ /* 0x000ea4000802007f */
[----:B--2---:R-:W-:Y:S05]  /*2f4b0*/  @!P1 BRA `(.L_x_261) ;  /* 0xfffffffc00ec9947 */ /* 0x004fea000383ffff */
[----:B------:R-:W-:Y:S05]  /*2f4c0*/  BRA `(.L_x_391) ;  /* 0xffffffcc00207947 */ /* 0x000fea000383ffff */
.L_x_267:
[----:B-1234-:R-:W-:-:S04]  /*2f4d0*/  IMAD.U32 R3, RZ, RZ, UR13 ;  /* 0x0000000dff037e24 */ /* 0x01efc8000f8e00ff */
[----:B------:R1:W2:Y:S03]  /*2f4e0*/  SYNCS.PHASECHK.TRANS64.TRYWAIT P1, [R3+URZ+0x68], R2 ;  /* 0x00006802030075a7 */ /* 0x0002a6000802017f */
[----:B--2---:R-:W-:Y:S05]  /*2f4f0*/  @!P1 NANOSLEEP.SYNCS 0x989680 ;  /* 0x009896800000995d */ /* 0x004fea0003900000 */
[----:B------:R-:W2:Y:S02]  /*2f500*/  @!P1 SYNCS.PHASECHK.TRANS64 P1, [R3+URZ+0x68], R2 ;  /* 0x00006802030095a7 */ /* 0x000ea4000802007f */
[----:B--2---:R-:W-:Y:S05]  /*2f510*/  @!P1 BRA `(.L_x_267) ;  /* 0xfffffffc00ec9947 */ /* 0x004fea000383ffff */
[----:B------:R-:W-:Y:S05]  /*2f520*/  BRA `(.L_x_392) ;  /* 0xffffffcc006c7947 */ /* 0x000fea000383ffff */
.L_x_273:
[----:B-1----:R-:W-:-:S04]  /*2f530*/  MOV R4, UR13 ;  /* 0x0000000d00047c02 */ /* 0x002fc80008000f00 */
[----:B------:R1:W2:Y:S03]  /*2f540*/  SYNCS.PHASECHK.TRANS64.TRYWAIT P1, [R4+URZ+0x50], R3 ;  /* 0x00005003040075a7 */ /* 0x0002a6000802017f */
[----:B--2---:R-:W-:Y:S05]  /*2f550*/  @!P1 NANOSLEEP.SYNCS 0x989680 ;  /* 0x009896800000995d */ /* 0x004fea0003900000 */
[----:B------:R-:W2:Y:S02]  /*2f560*/  @!P1 SYNCS.PHASECHK.TRANS64 P1, [R4+URZ+0x50], R3 ;  /* 0x00005003040095a7 */ /* 0x000ea4000802007f */
[----:B--2---:R-:W-:Y:S05]  /*2f570*/  @!P1 BRA `(.L_x_273) ;  /* 0xfffffffc00ec9947 */ /* 0x004fea000383ffff */
[----:B------:R-:W-:Y:S05]  /*2f580*/  BRA `(.L_x_393) ;  /* 0xffffffcc00c07947 */ /* 0x000fea000383ffff */
.L_x_279:
[----:B-12---:R-:W-:-:S04]  /*2f590*/  MOV R4, UR13 ;  /* 0x0000000d00047c02 */ /* 0x006fc80008000f00 */
[----:B------:R1:W2:Y:S03]  /*2f5a0*/  SYNCS.PHASECHK.TRANS64.TRYWAIT P1, [R4+URZ+0x58], R3 ;  /* 0x00005803040075a7 */ /* 0x0002a6000802017f */
[----:B--2---:R-:W-:Y:S05]  /*2f5b0*/  @!P1 NANOSLEEP.SYNCS 0x989680 ;  /* 0x009896800000995d */ /* 0x004fea0003900000 */
[----:B------:R-:W2:Y:S02]  /*2f5c0*/  @!P1 SYNCS.PHASECHK.TRANS64 P1, [R4+URZ+0x58], R3 ;  /* 0x00005803040095a7 */ /* 0x000ea4000802007f */
[----:B--2---:R-:W-:Y:S05]  /*2f5d0*/  @!P1 BRA `(.L_x_279) ;  /* 0xfffffffc00ec9947 */ /* 0x004fea000383ffff */
[----:B------:R-:W-:Y:S05]  /*2f5e0*/  BRA `(.L_x_394) ;  /* 0xffffffd000007947 */ /* 0x000fea000383ffff */
.L_x_285:
[----:B-123--:R-:W-:-:S04]  /*2f5f0*/  IMAD.U32 R4, RZ, RZ, UR13 ;  /* 0x0000000dff047e24 */ /* 0x00efc8000f8e00ff */
[----:B------:R1:W2:Y:S03]  /*2f600*/  SYNCS.PHASECHK.TRANS64.TRYWAIT P1, [R4+URZ+0x60], R3 ;  /* 0x00006003040075a7 */ /* 0x0002a6000802017f */
[----:B--2---:R-:W-:Y:S05]  /*2f610*/  @!P1 NANOSLEEP.SYNCS 0x989680 ;  /* 0x009896800000995d */ /* 0x004fea0003900000 */
[----:B------:R-:W2:Y:S02]  /*2f620*/  @!P1 SYNCS.PHASECHK.TRANS64 P1, [R4+URZ+0x60], R3 ;  /* 0x00006003040095a7 */ /* 0x000ea4000802007f */
[----:B--2---:R-:W-:Y:S05]  /*2f630*/  @!P1 BRA `(.L_x_285) ;  /* 0xfffffffc00ec9947 */ /* 0x004fea000383ffff */
[----:B------:R-:W-:Y:S05]  /*2f640*/  BRA `(.L_x_395) ;  /* 0xffffffd000487947 */ /* 0x000fea000383ffff */
.L_x_291:
[----:B-1234-:R-:W-:-:S04]  /*2f650*/  MOV R4, UR13 ;  /* 0x0000000d00047c02 */ /* 0x01efc80008000f00 */
[----:B------:R1:W2:Y:S03]  /*2f660*/  SYNCS.PHASECHK.TRANS64.TRYWAIT P1, [R4+URZ+0x68], R3 ;  /* 0x00006803040075a7 */ /* 0x0002a6000802017f */
[----:B--2---:R-:W-:Y:S05]  /*2f670*/  @!P1 NANOSLEEP.SYNCS 0x989680 ;  /* 0x009896800000995d */ /* 0x004fea0003900000 */
[----:B------:R-:W2:Y:S02]  /*2f680*/  @!P1 SYNCS.PHASECHK.TRANS64 P1, [R4+URZ+0x68], R3 ;  /* 0x00006803040095a7 */ /* 0x000ea4000802007f */
[----:B--2---:R-:W-:Y:S05]  /*2f690*/  @!P1 BRA `(.L_x_291) ;  /* 0xfffffffc00ec9947 */ /* 0x004fea000383ffff */
[----:B------:R-:W-:Y:S05]  /*2f6a0*/  BRA `(.L_x_396) ;  /* 0xffffffd000887947 */ /* 0x000fea000383ffff */
.L_x_297:
[----:B------:R-:W-:-:S04]  /*2f6b0*/  MOV R5, UR13 ;  /* 0x0000000d00057c02 */ /* 0x000fc80008000f00 */
[----:B------:R1:W1:Y:S03]  /*2f6c0*/  SYNCS.PHASECHK.TRANS64.TRYWAIT P1, [R5+URZ+0x50], R2 ;  /* 0x00005002050075a7 */ /* 0x000266000802017f */
[----:B-1----:R-:W-:Y:S05]  /*2f6d0*/  @!P1 NANOSLEEP.SYNCS 0x989680 ;  /* 0x009896800000995d */ /* 0x002fea0003900000 */
[----:B------:R-:W1:Y:S02]  /*2f6e0*/  @!P1 SYNCS.PHASECHK.TRANS64 P1, [R5+URZ+0x50], R2 ;  /* 0x00005002050095a7 */ /* 0x000e64000802007f */
[----:B-1----:R-:W-:Y:S05]  /*2f6f0*/  @!P1 BRA `(.L_x_297) ;  /* 0xfffffffc00ec9947 */ /* 0x002fea000383ffff */
[----:B------:R-:W-:Y:S05]  /*2f700*/  BRA `(.L_x_397) ;  /* 0xffffffd000d07947 */ /* 0x000fea000383ffff */
.L_x_303:
[----:B------:R-:W-:-:S04]  /*2f710*/  IMAD.U32 R5, RZ, RZ, UR13 ;  /* 0x0000000dff057e24 */ /* 0x000fc8000f8e00ff */
[----:B------:R1:W1:Y:S03]  /*2f720*/  SYNCS.PHASECHK.TRANS64.TRYWAIT P1, [R5+URZ+0x58], R2 ;  /* 0x00005802050075a7 */ /* 0x000266000802017f */
[----:B-1----:R-:W-:Y:S05]  /*2f730*/  @!P1 NANOSLEEP.SYNCS 0x989680 ;  /* 0x009896800000995d */ /* 0x002fea0003900000 */
[----:B------:R-:W1:Y:S02]  /*2f740*/  @!P1 SYNCS.PHASECHK.TRANS64 P1, [R5+URZ+0x58], R2 ;  /* 0x00005802050095a7 */ /* 0x000e64000802007f */
[----:B-1----:R-:W-:Y:S05]  /*2f750*/  @!P1 BRA `(.L_x_303) ;  /* 0xfffffffc00ec9947 */ /* 0x002fea000383ffff */
[----:B------:R-:W-:Y:S05]  /*2f760*/  BRA `(.L_x_398) ;  /* 0xffffffd400147947 */ /* 0x000fea000383ffff */
.L_x_309:
[----:B------:R-:W-:-:S04]  /*2f770*/  MOV R5, UR13 ;  /* 0x0000000d00057c02 */ /* 0x000fc80008000f00 */
[----:B------:R1:W1:Y:S03]  /*2f780*/  SYNCS.PHASECHK.TRANS64.TRYWAIT P1, [R5+URZ+0x60], R2 ;  /* 0x00006002050075a7 */ /* 0x000266000802017f */
[----:B-1----:R-:W-:Y:S05]  /*2f790*/  @!P1 NANOSLEEP.SYNCS 0x989680 ;  /* 0x009896800000995d */ /* 0x002fea0003900000 */
[----:B------:R-:W1:Y:S02]  /*2f7a0*/  @!P1 SYNCS.PHASECHK.TRANS64 P1, [R5+URZ+0x60], R2 ;  /* 0x00006002050095a7 */ /* 0x000e64000802007f */
[----:B-1----:R-:W-:Y:S05]  /*2f7b0*/  @!P1 BRA `(.L_x_309) ;  /* 0xfffffffc00ec9947 */ /* 0x002fea000383ffff */
[----:B------:R-:W-:Y:S05]  /*2f7c0*/  BRA `(.L_x_399) ;  /* 0xffffffd4005c7947 */ /* 0x000fea000383ffff */
.L_x_315:
[----:B------:R-:W-:-:S04]  /*2f7d0*/  MOV R5, UR13 ;  /* 0x0000000d00057c02 */ /* 0x000fc80008000f00 */
[----:B------:R1:W1:Y:S03]  /*2f7e0*/  SYNCS.PHASECHK.TRANS64.TRYWAIT P1, [R5+URZ+0x68], R2 ;  /* 0x00006802050075a7 */ /* 0x000266000802017f */
[----:B-1----:R-:W-:Y:S05]  /*2f7f0*/  @!P1 NANOSLEEP.SYNCS 0x989680 ;  /* 0x009896800000995d */ /* 0x002fea0003900000 */
[----:B------:R-:W1:Y:S02]  /*2f800*/  @!P1 SYNCS.PHASECHK.TRANS64 P1, [R5+URZ+0x68], R2 ;  /* 0x00006802050095a7 */ /* 0x000e64000802007f */
[----:B-1----:R-:W-:Y:S05]  /*2f810*/  @!P1 BRA `(.L_x_315) ;  /* 0xfffffffc00ec9947 */ /* 0x002fea000383ffff */
[----:B------:R-:W-:Y:S05]  /*2f820*/  BRA `(.L_x_400) ;  /* 0xffffffd400a07947 */ /* 0x000fea000383ffff */
.L_x_321:
[----:B-1----:R-:W-:-:S04]  /*2f830*/  IMAD.U32 R2, RZ, RZ, UR13 ;  /* 0x0000000dff027e24 */ /* 0x002fc8000f8e00ff */
[----:B------:R1:W1:Y:S03]  /*2f840*/  SYNCS.PHASECHK.TRANS64.TRYWAIT P1, [R2+URZ+0x50], R3 ;  /* 0x00005003020075a7 */ /* 0x000266000802017f */
[----:B-1----:R-:W-:Y:S05]  /*2f850*/  @!P1 NANOSLEEP.SYNCS 0x989680 ;  /* 0x009896800000995d */ /* 0x002fea0003900000 */
[----:B------:R-:W1:Y:S02]  /*2f860*/  @!P1 SYNCS.PHASECHK.TRANS64 P1, [R2+URZ+0x50], R3 ;  /* 0x00005003020095a7 */ /* 0x000e64000802007f */
[----:B-1----:R-:W-:Y:S05]  /*2f870*/  @!P1 BRA `(.L_x_321) ;  /* 0xfffffffc00ec9947 */ /* 0x002fea000383ffff */
[----:B------:R-:W-:Y:S05]  /*2f880*/  BRA `(.L_x_401) ;  /* 0xffffffd400e87947 */ /* 0x000fea000383ffff */
.L_x_327:
[----:B-1----:R-:W-:-:S04]  /*2f890*/  MOV R2, UR13 ;  /* 0x0000000d00027c02 */ /* 0x002fc80008000f00 */
[----:B------:R1:W1:Y:S03]  /*2f8a0*/  SYNCS.PHASECHK.TRANS64.TRYWAIT P1, [R2+URZ+0x58], R3 ;  /* 0x00005803020075a7 */ /* 0x000266000802017f */
[----:B-1----:R-:W-:Y:S05]  /*2f8b0*/  @!P1 NANOSLEEP.SYNCS 0x989680 ;  /* 0x009896800000995d */ /* 0x002fea0003900000 */
[----:B------:R-:W1:Y:S02]  /*2f8c0*/  @!P1 SYNCS.PHASECHK.TRANS64 P1, [R2+URZ+0x58], R3 ;  /* 0x00005803020095a7 */ /* 0x000e64000802007f */
[----:B-1----:R-:W-:Y:S05]  /*2f8d0*/  @!P1 BRA `(.L_x_327) ;  /* 0xfffffffc00ec9947 */ /* 0x002fea000383ffff */
[----:B------:R-:W-:Y:S05]  /*2f8e0*/  BRA `(.L_x_402) ;  /* 0xffffffd8002c7947 */ /* 0x000fea000383ffff */
.L_x_333:
[----:B-1----:R-:W-:-:S04]  /*2f8f0*/  MOV R2, UR13 ;  /* 0x0000000d00027c02 */ /* 0x002fc80008000f00 */
[----:B------:R1:W1:Y:S03]  /*2f900*/  SYNCS.PHASECHK.TRANS64.TRYWAIT P1, [R2+URZ+0x60], R3 ;  /* 0x00006003020075a7 */ /* 0x000266000802017f */
[----:B-1----:R-:W-:Y:S05]  /*2f910*/  @!P1 NANOSLEEP.SYNCS 0x989680 ;  /* 0x009896800000995d */ /* 0x002fea0003900000 */
[----:B------:R-:W1:Y:S02]  /*2f920*/  @!P1 SYNCS.PHASECHK.TRANS64 P1, [R2+URZ+0x60], R3 ;  /* 0x00006003020095a7 */ /* 0x000e64000802007f */
[----:B-1----:R-:W-:Y:S05]  /*2f930*/  @!P1 BRA `(.L_x_333) ;  /* 0xfffffffc00ec9947 */ /* 0x002fea000383ffff */
[----:B------:R-:W-:Y:S05]  /*2f940*/  BRA `(.L_x_403) ;  /* 0xffffffd800747947 */ /* 0x000fea000383ffff */
.L_x_339:
[----:B-1----:R-:W-:-:S04]  /*2f950*/  IMAD.U32 R2, RZ, RZ, UR13 ;  /* 0x0000000dff027e24 */ /* 0x002fc8000f8e00ff */
[----:B------:R1:W1:Y:S03]  /*2f960*/  SYNCS.PHASECHK.TRANS64.TRYWAIT P1, [R2+URZ+0x68], R3 ;  /* 0x00006803020075a7 */ /* 0x000266000802017f */
[----:B-1----:R-:W-:Y:S05]  /*2f970*/  @!P1 NANOSLEEP.SYNCS 0x989680 ;  /* 0x009896800000995d */ /* 0x002fea0003900000 */
[----:B------:R-:W1:Y:S02]  /*2f980*/  @!P1 SYNCS.PHASECHK.TRANS64 P1, [R2+URZ+0x68], R3 ;  /* 0x00006803020095a7 */ /* 0x000e64000802007f */
[----:B-1----:R-:W-:Y:S05]  /*2f990*/  @!P1 BRA `(.L_x_339) ;  /* 0xfffffffc00ec9947 */ /* 0x002fea000383ffff */
[----:B------:R-:W-:Y:S05]  /*2f9a0*/  BRA `(.L_x_404) ;  /* 0xffffffd800b87947 */ /* 0x000fea000383ffff */
.L_x_349:
[----:B--2---:R2:W4:Y:S02]  /*2f9b0*/  SYNCS.PHASECHK.TRANS64.TRYWAIT P0, [R0+URZ+0x50], R3 ;  /* 0x00005003000075a7 */ /* 0x004524000800017f */
[----:B----4-:R-:W-:Y:S05]  /*2f9c0*/  @!P0 NANOSLEEP.SYNCS 0x989680 ;  /* 0x009896800000895d */ /* 0x010fea0003900000 */
[----:B------:R-:W4:Y:S02]  /*2f9d0*/  @!P0 SYNCS.PHASECHK.TRANS64 P0, [R0+URZ+0x50], R3 ;  /* 0x00005003000085a7 */ /* 0x000f24000800007f */
[----:B----4-:R-:W-:Y:S05]  /*2f9e0*/  @!P0 BRA `(.L_x_349) ;  /* 0xfffffffc00f08947 */ /* 0x010fea000383ffff */
[----:B------:R-:W-:Y:S05]  /*2f9f0*/  BRA `(.L_x_405) ;  /* 0xffffffe000b87947 */ /* 0x000fea000383ffff */
.L_x_351:
[----:B----4-:R4:W1:Y:S02]  /*2fa00*/  SYNCS.PHASECHK.TRANS64.TRYWAIT P0, [R0+URZ+0x58], R3 ;  /* 0x00005803000075a7 */ /* 0x010864000800017f */
[----:B-1----:R-:W-:Y:S05]  /*2fa10*/  @!P0 NANOSLEEP.SYNCS 0x989680 ;  /* 0x009896800000895d */ /* 0x002fea0003900000 */
[----:B------:R-:W1:Y:S02]  /*2fa20*/  @!P0 SYNCS.PHASECHK.TRANS64 P0, [R0+URZ+0x58], R3 ;  /* 0x00005803000085a7 */ /* 0x000e64000800007f */
[----:B-1----:R-:W-:Y:S05]  /*2fa30*/  @!P0 BRA `(.L_x_351) ;  /* 0xfffffffc00f08947 */ /* 0x002fea000383ffff */
[----:B------:R-:W-:Y:S05]  /*2fa40*/  BRA `(.L_x_406) ;  /* 0xffffffe000b47947 */ /* 0x000fea000383ffff */
.L_x_353:
[----:B------:R1:W1:Y:S02]  /*2fa50*/  SYNCS.PHASECHK.TRANS64.TRYWAIT P0, [R0+URZ+0x60], R3 ;  /* 0x00006003000075a7 */ /* 0x000264000800017f */
[----:B-1----:R-:W-:Y:S05]  /*2fa60*/  @!P0 NANOSLEEP.SYNCS 0x989680 ;  /* 0x009896800000895d */ /* 0x002fea0003900000 */
[----:B------:R-:W1:Y:S02]  /*2fa70*/  @!P0 SYNCS.PHASECHK.TRANS64 P0, [R0+URZ+0x60], R3 ;  /* 0x00006003000085a7 */ /* 0x000e64000800007f */
[----:B-1----:R-:W-:Y:S05]  /*2fa80*/  @!P0 BRA `(.L_x_353) ;  /* 0xfffffffc00f08947 */ /* 0x002fea000383ffff */
[----:B------:R-:W-:Y:S05]  /*2fa90*/  BRA `(.L_x_407) ;  /* 0xffffffe000b07947 */ /* 0x000fea000383ffff */
.L_x_357:
[----:B------:R-:W-:Y:S01]  /*2faa0*/  BSSY B1, `(.L_x_408) ;  /* 0x0000006000017945 */ /* 0x000fe20003800000 */
[----:B------:R-:W-:-:S07]  /*2fab0*/  MOV R15, 0xffffffff ;  /* 0xffffffff000f7802 */ /* 0x000fce0000000f00 */
[----:B------:R-:W-:Y:S05]  /*2fac0*/  WARPSYNC.COLLECTIVE R15, `(.L_x_409) ;  /* 0x000000000f0c7348 */ /* 0x000fea0003c00000 */
[----:B------:R-:W-:Y:S02]  /*2fad0*/  ELECT P6, UR62, PT ;  /* 0x00000000003e782f */ /* 0x000fe400038c0000 */
[----:B------:R-:W-:Y:S01]  /*2fae0*/  MOV R14, UR62 ;  /* 0x0000003e000e7c02 */ /* 0x000fe20008000f00 */
[----:B------:R-:W-:Y:S10]  /*2faf0*/  ENDCOLLECTIVE ;  /* 0x000000000000791b */ /* 0x000ff40003800000 */
.L_x_409:
[----:B------:R-:W-:Y:S05]  /*2fb00*/  BSYNC B1 ;  /* 0x0000000000017941 */ /* 0x000fea0003800000 */
.L_x_408:
[----:B------:R-:W-:Y:S05]  /*2fb10*/  BRA `(.L_x_410) ;  /* 0xffffffe400347947 */ /* 0x000fea000383ffff */
.L_x_360:
[----:B-1----:R1:W2:Y:S02]  /*2fb20*/  SYNCS.PHASECHK.TRANS64.TRYWAIT P0, [R13+URZ+0x18], R18 ;  /* 0x000018120d0075a7 */ /* 0x0022a4000800017f */
[----:B--2---:R-:W-:Y:S05]  /*2fb30*/  @!P0 NANOSLEEP.SYNCS 0x989680 ;  /* 0x009896800000895d */ /* 0x004fea0003900000 */
[----:B------:R-:W2:Y:S02]  /*2fb40*/  @!P0 SYNCS.PHASECHK.TRANS64 P0, [R13+URZ+0x18], R18 ;  /* 0x000018120d0085a7 */ /* 0x000ea4000800007f */
[----:B--2---:R-:W-:Y:S05]  /*2fb50*/  @!P0 BRA `(.L_x_360) ;  /* 0xfffffffc00f08947 */ /* 0x004fea000383ffff */
[----:B------:R-:W-:Y:S05]  /*2fb60*/  BRA `(.L_x_411) ;  /* 0xffffffe400647947 */ /* 0x000fea000383ffff */
.L_x_368:
[----:B------:R-:W-:Y:S01]  /*2fb70*/  BSSY B0, `(.L_x_412) ;  /* 0x0000006000007945 */ /* 0x000fe20003800000 */
[----:B------:R-:W-:-:S07]  /*2fb80*/  MOV R15, 0xffffffff ;  /* 0xffffffff000f7802 */ /* 0x000fce0000000f00 */
[----:B--2---:R-:W-:Y:S05]  /*2fb90*/  WARPSYNC.COLLECTIVE R15, `(.L_x_413) ;  /* 0x000000000f0c7348 */ /* 0x004fea0003c00000 */
[----:B------:R-:W-:Y:S02]  /*2fba0*/  ELECT P6, UR62, PT ;  /* 0x00000000003e782f */ /* 0x000fe400038c0000 */
[----:B------:R-:W-:Y:S01]  /*2fbb0*/  MOV R14, UR62 ;  /* 0x0000003e000e7c02 */ /* 0x000fe20008000f00 */
[----:B--2---:R-:W-:Y:S10]  /*2fbc0*/  ENDCOLLECTIVE ;  /* 0x000000000000791b */ /* 0x004ff40003800000 */
.L_x_413:
[----:B------:R-:W-:Y:S05]  /*2fbd0*/  BSYNC B0 ;  /* 0x0000000000007941 */ /* 0x000fea0003800000 */
.L_x_412:
[----:B------:R-:W-:Y:S05]  /*2fbe0*/  BRA `(.L_x_414) ;  /* 0xffffffec00d87947 */ /* 0x000fea000383ffff */
.L_x_370:
[----:B-1----:R1:W3:Y:S02]  /*2fbf0*/  SYNCS.PHASECHK.TRANS64.TRYWAIT P0, [R5+URZ], R2 ;  /* 0x00000002050075a7 */ /* 0x0022e4000800017f */
[----:B---3--:R-:W-:Y:S05]  /*2fc00*/  @!P0 NANOSLEEP.SYNCS 0x989680 ;  /* 0x009896800000895d */ /* 0x008fea0003900000 */
[----:B------:R-:W3:Y:S02]  /*2fc10*/  @!P0 SYNCS.PHASECHK.TRANS64 P0, [R5+URZ], R2 ;  /* 0x00000002050085a7 */ /* 0x000ee4000800007f */
[----:B---3--:R-:W-:Y:S05]  /*2fc20*/  @!P0 BRA `(.L_x_370) ;  /* 0xfffffffc00f08947 */ /* 0x008fea000383ffff */
[----:B------:R-:W-:Y:S05]  /*2fc30*/  BRA `(.L_x_415) ;  /* 0xffffffec00fc7947 */ /* 0x000fea000383ffff */
.L_x_371:
[----:B-1----:R1:W3:Y:S02]  /*2fc40*/  SYNCS.PHASECHK.TRANS64.TRYWAIT P0, [R7+URZ], R0 ;  /* 0x00000000070075a7 */ /* 0x0022e4000800017f */
[----:B---3--:R-:W-:Y:S05]  /*2fc50*/  @!P0 NANOSLEEP.SYNCS 0x989680 ;  /* 0x009896800000895d */ /* 0x008fea0003900000 */
[----:B------:R-:W3:Y:S02]  /*2fc60*/  @!P0 SYNCS.PHASECHK.TRANS64 P0, [R7+URZ], R0 ;  /* 0x00000000070085a7 */ /* 0x000ee4000800007f */
[----:B---3--:R-:W-:Y:S05]  /*2fc70*/  @!P0 BRA `(.L_x_371) ;  /* 0xfffffffc00f08947 */ /* 0x008fea000383ffff */
[----:B------:R-:W-:Y:S05]  /*2fc80*/  BRA `(.L_x_416) ;  /* 0xfffffff0000c7947 */ /* 0x000fea000383ffff */
.L_x_417:
[----:B------:R-:W-:-:S00]  /*2fc90*/  BRA `(.L_x_417) ;  /* 0xfffffffc00fc7947 */ /* 0x000fc0000383ffff */
[----:B------:R-:W-:-:S00]  /*2fca0*/  NOP ;  /* 0x0000000000007918 */ /* 0x000fc00000000000 */
        /* <DEDUP_REMOVED lines=13> */
.L_x_418:


//--------------------- .nv.global.init           --------------------------
	.section	.nv.global.init,"aw",@progbits
.nv.global.init:
	.type		$str$22,@object
	.size		$str$22,($str$26 - $str$22)
$str$22:
        /*0000*/ 	.byte	0x6b, 0x5f, 0x74, 0x69, 0x6c, 0x65, 0x5f, 0x63, 0x6f, 0x75, 0x6e, 0x74, 0x20, 0x3e, 0x3d, 0x20
        /*0010*/ 	.byte	0x31, 0x00
	.type		$str$26,@object
	.size		$str$26,($str$27 - $str$26)
$str$26:
        /*0012*/ 	.byte	0x28, 0x61, 0x64, 0x64, 0x72, 0x65, 0x73, 0x73, 0x20, 0x26, 0x20, 0x6d, 0x61, 0x73, 0x6b, 0x29
        /*0022*/ 	.byte	0x20, 0x3d, 0x3d, 0x20, 0x30, 0x00
	.type		$str$27,@object
	.size		$str$27,($str$23 - $str$27)
$str$27:
        /*0028*/ 	.byte	0x2f, 0x74, 0x6d, 0x70, 0x2f, 0x63, 0x75, 0x74, 0x6c, 0x61, 0x73, 0x73, 0x5f, 0x73, 0x77, 0x65
        /*0038*/ 	.byte	0x65, 0x70, 0x5f, 0x73, 0x72, 0x63, 0x2f, 0x69, 0x6e, 0x63, 0x6c, 0x75, 0x64, 0x65, 0x2f, 0x63
        /*0048*/ 	.byte	0x75, 0x74, 0x65, 0x2f, 0x70, 0x6f, 0x69, 0x6e, 0x74, 0x65, 0x72, 0x5f, 0x66, 0x6c, 0x61, 0x67
        /*0058*/ 	.byte	0x67, 0x65, 0x64, 0x2e, 0x68, 0x70, 0x70, 0x00
	.type		$str$23,@object
	.size		$str$23,(__unnamed_2 - $str$23)
$str$23:
        /*0060*/ 	.byte	0x2f, 0x74, 0x6d, 0x70, 0x2f, 0x63, 0x75, 0x74, 0x6c, 0x61, 0x73, 0x73, 0x5f, 0x73, 0x77, 0x65
        /*0070*/ 	.byte	0x65, 0x70, 0x5f, 0x73, 0x72, 0x63, 0x2f, 0x69, 0x6e, 0x63, 0x6c, 0x75, 0x64, 0x65, 0x2f, 0x63
        /*0080*/ 	.byte	0x75, 0x74, 0x6c, 0x61, 0x73, 0x73, 0x2f, 0x67, 0x65, 0x6d, 0x6d, 0x2f, 0x63, 0x6f, 0x6c, 0x6c
        /*0090*/ 	.byte	0x65, 0x63, 0x74, 0x69, 0x76, 0x65, 0x2f, 0x73, 0x6d, 0x39, 0x30, 0x5f, 0x6d, 0x6d, 0x61, 0x5f
        /*00a0*/ 	.byte	0x74, 0x6d, 0x61, 0x5f, 0x67, 0x6d, 0x6d, 0x61, 0x5f, 0x73, 0x73, 0x5f, 0x77, 0x61, 0x72, 0x70
        /*00b0*/ 	.byte	0x73, 0x70, 0x65, 0x63, 0x69, 0x61, 0x6c, 0x69, 0x7a, 0x65, 0x64, 0x2e, 0x68, 0x70, 0x70, 0x00
	.type		__unnamed_2,@object
	.size		__unnamed_2,(__unnamed_1 - __unnamed_2)
__unnamed_2:
        /* <DEDUP_REMOVED lines=28> */
        /*0280*/ 	.byte	0x3c, 0x34, 0x30, 0x39, 0x36, 0x3e, 0x3e, 0x3e, 0x3e, 0x3e, 0x5d, 0x00
	.type		__unnamed_1,@object
	.size		__unnamed_1,(.L_0 - __unnamed_1)
__unnamed_1:
        /* <DEDUP_REMOVED lines=182> */
        /*0dec*/ 	.byte	0x5d, 0x00
.L_0:


//--------------------- .nv.shared._ZN7cutlass13device_kernelINS_4gemm6kernel13GemmUniversalIN4cute5tupleIJiiiiEEENS1_10collective13CollectiveMmaINS1_34MainloopSm90TmaGmmaWarpSpecializedILi3ENS5_IJNS4_1CILi2EEENSA_ILi1EEESC_EEENS1_35KernelTmaWarpSpecializedCooperativeEEENS5_IJNSA_ILi256EEESG_NSA_ILi64EEEEEENS_10bfloat16_tENS5_IJlSC_lEEESJ_SK_NS4_8TiledMMAINS4_8MMA_AtomIJNS4_4SM904GMMA28MMA_64x256x16_F32BF16BF16_SSILNSO_5MajorE0ELSQ_0ELNSO_7ScaleInE1ELSR_1EEEEEENS4_6LayoutISD_NS5_IJSC_NSA_ILi0EEESV_EEEEENS5_IJNS4_10UnderscoreESY_SY_EEEEENS4_13SM90_TMA_LOADENS4_14ComposedLayoutINS4_7SwizzleILi3ELi4ELi3EEENS4_18smem_ptr_flag_bitsILi16EEENSU_INS5_IJNSA_ILi8EEESH_EEENS5_IJSH_SC_EEEEEEEvNS4_8identityENS4_23SM90_TMA_LOAD_MULTICASTES1B_vS1C_EENS_8epilogue10collective18CollectiveEpilogueINS1F_22Sm90TmaWarpSpecializedILi4ELi2ELi16ELb1ELb0EEEJSI_NS5_IJNSA_ILi128EEENSA_ILi32EEEEEESJ_SK_SJ_SK_NS1F_6fusion15FusionCallbacksIS1J_NS1N_13LinCombEltActINS1F_6thread4GELUESJ_fSJ_fLNS_15FloatRoundStyleE2EEESI_S1M_JEEES11_NS12_INS13_ILi2ELi4ELi3EEES16_NSU_INS5_IJS17_S1L_EEENS5_IJS1L_SC_EEEEEEENS4_17SM75_U32x4_LDSM_NENS4_14SM90_TMA_STOREES1Z_NS4_17SM90_U32x4_STSM_NENS4_9Copy_AtomIJS22_NS_6half_tEEEEvEEEvvEEEEvNT_6ParamsE --------------------------
	.section	.nv.shared._ZN7cutlass13device_kernelINS_4gemm6kernel13GemmUniversalIN4cute5tupleIJiiiiEEENS1_10collective13CollectiveMmaINS1_34MainloopSm90TmaGmmaWarpSpecializedILi3ENS5_IJNS4_1CILi2EEENSA_ILi1EEESC_EEENS1_35KernelTmaWarpSpecializedCooperativeEEENS5_IJNSA_ILi256EEESG_NSA_ILi64EEEEEENS_10bfloat16_tENS5_IJlSC_lEEESJ_SK_NS4_8TiledMMAINS4_8MMA_AtomIJNS4_4SM904GMMA28MMA_64x256x16_F32BF16BF16_SSILNSO_5MajorE0ELSQ_0ELNSO_7ScaleInE1ELSR_1EEEEEENS4_6LayoutISD_NS5_IJSC_NSA_ILi0EEESV_EEEEENS5_IJNS4_10UnderscoreESY_SY_EEEEENS4_13SM90_TMA_LOADENS4_14ComposedLayoutINS4_7SwizzleILi3ELi4ELi3EEENS4_18smem_ptr_flag_bitsILi16EEENSU_INS5_IJNSA_ILi8EEESH_EEENS5_IJSH_SC_EEEEEEEvNS4_8identityENS4_23SM90_TMA_LOAD_MULTICASTES1B_vS1C_EENS_8epilogue10collective18CollectiveEpilogueINS1F_22Sm90TmaWarpSpecializedILi4ELi2ELi16ELb1ELb0EEEJSI_NS5_IJNSA_ILi128EEENSA_ILi32EEEEEESJ_SK_SJ_SK_NS1F_6fusion15FusionCallbacksIS1J_NS1N_13LinCombEltActINS1F_6thread4GELUESJ_fSJ_fLNS_15FloatRoundStyleE2EEESI_S1M_JEEES11_NS12_INS13_ILi2ELi4ELi3EEES16_NSU_INS5_IJS17_S1L_EEENS5_IJS1L_SC_EEEEEEENS4_17SM75_U32x4_LDSM_NENS4_14SM90_TMA_STOREES1Z_NS4_17SM90_U32x4_STSM_NENS4_9Copy_AtomIJS22_NS_6half_tEEEEvEEEvvEEEEvNT_6ParamsE,"aw",@nobits
	.sectionflags	@""
	.align	16
	.zero		1024


//--------------------- .nv.shared.reserved.0     --------------------------
	.section	.nv.shared.reserved.0,"aw",@nobits
	.weak		__nv_reservedSMEM_offset_0_alias
	.size		__nv_reservedSMEM_offset_0_alias, 0, 0
	.other		__nv_reservedSMEM_offset_0_alias,@"STO_CUDA_RESERVED_SHARED STV_DEFAULT"
__nv_reservedSMEM_offset_0_alias:
	.zero		0


//--------------------- .nv.global                --------------------------
	.section	.nv.global,"aw",@nobits
.nv.global:
	.type		_ZN39_INTERNAL_3d675b93_4_k_cu_a02a8ef0_27894cute1_E,@object
	.size		_ZN39_INTERNAL_3d675b93_4_k_cu_a02a8ef0_27894cute1_E,(_ZN39_INTERNAL_3d675b93_4_k_cu_a02a8ef0_27894cuda3std3__45__cpo6cbeginE - _ZN39_INTERNAL_3d675b93_4_k_cu_a02a8ef0_27894cute1_E)
_ZN39_INTERNAL_3d675b93_4_k_cu_a02a8ef0_27894cute1_E:
	.zero		1
	.type		_ZN39_INTERNAL_3d675b93_4_k_cu_a02a8ef0_27894cuda3std3__45__cpo6cbeginE,@object
	.size		_ZN39_INTERNAL_3d675b93_4_k_cu_a02a8ef0_27894cuda3std3__45__cpo6cbeginE,(_ZN39_INTERNAL_3d675b93_4_k_cu_a02a8ef0_27894cuda3std3__48in_placeE - _ZN39_INTERNAL_3d675b93_4_k_cu_a02a8ef0_27894cuda3std3__45__cpo6cbeginE)
_ZN39_INTERNAL_3d675b93_4_k_cu_a02a8ef0_27894cuda3std3__45__cpo6cbeginE:
	.zero		1
	.type		_ZN39_INTERNAL_3d675b93_4_k_cu_a02a8ef0_27894cuda3std3__48in_placeE,@object
	.size		_ZN39_INTERNAL_3d675b93_4_k_cu_a02a8ef0_27894cuda3std3__48in_placeE,(_ZN39_INTERNAL_3d675b93_4_k_cu_a02a8ef0_27894cuda3std6ranges3__45__cpo9iter_moveE - _ZN39_INTERNAL_3d675b93_4_k_cu_a02a8ef0_27894cuda3std3__48in_placeE)
_ZN39_INTERNAL_3d675b93_4_k_cu_a02a8ef0_27894cuda3std3__48in_placeE:
	.zero		1
	.type		_ZN39_INTERNAL_3d675b93_4_k_cu_a02a8ef0_27894cuda3std6ranges3__45__cpo9iter_moveE,@object
	.size		_ZN39_INTERNAL_3d675b93_4_k_cu_a02a8ef0_27894cuda3std6ranges3__45__cpo9iter_moveE,(_ZN39_INTERNAL_3d675b93_4_k_cu_a02a8ef0_27894cuda3std3__45__cpo5beginE - _ZN39_INTERNAL_3d675b93_4_k_cu_a02a8ef0_27894cuda3std6ranges3__45__cpo9iter_moveE)
_ZN39_INTERNAL_3d675b93_4_k_cu_a02a8ef0_27894cuda3std6ranges3__45__cpo9iter_moveE:
	.zero		1
	.type		_ZN39_INTERNAL_3d675b93_4_k_cu_a02a8ef0_27894cuda3std3__45__cpo5beginE,@object
	.size		_ZN39_INTERNAL_3d675b93_4_k_cu_a02a8ef0_27894cuda3std3__45__cpo5beginE,(_ZN39_INTERNAL_3d675b93_4_k_cu_a02a8ef0_27894cuda3std3__441_GLOBAL__N__3d675b93_4_k_cu_a02a8ef0_27896ignoreE - _ZN39_INTERNAL_3d675b93_4_k_cu_a02a8ef0_27894cuda3std3__45__cpo5beginE)
_ZN39_INTERNAL_3d675b93_4_k_cu_a02a8ef0_27894cuda3std3__45__cpo5beginE:
	.zero		1
	.type		_ZN39_INTERNAL_3d675b93_4_k_cu_a02a8ef0_27894cuda3std3__441_GLOBAL__N__3d675b93_4_k_cu_a02a8ef0_27896ignoreE,@object
	.size		_ZN39_INTERNAL_3d675b93_4_k_cu_a02a8ef0_27894cuda3std3__441_GLOBAL__N__3d675b93_4_k_cu_a02a8ef0_27896ignoreE,(_ZN39_INTERNAL_3d675b93_4_k_cu_a02a8ef0_27894cute7productE - _ZN39_INTERNAL_3d675b93_4_k_cu_a02a8ef0_27894cuda3std3__441_GLOBAL__N__3d675b93_4_k_cu_a02a8ef0_27896ignoreE)
_ZN39_INTERNAL_3d675b93_4_k_cu_a02a8ef0_27894cuda3std3__441_GLOBAL__N__3d675b93_4_k_cu_a02a8ef0_27896ignoreE:
	.zero		1
	.type		_ZN39_INTERNAL_3d675b93_4_k_cu_a02a8ef0_27894cute7productE,@object
	.size		_ZN39_INTERNAL_3d675b93_4_k_cu_a02a8ef0_27894cute7productE,(_ZN39_INTERNAL_3d675b93_4_k_cu_a02a8ef0_27894cuda3std3__45__cpo3endE - _ZN39_INTERNAL_3d675b93_4_k_cu_a02a8ef0_27894cute7productE)
_ZN39_INTERNAL_3d675b93_4_k_cu_a02a8ef0_27894cute7productE:
	.zero		1
	.type		_ZN39_INTERNAL_3d675b93_4_k_cu_a02a8ef0_27894cuda3std3__45__cpo3endE,@object
	.size		_ZN39_INTERNAL_3d675b93_4_k_cu_a02a8ef0_27894cuda3std3__45__cpo3endE,(_ZN39_INTERNAL_3d675b93_4_k_cu_a02a8ef0_27894cuda3std3__419piecewise_constructE - _ZN39_INTERNAL_3d675b93_4_k_cu_a02a8ef0_27894cuda3std3__45__cpo3endE)
_ZN39_INTERNAL_3d675b93_4_k_cu_a02a8ef0_27894cuda3std3__45__cpo3endE:
	.zero		1
	.type		_ZN39_INTERNAL_3d675b93_4_k_cu_a02a8ef0_27894cuda3std3__419piecewise_constructE,@object
	.size		_ZN39_INTERNAL_3d675b93_4_k_cu_a02a8ef0_27894cuda3std3__419piecewise_constructE,(_ZN39_INTERNAL_3d675b93_4_k_cu_a02a8ef0_27894cuda3std3__45__cpo4cendE - _ZN39_INTERNAL_3d675b93_4_k_cu_a02a8ef0_27894cuda3std3__419piecewise_constructE)
_ZN39_INTERNAL_3d675b93_4_k_cu_a02a8ef0_27894cuda3std3__419piecewise_constructE:
	.zero		1
	.type		_ZN39_INTERNAL_3d675b93_4_k_cu_a02a8ef0_27894cuda3std3__45__cpo4cendE,@object
	.size		_ZN39_INTERNAL_3d675b93_4_k_cu_a02a8ef0_27894cuda3std3__45__cpo4cendE,(_ZN39_INTERNAL_3d675b93_4_k_cu_a02a8ef0_27894cuda3std6ranges3__45__cpo4swapE - _ZN39_INTERNAL_3d675b93_4_k_cu_a02a8ef0_27894cuda3std3__45__cpo4cendE)
_ZN39_INTERNAL_3d675b93_4_k_cu_a02a8ef0_27894cuda3std3__45__cpo4cendE:
	.zero		1
	.type		_ZN39_INTERNAL_3d675b93_4_k_cu_a02a8ef0_27894cuda3std6ranges3__45__cpo4swapE,@object
	.size		_ZN39_INTERNAL_3d675b93_4_k_cu_a02a8ef0_27894cuda3std6ranges3__45__cpo4swapE,(.L_9 - _ZN39_INTERNAL_3d675b93_4_k_cu_a02a8ef0_27894cuda3std6ranges3__45__cpo4swapE)
_ZN39_INTERNAL_3d675b93_4_k_cu_a02a8ef0_27894cuda3std6ranges3__45__cpo4swapE:
	.zero		1
.L_9:


//--------------------- .nv.constant0._ZN7cutlass13device_kernelINS_4gemm6kernel13GemmUniversalIN4cute5tupleIJiiiiEEENS1_10collective13CollectiveMmaINS1_34MainloopSm90TmaGmmaWarpSpecializedILi3ENS5_IJNS4_1CILi2EEENSA_ILi1EEESC_EEENS1_35KernelTmaWarpSpecializedCooperativeEEENS5_IJNSA_ILi256EEESG_NSA_ILi64EEEEEENS_10bfloat16_tENS5_IJlSC_lEEESJ_SK_NS4_8TiledMMAINS4_8MMA_AtomIJNS4_4SM904GMMA28MMA_64x256x16_F32BF16BF16_SSILNSO_5MajorE0ELSQ_0ELNSO_7ScaleInE1ELSR_1EEEEEENS4_6LayoutISD_NS5_IJSC_NSA_ILi0EEESV_EEEEENS5_IJNS4_10UnderscoreESY_SY_EEEEENS4_13SM90_TMA_LOADENS4_14ComposedLayoutINS4_7SwizzleILi3ELi4ELi3EEENS4_18smem_ptr_flag_bitsILi16EEENSU_INS5_IJNSA_ILi8EEESH_EEENS5_IJSH_SC_EEEEEEEvNS4_8identityENS4_23SM90_TMA_LOAD_MULTICASTES1B_vS1C_EENS_8epilogue10collective18CollectiveEpilogueINS1F_22Sm90TmaWarpSpecializedILi4ELi2ELi16ELb1ELb0EEEJSI_NS5_IJNSA_ILi128EEENSA_ILi32EEEEEESJ_SK_SJ_SK_NS1F_6fusion15FusionCallbacksIS1J_NS1N_13LinCombEltActINS1F_6thread4GELUESJ_fSJ_fLNS_15FloatRoundStyleE2EEESI_S1M_JEEES11_NS12_INS13_ILi2ELi4ELi3EEES16_NSU_INS5_IJS17_S1L_EEENS5_IJS1L_SC_EEEEEEENS4_17SM75_U32x4_LDSM_NENS4_14SM90_TMA_STOREES1Z_NS4_17SM90_U32x4_STSM_NENS4_9Copy_AtomIJS22_NS_6half_tEEEEvEEEvvEEEEvNT_6ParamsE --------------------------
	.section	.nv.constant0._ZN7cutlass13device_kernelINS_4gemm6kernel13GemmUniversalIN4cute5tupleIJiiiiEEENS1_10collective13CollectiveMmaINS1_34MainloopSm90TmaGmmaWarpSpecializedILi3ENS5_IJNS4_1CILi2EEENSA_ILi1EEESC_EEENS1_35KernelTmaWarpSpecializedCooperativeEEENS5_IJNSA_ILi256EEESG_NSA_ILi64EEEEEENS_10bfloat16_tENS5_IJlSC_lEEESJ_SK_NS4_8TiledMMAINS4_8MMA_AtomIJNS4_4SM904GMMA28MMA_64x256x16_F32BF16BF16_SSILNSO_5MajorE0ELSQ_0ELNSO_7ScaleInE1ELSR_1EEEEEENS4_6LayoutISD_NS5_IJSC_NSA_ILi0EEESV_EEEEENS5_IJNS4_10UnderscoreESY_SY_EEEEENS4_13SM90_TMA_LOADENS4_14ComposedLayoutINS4_7SwizzleILi3ELi4ELi3EEENS4_18smem_ptr_flag_bitsILi16EEENSU_INS5_IJNSA_ILi8EEESH_EEENS5_IJSH_SC_EEEEEEEvNS4_8identityENS4_23SM90_TMA_LOAD_MULTICASTES1B_vS1C_EENS_8epilogue10collective18CollectiveEpilogueINS1F_22Sm90TmaWarpSpecializedILi4ELi2ELi16ELb1ELb0EEEJSI_NS5_IJNSA_ILi128EEENSA_ILi32EEEEEESJ_SK_SJ_SK_NS1F_6fusion15FusionCallbacksIS1J_NS1N_13LinCombEltActINS1F_6thread4GELUESJ_fSJ_fLNS_15FloatRoundStyleE2EEESI_S1M_JEEES11_NS12_INS13_ILi2ELi4ELi3EEES16_NSU_INS5_IJS17_S1L_EEENS5_IJS1L_SC_EEEEEEENS4_17SM75_U32x4_LDSM_NENS4_14SM90_TMA_STOREES1Z_NS4_17SM90_U32x4_STSM_NENS4_9Copy_AtomIJS22_NS_6half_tEEEEvEEEvvEEEEvNT_6ParamsE,"a",@progbits
	.sectionflags	@""
	.align	4
.nv.constant0._ZN7cutlass13device_kernelINS_4gemm6kernel13GemmUniversalIN4cute5tupleIJiiiiEEENS1_10collective13CollectiveMmaINS1_34MainloopSm90TmaGmmaWarpSpecializedILi3ENS5_IJNS4_1CILi2EEENSA_ILi1EEESC_EEENS1_35KernelTmaWarpSpecializedCooperativeEEENS5_IJNSA_ILi256EEESG_NSA_ILi64EEEEEENS_10bfloat16_tENS5_IJlSC_lEEESJ_SK_NS4_8TiledMMAINS4_8MMA_AtomIJNS4_4SM904GMMA28MMA_64x256x16_F32BF16BF16_SSILNSO_5MajorE0ELSQ_0ELNSO_7ScaleInE1ELSR_1EEEEEENS4_6LayoutISD_NS5_IJSC_NSA_ILi0EEESV_EEEEENS5_IJNS4_10UnderscoreESY_SY_EEEEENS4_13SM90_TMA_LOADENS4_14ComposedLayoutINS4_7SwizzleILi3ELi4ELi3EEENS4_18smem_ptr_flag_bitsILi16EEENSU_INS5_IJNSA_ILi8EEESH_EEENS5_IJSH_SC_EEEEEEEvNS4_8identityENS4_23SM90_TMA_LOAD_MULTICASTES1B_vS1C_EENS_8epilogue10collective18CollectiveEpilogueINS1F_22Sm90TmaWarpSpecializedILi4ELi2ELi16ELb1ELb0EEEJSI_NS5_IJNSA_ILi128EEENSA_ILi32EEEEEESJ_SK_SJ_SK_NS1F_6fusion15FusionCallbacksIS1J_NS1N_13LinCombEltActINS1F_6thread4GELUESJ_fSJ_fLNS_15FloatRoundStyleE2EEESI_S1M_JEEES11_NS12_INS13_ILi2ELi4ELi3EEES16_NSU_INS5_IJS17_S1L_EEENS5_IJS1L_SC_EEEEEEENS4_17SM75_U32x4_LDSM_NENS4_14SM90_TMA_STOREES1Z_NS4_17SM90_U32x4_STSM_NENS4_9Copy_AtomIJS22_NS_6half_tEEEEvEEEvvEEEEvNT_6ParamsE:
	.zero		2432


//--------------------- SYMBOLS --------------------------

	.type		.nv.reservedSmem.offset0,@object
	.size		.nv.reservedSmem.offset0,0x4
	.type		__assertfail,@function
